// auto-generated by cutlass_sweep.gemm — config: {"arch": "sm_90", "cluster_m": 2, "cluster_n": 1, "dtype": "e4m3", "dtype_b": "e4m3", "layout": "nt", "stages": 0, "tile_k": 64, "tile_m": 256, "tile_n": 512}
#include "cutlass/cutlass.h"
#include "cutlass/gemm/collective/collective_builder.hpp"
#include "cutlass/gemm/device/gemm_universal_adapter.h"
#include "cutlass/gemm/kernel/gemm_universal.hpp"
#include "cutlass/epilogue/collective/collective_builder.hpp"

using ElemA = cutlass::float_e4m3_t;
using ElemB = cutlass::float_e4m3_t;
using ElemCD = cutlass::float_e4m3_t;
using Acc  = float;
using TileShape    = cute::Shape<cute::_256, cute::_512, cute::_64>;
using ClusterShape = cute::Shape<cute::_2, cute::_1, cute::_1>;

using CollectiveEpilogue = typename cutlass::epilogue::collective::CollectiveBuilder<
    cutlass::arch::Sm90, cutlass::arch::OpClassTensorOp,
    TileShape, ClusterShape,
    cutlass::epilogue::collective::EpilogueTileAuto,
    Acc, Acc,
    ElemCD, cutlass::layout::RowMajor, 128 / cutlass::sizeof_bits<ElemCD>::value,
    ElemCD, cutlass::layout::RowMajor, 128 / cutlass::sizeof_bits<ElemCD>::value,
    cutlass::epilogue::collective::EpilogueScheduleAuto
  >::CollectiveOp;

using CollectiveMainloop = typename cutlass::gemm::collective::CollectiveBuilder<
    cutlass::arch::Sm90, cutlass::arch::OpClassTensorOp,
    ElemA, cutlass::layout::RowMajor, 128 / cutlass::sizeof_bits<ElemA>::value,
    ElemB, cutlass::layout::ColumnMajor, 128 / cutlass::sizeof_bits<ElemB>::value,
    Acc,
    TileShape, ClusterShape,
    cutlass::gemm::collective::StageCountAutoCarveout<static_cast<int>(sizeof(typename CollectiveEpilogue::SharedStorage))>,
    cutlass::gemm::collective::KernelScheduleAuto
  >::CollectiveOp;

using GemmKernel = cutlass::gemm::kernel::GemmUniversal<
    cute::Shape<int,int,int,int>,
    CollectiveMainloop,
    CollectiveEpilogue
>;
using Gemm = cutlass::gemm::device::GemmUniversalAdapter<GemmKernel>;

// Force the device kernel symbol into the cubin without needing a host main.
auto* _anchor = &cutlass::device_kernel<GemmKernel>;


// ===== COMPILED SASS (sm_90a) =====

	.target	sm_90a

	.elftype	@"ET_EXEC"


//--------------------- .note.nv.tkinfo           --------------------------
	.section	.note.nv.tkinfo,"",@"SHT_NOTE"
	.sectionflags	@"SHF_NOTE_NV_TKINFO"
	.tkinfo
        /*0018*/ 	.word	0x00000002
        /*0030*/ 	.string	""
        /*0030*/ 	.string	"ptxas"
        /*0030*/ 	.string	"Cuda compilation tools, release 13.0, V13.0.88"
        /*0030*/ 	.string	"Build cuda_13.0.r13.0/compiler.36424714_0"
        /*0030*/ 	.string	"-arch sm_90a -m 64 "



//--------------------- .note.nv.cuinfo           --------------------------
	.section	.note.nv.cuinfo,"",@"SHT_NOTE"
	.sectionflags	@"SHF_NOTE_NV_CUINFO"
        /*0018*/ 	.short	0x0002
        /*001a*/ 	.short	0x005a
        /*001c*/ 	.short	0x0082
	.zero		2


//--------------------- .nv.info                  --------------------------
	.section	.nv.info,"",@"SHT_CUDA_INFO"
	.align	4


	//----- nvinfo : EIATTR_REGCOUNT
	.align		4
        /*0000*/ 	.byte	0x04, 0x2f
        /*0002*/ 	.short	(.L_12 - .L_11)
	.align		4
.L_11:
        /*0004*/ 	.word	index@(_ZN7cutlass13device_kernelINS_4gemm6kernel13GemmUniversalIN4cute5tupleIJiiiiEEENS1_10collective13CollectiveMmaINS1_37MainloopSm90TmaGmmaWarpSpecializedFP8ILi4ENS5_IJNS4_1CILi2EEENSA_ILi1EEESC_EEENS1_35KernelTmaWarpSpecializedCooperativeEEENS5_IJNSA_ILi256EEENSA_ILi512EEENSA_ILi64EEEEEENS_12float_e4m3_tENS5_IJlSC_lEEESK_SL_NS4_8TiledMMAINS4_8MMA_AtomIJNS4_4SM904GMMA31MMA_64x256x32_F32E4M3E4M3_SS_TNILNSP_7ScaleInE1ELSR_1EEEEEENS4_6LayoutISD_NS5_IJSC_NSA_ILi0EEESV_EEEEENS5_IJNS4_10UnderscoreESY_SY_EEEEENS4_13SM90_TMA_LOADENS4_14ComposedLayoutINS4_7SwizzleILi2ELi4ELi3EEENS4_18smem_ptr_flag_bitsILi8EEENSU_INS5_IJNSA_ILi8EEESI_EEENS5_IJSI_SC_EEEEEEEvNS4_8identityENS4_23SM90_TMA_LOAD_MULTICASTES1B_vS1C_EENS_8epilogue10collective6detail29Sm90TmaWarpSpecializedAdapterINS1G_15DefaultEpilogueISK_SL_SL_NS1F_6thread17LinearCombinationISK_Li1EffLNS1K_9ScaleType4KindE0ELNS_15FloatRoundStyleE2ESK_EENS1_15EpilogueDefaultEEEEEvvEEEEvNT_6ParamsE)
        /*0008*/ 	.word	0x000000a8


	//----- nvinfo : EIATTR_FRAME_SIZE
	.align		4
.L_12:
        /*000c*/ 	.byte	0x04, 0x11
        /*000e*/ 	.short	(.L_14 - .L_13)
	.align		4
.L_13:
        /*0010*/ 	.word	index@(_ZN7cutlass13device_kernelINS_4gemm6kernel13GemmUniversalIN4cute5tupleIJiiiiEEENS1_10collective13CollectiveMmaINS1_37MainloopSm90TmaGmmaWarpSpecializedFP8ILi4ENS5_IJNS4_1CILi2EEENSA_ILi1EEESC_EEENS1_35KernelTmaWarpSpecializedCooperativeEEENS5_IJNSA_ILi256EEENSA_ILi512EEENSA_ILi64EEEEEENS_12float_e4m3_tENS5_IJlSC_lEEESK_SL_NS4_8TiledMMAINS4_8MMA_AtomIJNS4_4SM904GMMA31MMA_64x256x32_F32E4M3E4M3_SS_TNILNSP_7ScaleInE1ELSR_1EEEEEENS4_6LayoutISD_NS5_IJSC_NSA_ILi0EEESV_EEEEENS5_IJNS4_10UnderscoreESY_SY_EEEEENS4_13SM90_TMA_LOADENS4_14ComposedLayoutINS4_7SwizzleILi2ELi4ELi3EEENS4_18smem_ptr_flag_bitsILi8EEENSU_INS5_IJNSA_ILi8EEESI_EEENS5_IJSI_SC_EEEEEEEvNS4_8identityENS4_23SM90_TMA_LOAD_MULTICASTES1B_vS1C_EENS_8epilogue10collective6detail29Sm90TmaWarpSpecializedAdapterINS1G_15DefaultEpilogueISK_SL_SL_NS1F_6thread17LinearCombinationISK_Li1EffLNS1K_9ScaleType4KindE0ELNS_15FloatRoundStyleE2ESK_EENS1_15EpilogueDefaultEEEEEvvEEEEvNT_6ParamsE)
        /*0014*/ 	.word	0x000018d0


	//----- nvinfo : EIATTR_MIN_STACK_SIZE
	.align		4
.L_14:
        /*0018*/ 	.byte	0x04, 0x12
        /*001a*/ 	.short	(.L_16 - .L_15)
	.align		4
.L_15:
        /*001c*/ 	.word	index@(_ZN7cutlass13device_kernelINS_4gemm6kernel13GemmUniversalIN4cute5tupleIJiiiiEEENS1_10collective13CollectiveMmaINS1_37MainloopSm90TmaGmmaWarpSpecializedFP8ILi4ENS5_IJNS4_1CILi2EEENSA_ILi1EEESC_EEENS1_35KernelTmaWarpSpecializedCooperativeEEENS5_IJNSA_ILi256EEENSA_ILi512EEENSA_ILi64EEEEEENS_12float_e4m3_tENS5_IJlSC_lEEESK_SL_NS4_8TiledMMAINS4_8MMA_AtomIJNS4_4SM904GMMA31MMA_64x256x32_F32E4M3E4M3_SS_TNILNSP_7ScaleInE1ELSR_1EEEEEENS4_6LayoutISD_NS5_IJSC_NSA_ILi0EEESV_EEEEENS5_IJNS4_10UnderscoreESY_SY_EEEEENS4_13SM90_TMA_LOADENS4_14ComposedLayoutINS4_7SwizzleILi2ELi4ELi3EEENS4_18smem_ptr_flag_bitsILi8EEENSU_INS5_IJNSA_ILi8EEESI_EEENS5_IJSI_SC_EEEEEEEvNS4_8identityENS4_23SM90_TMA_LOAD_MULTICASTES1B_vS1C_EENS_8epilogue10collective6detail29Sm90TmaWarpSpecializedAdapterINS1G_15DefaultEpilogueISK_SL_SL_NS1F_6thread17LinearCombinationISK_Li1EffLNS1K_9ScaleType4KindE0ELNS_15FloatRoundStyleE2ESK_EENS1_15EpilogueDefaultEEEEEvvEEEEvNT_6ParamsE)
        /*0020*/ 	.word	0x000018d0
.L_16:


//--------------------- .nv.compat                --------------------------
	.section	.nv.compat,"",@"SHT_CUDA_COMPAT_INFO"
	.align	4
        /*0000*/ 	.byte	0x02, 0x09, 0x01, 0x00, 0x02, 0x02, 0x04, 0x00, 0x02, 0x05, 0x05, 0x00, 0x03, 0x07, 0x01, 0x01
        /*0010*/ 	.byte	0x02, 0x03, 0x01, 0x00, 0x02, 0x06, 0x01, 0x00, 0x04, 0x0b, 0x08, 0x00, 0x00, 0x00, 0x00, 0x00
        /*0020*/ 	.byte	0x00, 0x00, 0x00, 0x00


//--------------------- .nv.info._ZN7cutlass13device_kernelINS_4gemm6kernel13GemmUniversalIN4cute5tupleIJiiiiEEENS1_10collective13CollectiveMmaINS1_37MainloopSm90TmaGmmaWarpSpecializedFP8ILi4ENS5_IJNS4_1CILi2EEENSA_ILi1EEESC_EEENS1_35KernelTmaWarpSpecializedCooperativeEEENS5_IJNSA_ILi256EEENSA_ILi512EEENSA_ILi64EEEEEENS_12float_e4m3_tENS5_IJlSC_lEEESK_SL_NS4_8TiledMMAINS4_8MMA_AtomIJNS4_4SM904GMMA31MMA_64x256x32_F32E4M3E4M3_SS_TNILNSP_7ScaleInE1ELSR_1EEEEEENS4_6LayoutISD_NS5_IJSC_NSA_ILi0EEESV_EEEEENS5_IJNS4_10UnderscoreESY_SY_EEEEENS4_13SM90_TMA_LOADENS4_14ComposedLayoutINS4_7SwizzleILi2ELi4ELi3EEENS4_18smem_ptr_flag_bitsILi8EEENSU_INS5_IJNSA_ILi8EEESI_EEENS5_IJSI_SC_EEEEEEEvNS4_8identityENS4_23SM90_TMA_LOAD_MULTICASTES1B_vS1C_EENS_8epilogue10collective6detail29Sm90TmaWarpSpecializedAdapterINS1G_15DefaultEpilogueISK_SL_SL_NS1F_6thread17LinearCombinationISK_Li1EffLNS1K_9ScaleType4KindE0ELNS_15FloatRoundStyleE2ESK_EENS1_15EpilogueDefaultEEEEEvvEEEEvNT_6ParamsE --------------------------
	.section	.nv.info._ZN7cutlass13device_kernelINS_4gemm6kernel13GemmUniversalIN4cute5tupleIJiiiiEEENS1_10collective13CollectiveMmaINS1_37MainloopSm90TmaGmmaWarpSpecializedFP8ILi4ENS5_IJNS4_1CILi2EEENSA_ILi1EEESC_EEENS1_35KernelTmaWarpSpecializedCooperativeEEENS5_IJNSA_ILi256EEENSA_ILi512EEENSA_ILi64EEEEEENS_12float_e4m3_tENS5_IJlSC_lEEESK_SL_NS4_8TiledMMAINS4_8MMA_AtomIJNS4_4SM904GMMA31MMA_64x256x32_F32E4M3E4M3_SS_TNILNSP_7ScaleInE1ELSR_1EEEEEENS4_6LayoutISD_NS5_IJSC_NSA_ILi0EEESV_EEEEENS5_IJNS4_10UnderscoreESY_SY_EEEEENS4_13SM90_TMA_LOADENS4_14ComposedLayoutINS4_7SwizzleILi2ELi4ELi3EEENS4_18smem_ptr_flag_bitsILi8EEENSU_INS5_IJNSA_ILi8EEESI_EEENS5_IJSI_SC_EEEEEEEvNS4_8identityENS4_23SM90_TMA_LOAD_MULTICASTES1B_vS1C_EENS_8epilogue10collective6detail29Sm90TmaWarpSpecializedAdapterINS1G_15DefaultEpilogueISK_SL_SL_NS1F_6thread17LinearCombinationISK_Li1EffLNS1K_9ScaleType4KindE0ELNS_15FloatRoundStyleE2ESK_EENS1_15EpilogueDefaultEEEEEvvEEEEvNT_6ParamsE,"",@"SHT_CUDA_INFO"
	.sectionflags	@""
	.align	4


	//----- nvinfo : EIATTR_CUDA_API_VERSION
	.align		4
        /*0000*/ 	.byte	0x04, 0x37
        /*0002*/ 	.short	(.L_18 - .L_17)
.L_17:
        /*0004*/ 	.word	0x00000082


	//----- nvinfo : EIATTR_KPARAM_INFO
	.align		4
.L_18:
        /*0008*/ 	.byte	0x04, 0x17
        /*000a*/ 	.short	(.L_20 - .L_19)
.L_19:
        /*000c*/ 	.word	0x00000000
        /*0010*/ 	.short	0x0000
        /*0012*/ 	.short	0x0070
        /*0014*/ 	.byte	0x00, 0xf0, 0x01, 0x10


	//----- nvinfo : EIATTR_SPARSE_MMA_MASK
	.align		4
.L_20:
        /*0018*/ 	.byte	0x03, 0x50
        /*001a*/ 	.short	0x0000


	//----- nvinfo : EIATTR_MAXREG_COUNT
	.align		4
        /*001c*/ 	.byte	0x03, 0x1b
        /*001e*/ 	.short	0x00a8


	//----- nvinfo : EIATTR_NUM_BARRIERS
	.align		4
        /*0020*/ 	.byte	0x02, 0x4c
        /*0022*/ 	.byte	0x01
	.zero		1


	//----- nvinfo : EIATTR_ANNOTATIONS
	.align		4
        /*0024*/ 	.byte	0x04, 0x55
        /*0026*/ 	.short	(.L_22 - .L_21)


	//   ....[0]....
.L_21:
        /*0028*/ 	.word	0x00000001
        /*002c*/ 	.byte	0x30, 0x07, 0x00, 0x00, 0x01, 0x00, 0x00, 0x00, 0x00, 0x08, 0x00, 0x00, 0x01, 0x00, 0x00, 0x00
        /* <DEDUP_REMOVED lines=14> */
        /*011c*/ 	.byte	0x80, 0x18, 0x00, 0x00, 0x01, 0x00, 0x00, 0x00, 0xc0, 0x18, 0x00, 0x00


	//----- nvinfo : EIATTR_MERCURY_ISA_VERSION
	.align		4
.L_22:
        /*0128*/ 	.byte	0x03, 0x5f
        /*012a*/ 	.short	0x0101


	//----- nvinfo : EIATTR_INT_WARP_WIDE_INSTR_OFFSETS
	.align		4
        /*012c*/ 	.byte	0x04, 0x31
        /*012e*/ 	.short	(.L_24 - .L_23)


	//   ....[0]....
.L_23:
        /*0130*/ 	.word	0x00000550


	//   ....[1]....
        /*0134*/ 	.word	0x00000570


	//   ....[2]....
        /*0138*/ 	.word	0x000006d0


	//   ....[3]....
        /*013c*/ 	.word	0x00026950


	//----- nvinfo : EIATTR_COOP_GROUP_MASK_REGIDS
	.align		4
.L_24:
        /*0140*/ 	.byte	0x04, 0x29
        /*0142*/ 	.short	(.L_26 - .L_25)


	//   ....[0]....
.L_25:
        /*0144*/ 	.word	0xffffffff


	//   ....[1]....
        /*0148*/ 	.word	0xffffffff


	//   ....[2]....
        /*014c*/ 	.word	0xffffffff


	//   ....[3]....
        /*0150*/ 	.word	0xffffffff


	//   ....[4]....
        /*0154*/ 	.word	0xffffffff


	//   ....[5]....
        /*0158*/ 	.word	0xffffffff


	//----- nvinfo : EIATTR_COOP_GROUP_INSTR_OFFSETS
	.align		4
.L_26:
        /*015c*/ 	.byte	0x04, 0x28
        /*015e*/ 	.short	(.L_28 - .L_27)


	//   ....[0]....
.L_27:
        /*0160*/ 	.word	0x00000070


	//   ....[1]....
        /*0164*/ 	.word	0x00000080


	//   ....[2]....
        /*0168*/ 	.word	0x000001a0


	//   ....[3]....
        /*016c*/ 	.word	0x000003c0


	//   ....[4]....
        /*0170*/ 	.word	0x00000840


	//   ....[5]....
        /*0174*/ 	.word	0x000049a0


	//----- nvinfo : EIATTR_REG_RECONFIG
	.align		4
.L_28:
        /*0178*/ 	.byte	0x01, 0x54
	.zero		2


	//----- nvinfo : EIATTR_MBARRIER_INSTR_OFFSETS
	.align		4
        /*017c*/ 	.byte	0x04, 0x39
        /*017e*/ 	.short	(.L_30 - .L_29)


	//   ....[0]....
.L_29:
        /*0180*/ 	.word	0x00000320
        /*0184*/ 	.word	0x000000ff
        /*0188*/ 	.word	0x00000000
        /*018c*/ 	.short	0x0100
        /*018e*/ 	.byte	0x09
	.zero		1


	//   ....[1]....
        /*0190*/ 	.word	0x00000330
        /*0194*/ 	.word	0x000000ff
        /*0198*/ 	.word	0x00000020
        /*019c*/ 	.short	0x0100
        /*019e*/ 	.byte	0x09
	.zero		1


	//   ....[2]....
        /*01a0*/ 	.word	0x00000340
        /*01a4*/ 	.word	0x000000ff
        /*01a8*/ 	.word	0x00000008
        /*01ac*/ 	.short	0x0100
        /*01ae*/ 	.byte	0x09
	.zero		1


	//   ....[3]....
        /*01b0*/ 	.word	0x00000350
        /*01b4*/ 	.word	0x000000ff
        /*01b8*/ 	.word	0x00000028
        /*01bc*/ 	.short	0x0100
        /*01be*/ 	.byte	0x09
	.zero		1


	//   ....[4]....
        /*01c0*/ 	.word	0x00000360
        /*01c4*/ 	.word	0x000000ff
        /*01c8*/ 	.word	0x00000010
        /*01cc*/ 	.short	0x0100
        /*01ce*/ 	.byte	0x09
	.zero		1


	//   ....[5]....
        /*01d0*/ 	.word	0x00000370
        /*01d4*/ 	.word	0x000000ff
        /*01d8*/ 	.word	0x00000030
        /*01dc*/ 	.short	0x0100
        /*01de*/ 	.byte	0x09
	.zero		1


	//   ....[6]....
        /*01e0*/ 	.word	0x00000380
        /*01e4*/ 	.word	0x000000ff
        /*01e8*/ 	.word	0x00000018
        /*01ec*/ 	.short	0x0100
        /*01ee*/ 	.byte	0x09
	.zero		1


	//   ....[7]....
        /*01f0*/ 	.word	0x00000390
        /*01f4*/ 	.word	0x000000ff
        /*01f8*/ 	.word	0x00000038
        /*01fc*/ 	.short	0x0100
        /*01fe*/ 	.byte	0x09
	.zero		1


	//   ....[8]....
        /*0200*/ 	.word	0x00000760
        /*0204*/ 	.word	0x000000ff
        /*0208*/ 	.word	0x00000050
        /*020c*/ 	.short	0x0100
        /*020e*/ 	.byte	0x06
	.zero		1


	//   ....[9]....
        /*0210*/ 	.word	0x000007e0
        /*0214*/ 	.word	0x000000ff
        /*0218*/ 	.word	0x00000058
        /*021c*/ 	.short	0x0100
        /*021e*/ 	.byte	0x06
	.zero		1


	//   ....[10]....
        /*0220*/ 	.word	0x00004d90
        /*0224*/ 	.word	0x000000ff
        /*0228*/ 	.word	0x00000000
        /*022c*/ 	.short	0x010a
        /*022e*/ 	.byte	0x07
	.zero		1


	//   ....[11]....
        /*0230*/ 	.word	0x00004df0
        /*0234*/ 	.word	0x000000ff
        /*0238*/ 	.word	0x00000000
        /*023c*/ 	.short	0x010a
        /*023e*/ 	.byte	0x07
	.zero		1


	//   ....[12]....
        /*0240*/ 	.word	0x00010370
        /*0244*/ 	.word	0x000000ff
        /*0248*/ 	.word	0x00000000
        /*024c*/ 	.short	0x010a
        /*024e*/ 	.byte	0x09
	.zero		1


	//   ....[13]....
        /*0250*/ 	.word	0x000103b0
        /*0254*/ 	.word	0x000000ff
        /*0258*/ 	.word	0x00000000
        /*025c*/ 	.short	0x010a
        /*025e*/ 	.byte	0x09
	.zero		1


	//   ....[14]....
        /*0260*/ 	.word	0x0001ed00
        /*0264*/ 	.word	0x00000002
        /*0268*/ 	.word	0x00000000
        /*026c*/ 	.short	0x0101
        /*026e*/ 	.byte	0x3f
	.zero		1


	//   ....[15]....
        /*0270*/ 	.word	0x000269e0
        /*0274*/ 	.word	0x00000000
        /*0278*/ 	.word	0x00000000
        /*027c*/ 	.short	0x0101
        /*027e*/ 	.byte	0x3f
	.zero		1


	//   ....[16]....
        /*0280*/ 	.word	0x0004d440
        /*0284*/ 	.word	0x0000000f
        /*0288*/ 	.word	0x00000020
        /*028c*/ 	.short	0x010a
        /*028e*/ 	.byte	0x3f
	.zero		1


	//   ....[17]....
        /*0290*/ 	.word	0x0004d860
        /*0294*/ 	.word	0x00000002
        /*0298*/ 	.word	0x00000058
        /*029c*/ 	.short	0x0101
        /*029e*/ 	.byte	0x3f
	.zero		1


	//   ....[18]....
        /*02a0*/ 	.word	0x0004df90
        /*02a4*/ 	.word	0x00000005
        /*02a8*/ 	.word	0x00000000
        /*02ac*/ 	.short	0x010a
        /*02ae*/ 	.byte	0x3f
	.zero		1


	//   ....[19]....
        /*02b0*/ 	.word	0x0004e020
        /*02b4*/ 	.word	0x00000007
        /*02b8*/ 	.word	0x00000000
        /*02bc*/ 	.short	0x010a
        /*02be*/ 	.byte	0x3f
	.zero		1


	//   ....[20]....
        /*02c0*/ 	.word	0x0004e0b0
        /*02c4*/ 	.word	0x00000007
        /*02c8*/ 	.word	0x00000000
        /*02cc*/ 	.short	0x010a
        /*02ce*/ 	.byte	0x3f
	.zero		1


	//   ....[21]....
        /*02d0*/ 	.word	0x0004e140
        /*02d4*/ 	.word	0x00000003
        /*02d8*/ 	.word	0x00000000
        /*02dc*/ 	.short	0x010a
        /*02de*/ 	.byte	0x3f
	.zero		1


	//   ....[22]....
        /*02e0*/ 	.word	0x0004e1b0
        /*02e4*/ 	.word	0x00000003
        /*02e8*/ 	.word	0x00000000
        /*02ec*/ 	.short	0x010a
        /*02ee*/ 	.byte	0x3f
	.zero		1


	//   ....[23]....
        /*02f0*/ 	.word	0x0004e220
        /*02f4*/ 	.word	0x00000000
        /*02f8*/ 	.word	0x00000000
        /*02fc*/ 	.short	0x010a
        /*02fe*/ 	.byte	0x3f
	.zero		1


	//   ....[24]....
        /*0300*/ 	.word	0x0004e300
        /*0304*/ 	.word	0x0000000f
        /*0308*/ 	.word	0x00000020
        /*030c*/ 	.short	0x010a
        /*030e*/ 	.byte	0x3f
	.zero		1


	//   ....[25]....
        /*0310*/ 	.word	0x0004e3d0
        /*0314*/ 	.word	0x00000005
        /*0318*/ 	.word	0x00000000
        /*031c*/ 	.short	0x010a
        /*031e*/ 	.byte	0x3f
	.zero		1


	//   ....[26]....
        /*0320*/ 	.word	0x0004e420
        /*0324*/ 	.word	0x00000007
        /*0328*/ 	.word	0x00000000
        /*032c*/ 	.short	0x010a
        /*032e*/ 	.byte	0x3f
	.zero		1


	//   ....[27]....
        /*0330*/ 	.word	0x0004e470
        /*0334*/ 	.word	0x00000007
        /*0338*/ 	.word	0x00000000
        /*033c*/ 	.short	0x010a
        /*033e*/ 	.byte	0x3f
	.zero		1


	//----- nvinfo : EIATTR_NUM_MBARRIERS
	.align		4
.L_30:
        /*0340*/ 	.byte	0x03, 0x38
        /*0342*/ 	.short	0x000a


	//----- nvinfo : EIATTR_EXIT_INSTR_OFFSETS
	.align		4
        /*0344*/ 	.byte	0x04, 0x1c
        /*0346*/ 	.short	(.L_32 - .L_31)


	//   ....[0]....
.L_31:
        /*0348*/ 	.word	0x000009d0


	//   ....[1]....
        /*034c*/ 	.word	0x00001270


	//   ....[2]....
        /*0350*/ 	.word	0x0004cb30


	//   ....[3]....
        /*0354*/ 	.word	0x0004d0d0


	//   ....[4]....
        /*0358*/ 	.word	0x0004e190


	//----- nvinfo : EIATTR_MAX_THREADS
	.align		4
.L_32:
        /*035c*/ 	.byte	0x04, 0x05
        /*035e*/ 	.short	(.L_34 - .L_33)
.L_33:
        /*0360*/ 	.word	0x00000180
        /*0364*/ 	.word	0x00000001
        /*0368*/ 	.word	0x00000001


	//----- nvinfo : EIATTR_CRS_STACK_SIZE
	.align		4
.L_34:
        /*036c*/ 	.byte	0x04, 0x1e
        /*036e*/ 	.short	(.L_36 - .L_35)
.L_35:
        /*0370*/ 	.word	0x00000000


	//----- nvinfo : EIATTR_CBANK_PARAM_SIZE
	.align		4
.L_36:
        /*0374*/ 	.byte	0x03, 0x19
        /*0376*/ 	.short	0x0470


	//----- nvinfo : EIATTR_PARAM_CBANK
	.align		4
        /*0378*/ 	.byte	0x04, 0x0a
        /*037a*/ 	.short	(.L_38 - .L_37)
	.align		4
.L_37:
        /*037c*/ 	.word	index@(.nv.constant0._ZN7cutlass13device_kernelINS_4gemm6kernel13GemmUniversalIN4cute5tupleIJiiiiEEENS1_10collective13CollectiveMmaINS1_37MainloopSm90TmaGmmaWarpSpecializedFP8ILi4ENS5_IJNS4_1CILi2EEENSA_ILi1EEESC_EEENS1_35KernelTmaWarpSpecializedCooperativeEEENS5_IJNSA_ILi256EEENSA_ILi512EEENSA_ILi64EEEEEENS_12float_e4m3_tENS5_IJlSC_lEEESK_SL_NS4_8TiledMMAINS4_8MMA_AtomIJNS4_4SM904GMMA31MMA_64x256x32_F32E4M3E4M3_SS_TNILNSP_7ScaleInE1ELSR_1EEEEEENS4_6LayoutISD_NS5_IJSC_NSA_ILi0EEESV_EEEEENS5_IJNS4_10UnderscoreESY_SY_EEEEENS4_13SM90_TMA_LOADENS4_14ComposedLayoutINS4_7SwizzleILi2ELi4ELi3EEENS4_18smem_ptr_flag_bitsILi8EEENSU_INS5_IJNSA_ILi8EEESI_EEENS5_IJSI_SC_EEEEEEEvNS4_8identityENS4_23SM90_TMA_LOAD_MULTICASTES1B_vS1C_EENS_8epilogue10collective6detail29Sm90TmaWarpSpecializedAdapterINS1G_15DefaultEpilogueISK_SL_SL_NS1F_6thread17LinearCombinationISK_Li1EffLNS1K_9ScaleType4KindE0ELNS_15FloatRoundStyleE2ESK_EENS1_15EpilogueDefaultEEEEEvvEEEEvNT_6ParamsE)
        /*0380*/ 	.short	0x0210
        /*0382*/ 	.short	0x0470


	//----- nvinfo : EIATTR_SW_WAR
	.align		4
.L_38:
        /*0384*/ 	.byte	0x04, 0x36
        /*0386*/ 	.short	(.L_40 - .L_39)
.L_39:
        /*0388*/ 	.word	0x00000008
.L_40:


//--------------------- .nv.callgraph             --------------------------
	.section	.nv.callgraph,"",@"SHT_CUDA_CALLGRAPH"
	.align	4
	.sectionentsize	8
	.align		4
        /*0000*/ 	.word	0x00000000
	.align		4
        /*0004*/ 	.word	0xffffffff
	.align		4
        /*0008*/ 	.word	0x00000000
	.align		4
        /*000c*/ 	.word	0xfffffffe
	.align		4
        /*0010*/ 	.word	0x00000000
	.align		4
        /*0014*/ 	.word	0xfffffffd
	.align		4
        /*0018*/ 	.word	0x00000000
	.align		4
        /*001c*/ 	.word	0xfffffffc


//--------------------- .nv.constant4             --------------------------
	.section	.nv.constant4,"a",@progbits
	.align	8
	.align		8
.nv.constant4:
        /*0000*/ 	.dword	_ZN39_INTERNAL_518aa209_4_k_cu_a6c1da45_56714cuda3std3__45__cpo5beginE
	.align		8
        /*0008*/ 	.dword	_ZN39_INTERNAL_518aa209_4_k_cu_a6c1da45_56714cuda3std3__45__cpo3endE
	.align		8
        /*0010*/ 	.dword	_ZN39_INTERNAL_518aa209_4_k_cu_a6c1da45_56714cuda3std3__45__cpo6cbeginE
	.align		8
        /*0018*/ 	.dword	_ZN39_INTERNAL_518aa209_4_k_cu_a6c1da45_56714cuda3std3__45__cpo4cendE
	.align		8
        /*0020*/ 	.dword	_ZN39_INTERNAL_518aa209_4_k_cu_a6c1da45_56714cuda3std3__441_GLOBAL__N__518aa209_4_k_cu_a6c1da45_56716ignoreE
	.align		8
        /*0028*/ 	.dword	_ZN39_INTERNAL_518aa209_4_k_cu_a6c1da45_56714cuda3std3__419piecewise_constructE
	.align		8
        /*0030*/ 	.dword	_ZN39_INTERNAL_518aa209_4_k_cu_a6c1da45_56714cuda3std3__48in_placeE
	.align		8
        /*0038*/ 	.dword	_ZN39_INTERNAL_518aa209_4_k_cu_a6c1da45_56714cuda3std6ranges3__45__cpo4swapE
	.align		8
        /*0040*/ 	.dword	_ZN39_INTERNAL_518aa209_4_k_cu_a6c1da45_56714cuda3std6ranges3__45__cpo9iter_moveE
	.align		8
        /*0048*/ 	.dword	_ZN39_INTERNAL_518aa209_4_k_cu_a6c1da45_56714cute7productE
	.align		8
        /*0050*/ 	.dword	_ZN39_INTERNAL_518aa209_4_k_cu_a6c1da45_56714cute1_E


//--------------------- .text._ZN7cutlass13device_kernelINS_4gemm6kernel13GemmUniversalIN4cute5tupleIJiiiiEEENS1_10collective13CollectiveMmaINS1_37MainloopSm90TmaGmmaWarpSpecializedFP8ILi4ENS5_IJNS4_1CILi2EEENSA_ILi1EEESC_EEENS1_35KernelTmaWarpSpecializedCooperativeEEENS5_IJNSA_ILi256EEENSA_ILi512EEENSA_ILi64EEEEEENS_12float_e4m3_tENS5_IJlSC_lEEESK_SL_NS4_8TiledMMAINS4_8MMA_AtomIJNS4_4SM904GMMA31MMA_64x256x32_F32E4M3E4M3_SS_TNILNSP_7ScaleInE1ELSR_1EEEEEENS4_6LayoutISD_NS5_IJSC_NSA_ILi0EEESV_EEEEENS5_IJNS4_10UnderscoreESY_SY_EEEEENS4_13SM90_TMA_LOADENS4_14ComposedLayoutINS4_7SwizzleILi2ELi4ELi3EEENS4_18smem_ptr_flag_bitsILi8EEENSU_INS5_IJNSA_ILi8EEESI_EEENS5_IJSI_SC_EEEEEEEvNS4_8identityENS4_23SM90_TMA_LOAD_MULTICASTES1B_vS1C_EENS_8epilogue10collective6detail29Sm90TmaWarpSpecializedAdapterINS1G_15DefaultEpilogueISK_SL_SL_NS1F_6thread17LinearCombinationISK_Li1EffLNS1K_9ScaleType4KindE0ELNS_15FloatRoundStyleE2ESK_EENS1_15EpilogueDefaultEEEEEvvEEEEvNT_6ParamsE --------------------------
	.section	.text._ZN7cutlass13device_kernelINS_4gemm6kernel13GemmUniversalIN4cute5tupleIJiiiiEEENS1_10collective13CollectiveMmaINS1_37MainloopSm90TmaGmmaWarpSpecializedFP8ILi4ENS5_IJNS4_1CILi2EEENSA_ILi1EEESC_EEENS1_35KernelTmaWarpSpecializedCooperativeEEENS5_IJNSA_ILi256EEENSA_ILi512EEENSA_ILi64EEEEEENS_12float_e4m3_tENS5_IJlSC_lEEESK_SL_NS4_8TiledMMAINS4_8MMA_AtomIJNS4_4SM904GMMA31MMA_64x256x32_F32E4M3E4M3_SS_TNILNSP_7ScaleInE1ELSR_1EEEEEENS4_6LayoutISD_NS5_IJSC_NSA_ILi0EEESV_EEEEENS5_IJNS4_10UnderscoreESY_SY_EEEEENS4_13SM90_TMA_LOADENS4_14ComposedLayoutINS4_7SwizzleILi2ELi4ELi3EEENS4_18smem_ptr_flag_bitsILi8EEENSU_INS5_IJNSA_ILi8EEESI_EEENS5_IJSI_SC_EEEEEEEvNS4_8identityENS4_23SM90_TMA_LOAD_MULTICASTES1B_vS1C_EENS_8epilogue10collective6detail29Sm90TmaWarpSpecializedAdapterINS1G_15DefaultEpilogueISK_SL_SL_NS1F_6thread17LinearCombinationISK_Li1EffLNS1K_9ScaleType4KindE0ELNS_15FloatRoundStyleE2ESK_EENS1_15EpilogueDefaultEEEEEvvEEEEvNT_6ParamsE,"ax",@progbits
	.align	128
.text._ZN7cutlass13device_kernelINS_4gemm6kernel13GemmUniversalIN4cute5tupleIJiiiiEEENS1_10collective13CollectiveMmaINS1_37MainloopSm90TmaGmmaWarpSpecializedFP8ILi4ENS5_IJNS4_1CILi2EEENSA_ILi1EEESC_EEENS1_35KernelTmaWarpSpecializedCooperativeEEENS5_IJNSA_ILi256EEENSA_ILi512EEENSA_ILi64EEEEEENS_12float_e4m3_tENS5_IJlSC_lEEESK_SL_NS4_8TiledMMAINS4_8MMA_AtomIJNS4_4SM904GMMA31MMA_64x256x32_F32E4M3E4M3_SS_TNILNSP_7ScaleInE1ELSR_1EEEEEENS4_6LayoutISD_NS5_IJSC_NSA_ILi0EEESV_EEEEENS5_IJNS4_10UnderscoreESY_SY_EEEEENS4_13SM90_TMA_LOADENS4_14ComposedLayoutINS4_7SwizzleILi2ELi4ELi3EEENS4_18smem_ptr_flag_bitsILi8EEENSU_INS5_IJNSA_ILi8EEESI_EEENS5_IJSI_SC_EEEEEEEvNS4_8identityENS4_23SM90_TMA_LOAD_MULTICASTES1B_vS1C_EENS_8epilogue10collective6detail29Sm90TmaWarpSpecializedAdapterINS1G_15DefaultEpilogueISK_SL_SL_NS1F_6thread17LinearCombinationISK_Li1EffLNS1K_9ScaleType4KindE0ELNS_15FloatRoundStyleE2ESK_EENS1_15EpilogueDefaultEEEEEvvEEEEvNT_6ParamsE:
        .type           _ZN7cutlass13device_kernelINS_4gemm6kernel13GemmUniversalIN4cute5tupleIJiiiiEEENS1_10collective13CollectiveMmaINS1_37MainloopSm90TmaGmmaWarpSpecializedFP8ILi4ENS5_IJNS4_1CILi2EEENSA_ILi1EEESC_EEENS1_35KernelTmaWarpSpecializedCooperativeEEENS5_IJNSA_ILi256EEENSA_ILi512EEENSA_ILi64EEEEEENS_12float_e4m3_tENS5_IJlSC_lEEESK_SL_NS4_8TiledMMAINS4_8MMA_AtomIJNS4_4SM904GMMA31MMA_64x256x32_F32E4M3E4M3_SS_TNILNSP_7ScaleInE1ELSR_1EEEEEENS4_6LayoutISD_NS5_IJSC_NSA_ILi0EEESV_EEEEENS5_IJNS4_10UnderscoreESY_SY_EEEEENS4_13SM90_TMA_LOADENS4_14ComposedLayoutINS4_7SwizzleILi2ELi4ELi3EEENS4_18smem_ptr_flag_bitsILi8EEENSU_INS5_IJNSA_ILi8EEESI_EEENS5_IJSI_SC_EEEEEEEvNS4_8identityENS4_23SM90_TMA_LOAD_MULTICASTES1B_vS1C_EENS_8epilogue10collective6detail29Sm90TmaWarpSpecializedAdapterINS1G_15DefaultEpilogueISK_SL_SL_NS1F_6thread17LinearCombinationISK_Li1EffLNS1K_9ScaleType4KindE0ELNS_15FloatRoundStyleE2ESK_EENS1_15EpilogueDefaultEEEEEvvEEEEvNT_6ParamsE,@function
        .size           _ZN7cutlass13device_kernelINS_4gemm6kernel13GemmUniversalIN4cute5tupleIJiiiiEEENS1_10collective13CollectiveMmaINS1_37MainloopSm90TmaGmmaWarpSpecializedFP8ILi4ENS5_IJNS4_1CILi2EEENSA_ILi1EEESC_EEENS1_35KernelTmaWarpSpecializedCooperativeEEENS5_IJNSA_ILi256EEENSA_ILi512EEENSA_ILi64EEEEEENS_12float_e4m3_tENS5_IJlSC_lEEESK_SL_NS4_8TiledMMAINS4_8MMA_AtomIJNS4_4SM904GMMA31MMA_64x256x32_F32E4M3E4M3_SS_TNILNSP_7ScaleInE1ELSR_1EEEEEENS4_6LayoutISD_NS5_IJSC_NSA_ILi0EEESV_EEEEENS5_IJNS4_10UnderscoreESY_SY_EEEEENS4_13SM90_TMA_LOADENS4_14ComposedLayoutINS4_7SwizzleILi2ELi4ELi3EEENS4_18smem_ptr_flag_bitsILi8EEENSU_INS5_IJNSA_ILi8EEESI_EEENS5_IJSI_SC_EEEEEEEvNS4_8identityENS4_23SM90_TMA_LOAD_MULTICASTES1B_vS1C_EENS_8epilogue10collective6detail29Sm90TmaWarpSpecializedAdapterINS1G_15DefaultEpilogueISK_SL_SL_NS1F_6thread17LinearCombinationISK_Li1EffLNS1K_9ScaleType4KindE0ELNS_15FloatRoundStyleE2ESK_EENS1_15EpilogueDefaultEEEEEvvEEEEvNT_6ParamsE,(.L_x_1100 - _ZN7cutlass13device_kernelINS_4gemm6kernel13GemmUniversalIN4cute5tupleIJiiiiEEENS1_10collective13CollectiveMmaINS1_37MainloopSm90TmaGmmaWarpSpecializedFP8ILi4ENS5_IJNS4_1CILi2EEENSA_ILi1EEESC_EEENS1_35KernelTmaWarpSpecializedCooperativeEEENS5_IJNSA_ILi256EEENSA_ILi512EEENSA_ILi64EEEEEENS_12float_e4m3_tENS5_IJlSC_lEEESK_SL_NS4_8TiledMMAINS4_8MMA_AtomIJNS4_4SM904GMMA31MMA_64x256x32_F32E4M3E4M3_SS_TNILNSP_7ScaleInE1ELSR_1EEEEEENS4_6LayoutISD_NS5_IJSC_NSA_ILi0EEESV_EEEEENS5_IJNS4_10UnderscoreESY_SY_EEEEENS4_13SM90_TMA_LOADENS4_14ComposedLayoutINS4_7SwizzleILi2ELi4ELi3EEENS4_18smem_ptr_flag_bitsILi8EEENSU_INS5_IJNSA_ILi8EEESI_EEENS5_IJSI_SC_EEEEEEEvNS4_8identityENS4_23SM90_TMA_LOAD_MULTICASTES1B_vS1C_EENS_8epilogue10collective6detail29Sm90TmaWarpSpecializedAdapterINS1G_15DefaultEpilogueISK_SL_SL_NS1F_6thread17LinearCombinationISK_Li1EffLNS1K_9ScaleType4KindE0ELNS_15FloatRoundStyleE2ESK_EENS1_15EpilogueDefaultEEEEEvvEEEEvNT_6ParamsE)
        .other          _ZN7cutlass13device_kernelINS_4gemm6kernel13GemmUniversalIN4cute5tupleIJiiiiEEENS1_10collective13CollectiveMmaINS1_37MainloopSm90TmaGmmaWarpSpecializedFP8ILi4ENS5_IJNS4_1CILi2EEENSA_ILi1EEESC_EEENS1_35KernelTmaWarpSpecializedCooperativeEEENS5_IJNSA_ILi256EEENSA_ILi512EEENSA_ILi64EEEEEENS_12float_e4m3_tENS5_IJlSC_lEEESK_SL_NS4_8TiledMMAINS4_8MMA_AtomIJNS4_4SM904GMMA31MMA_64x256x32_F32E4M3E4M3_SS_TNILNSP_7ScaleInE1ELSR_1EEEEEENS4_6LayoutISD_NS5_IJSC_NSA_ILi0EEESV_EEEEENS5_IJNS4_10UnderscoreESY_SY_EEEEENS4_13SM90_TMA_LOADENS4_14ComposedLayoutINS4_7SwizzleILi2ELi4ELi3EEENS4_18smem_ptr_flag_bitsILi8EEENSU_INS5_IJNSA_ILi8EEESI_EEENS5_IJSI_SC_EEEEEEEvNS4_8identityENS4_23SM90_TMA_LOAD_MULTICASTES1B_vS1C_EENS_8epilogue10collective6detail29Sm90TmaWarpSpecializedAdapterINS1G_15DefaultEpilogueISK_SL_SL_NS1F_6thread17LinearCombinationISK_Li1EffLNS1K_9ScaleType4KindE0ELNS_15FloatRoundStyleE2ESK_EENS1_15EpilogueDefaultEEEEEvvEEEEvNT_6ParamsE,@"STO_CUDA_ENTRY STV_DEFAULT"
_ZN7cutlass13device_kernelINS_4gemm6kernel13GemmUniversalIN4cute5tupleIJiiiiEEENS1_10collective13CollectiveMmaINS1_37MainloopSm90TmaGmmaWarpSpecializedFP8ILi4ENS5_IJNS4_1CILi2EEENSA_ILi1EEESC_EEENS1_35KernelTmaWarpSpecializedCooperativeEEENS5_IJNSA_ILi256EEENSA_ILi512EEENSA_ILi64EEEEEENS_12float_e4m3_tENS5_IJlSC_lEEESK_SL_NS4_8TiledMMAINS4_8MMA_AtomIJNS4_4SM904GMMA31MMA_64x256x32_F32E4M3E4M3_SS_TNILNSP_7ScaleInE1ELSR_1EEEEEENS4_6LayoutISD_NS5_IJSC_NSA_ILi0EEESV_EEEEENS5_IJNS4_10UnderscoreESY_SY_EEEEENS4_13SM90_TMA_LOADENS4_14ComposedLayoutINS4_7SwizzleILi2ELi4ELi3EEENS4_18smem_ptr_flag_bitsILi8EEENSU_INS5_IJNSA_ILi8EEESI_EEENS5_IJSI_SC_EEEEEEEvNS4_8identityENS4_23SM90_TMA_LOAD_MULTICASTES1B_vS1C_EENS_8epilogue10collective6detail29Sm90TmaWarpSpecializedAdapterINS1G_15DefaultEpilogueISK_SL_SL_NS1F_6thread17LinearCombinationISK_Li1EffLNS1K_9ScaleType4KindE0ELNS_15FloatRoundStyleE2ESK_EENS1_15EpilogueDefaultEEEEEvvEEEEvNT_6ParamsE:
[----:B------:R-:W0:Y:S02]  /*0000*/  LDC R1, c[0x0][0x28] ;  /* 0x00000a00ff017b82 */ /* 0x000e240000000800 */
[----:B0-----:R-:W-:Y:S01]  /*0010*/  VIADD R1, R1, 0xffffe730 ;  /* 0xffffe73001017836 */ /* 0x001fe20000000000 */
[----:B------:R-:W0:Y:S01]  /*0020*/  S2R R4, SR_TID.X ;  /* 0x0000000000047919 */ /* 0x000e220000002100 */
[----:B------:R-:W-:Y:S01]  /*0030*/  ELECT P0, URZ, PT ;  /* 0x00000000003f782f */ /* 0x000fe20003800000 */
[----:B------:R-:W-:Y:S01]  /*0040*/  BSSY B0, `(.L_x_0) ;  /* 0x0000015000007945 */ /* 0x000fe20003800000 */
[--C-:B0-----:R-:W-:Y:S02]  /*0050*/  SHF.R.U32.HI R0, RZ, 0x5, R4.reuse ;  /* 0x00000005ff007819 */ /* 0x101fe40000011604 */
[----:B------:R-:W-:-:S03]  /*0060*/  SHF.R.U32.HI R2, RZ, 0x7, R4 ;  /* 0x00000007ff027819 */ /* 0x000fc60000011604 */
[----:B------:R-:W0:Y:S04]  /*0070*/  SHFL.IDX PT, R3, R0, RZ, 0x1f ;  /* 0x00001fff00037589 */ /* 0x000e2800000e0000 */
[----:B------:R-:W1:Y:S01]  /*0080*/  SHFL.IDX PT, R2, R2, RZ, 0x1f ;  /* 0x00001fff02027589 */ /* 0x000e6200000e0000 */
[----:B0-----:R-:W-:Y:S02]  /*0090*/  R2UR UR4, R3 ;  /* 0x00000000030472ca */ /* 0x001fe400000e0000 */
[----:B-1----:R-:W-:-:S11]  /*00a0*/  R2UR UR6, R2 ;  /* 0x00000000020672ca */ /* 0x002fd600000e0000 */
[----:B------:R-:W-:Y:S02]  /*00b0*/  USHF.R.S32.HI UR5, URZ, 0x1f, UR4 ;  /* 0x0000001f3f057899 */ /* 0x000fe40008011404 */
[----:B------:R-:W-:Y:S02]  /*00c0*/  ISETP.NE.OR P0, PT, RZ, UR4, !P0 ;  /* 0x00000004ff007c0c */ /* 0x000fe4000c705670 */
[----:B------:R-:W-:-:S04]  /*00d0*/  ULEA.HI UR5, UR5, UR4, URZ, 0x2 ;  /* 0x0000000405057291 */ /* 0x000fc8000f8f103f */
[----:B------:R-:W-:-:S04]  /*00e0*/  ULOP3.LUT UR5, UR5, 0xfffffffc, URZ, 0xc0, !UPT ;  /* 0xfffffffc05057892 */ /* 0x000fc8000f8ec03f */
[----:B------:R-:W-:-:S03]  /*00f0*/  UIADD3 UR8, UR4, -UR5, URZ ;  /* 0x8000000504087290 */ /* 0x000fc6000fffe03f */
[----:B------:R-:W-:Y:S09]  /*0100*/  @P0 BRA `(.L_x_1) ;  /* 0x0000000000200947 */ /* 0x000ff20003800000 */
[----:B------:R-:W-:Y:S02]  /*0110*/  ULDC.64 UR4, c[0x0][0x198] ;  /* 0x0000660000047ab9 */ /* 0x000fe40000000a00 */
[----:B------:R-:W-:Y:S02]  /*0120*/  UIADD3 UR10, UP0, UR4, 0xf0, URZ ;  /* 0x000000f0040a7890 */ /* 0x000fe4000ff1e03f */
[----:B------:R-:W-:Y:S02]  /*0130*/  UIADD3 UR4, UP1, UR4, 0x1f0, URZ ;  /* 0x000001f004047890 */ /* 0x000fe4000ff3e03f */
[----:B------:R-:W-:Y:S02]  /*0140*/  UIADD3.X UR11, URZ, UR5, URZ, UP0, !UPT ;  /* 0x000000053f0b7290 */ /* 0x000fe400087fe43f */
[----:B------:R-:W-:-:S07]  /*0150*/  UIADD3.X UR5, URZ, UR5, URZ, UP1, !UPT ;  /* 0x000000053f057290 */ /* 0x000fce0008ffe43f */
[----:B------:R0:W-:Y:S02]  /*0160*/  UTMACCTL.PF [UR10] ;  /* 0x000000000a0079b9 */ /* 0x0001e40008040000 */
[----:B------:R0:W-:Y:S02]  /*0170*/  UTMACCTL.PF [UR4] ;  /* 0x00000000040079b9 */ /* 0x0001e40008040000 */
[----:B0-----:R-:W-:Y:S01]  /*0180*/  NOP ;  /* 0x0000000000007918 */ /* 0x001fe20000000000 */
.L_x_1:
[----:B------:R-:W-:Y:S05]  /*0190*/  BSYNC B0 ;  /* 0x0000000000007941 */ /* 0x000fea0003800000 */
.L_x_0:
[----:B------:R-:W0:Y:S01]  /*01a0*/  SHFL.IDX PT, R3, R0, RZ, 0x1f ;  /* 0x00001fff00037589 */ /* 0x000e2200000e0000 */
[----:B------:R-:W-:Y:S01]  /*01b0*/  UISETP.NE.AND UP0, UPT, UR8, 0x3, UPT ;  /* 0x000000030800788c */ /* 0x000fe2000bf05270 */
[----:B------:R-:W-:Y:S01]  /*01c0*/  ISETP.NE.AND P1, PT, RZ, UR6, PT ;  /* 0x00000006ff007c0c */ /* 0x000fe2000bf25270 */
[----:B------:R-:W-:Y:S02]  /*01d0*/  UIADD3 UR10, UR6, -0x1, URZ ;  /* 0xffffffff060a7890 */ /* 0x000fe4000fffe03f */
[----:B------:R-:W-:Y:S02]  /*01e0*/  UISETP.EQ.OR UP0, UPT, UR8, URZ, !UP0 ;  /* 0x0000003f0800728c */ /* 0x000fe4000c702670 */
[----:B------:R-:W-:Y:S02]  /*01f0*/  UISETP.GE.U32.AND UP1, UPT, UR10, 0x2, UPT ;  /* 0x000000020a00788c */ /* 0x000fe4000bf26070 */
[----:B------:R-:W-:-:S04]  /*0200*/  UISETP.EQ.AND UP0, UPT, UR6, URZ, UP0 ;  /* 0x0000003f0600728c */ /* 0x000fc80008702270 */
[----:B------:R-:W-:-:S04]  /*0210*/  USEL UR13, URZ, 0x1, !UP0 ;  /* 0x000000013f0d7887 */ /* 0x000fc8000c000000 */
[----:B------:R-:W-:Y:S01]  /*0220*/  USEL UR13, UR13, 0x2, UP1 ;  /* 0x000000020d0d7887 */ /* 0x000fe20008800000 */
[----:B0-----:R-:W-:-:S13]  /*0230*/  ISETP.NE.AND P0, PT, R3, RZ, PT ;  /* 0x000000ff0300720c */ /* 0x001fda0003f05270 */
[----:B------:R-:W-:Y:S05]  /*0240*/  @P0 BRA `(.L_x_2) ;  /* 0x0000000000580947 */ /* 0x000fea0003800000 */
[----:B------:R-:W0:Y:S01]  /*0250*/  S2UR UR9, SR_CgaCtaId ;  /* 0x00000000000979c3 */ /* 0x000e220000008800 */
[----:B------:R-:W-:Y:S01]  /*0260*/  UMOV UR4, 0x400 ;  /* 0x0000040000047882 */ /* 0x000fe20000000000 */
[----:B------:R-:W-:Y:S01]  /*0270*/  UMOV UR5, 0x1 ;  /* 0x0000000100057882 */ /* 0x000fe20000000000 */
[----:B------:R-:W-:Y:S01]  /*0280*/  UMOV UR6, 0x4 ;  /* 0x0000000400067882 */ /* 0x000fe20000000000 */
[----:B------:R-:W-:Y:S01]  /*0290*/  ELECT P0, URZ, PT ;  /* 0x00000000003f782f */ /* 0x000fe20003800000 */
[----:B------:R-:W-:-:S04]  /*02a0*/  UIADD3 UR6, -UR6, 0x100000, URZ ;  /* 0x0010000006067890 */ /* 0x000fc8000fffe13f */
[----:B------:R-:W-:Y:S02]  /*02b0*/  USHF.L.U32 UR7, UR6, 0xb, URZ ;  /* 0x0000000b06077899 */ /* 0x000fe4000800063f */
[----:B------:R-:W-:Y:S02]  /*02c0*/  USHF.L.U32 UR6, UR6, 0x1, URZ ;  /* 0x0000000106067899 */ /* 0x000fe4000800063f */
[----:B0-----:R-:W-:Y:S02]  /*02d0*/  ULEA UR9, UR9, UR4, 0x18 ;  /* 0x0000000409097291 */ /* 0x001fe4000f8ec03f */
[----:B------:R-:W-:-:S04]  /*02e0*/  UIADD3 UR4, -UR5, 0x100000, URZ ;  /* 0x0010000005047890 */ /* 0x000fc8000fffe13f */
[----:B------:R-:W-:Y:S02]  /*02f0*/  USHF.L.U32 UR5, UR4, 0xb, URZ ;  /* 0x0000000b04057899 */ /* 0x000fe4000800063f */
[----:B------:R-:W-:Y:S01]  /*0300*/  USHF.L.U32 UR4, UR4, 0x1, URZ ;  /* 0x0000000104047899 */ /* 0x000fe2000800063f */
[----:B------:R-:W0:Y:S11]  /*0310*/  FENCE.VIEW.ASYNC.S ;  /* 0x00000000000073c6 */ /* 0x000e360000000000 */
[----:B0-----:R0:W1:Y:S01]  /*0320*/  SYNCS.EXCH.64 URZ, [UR9], UR4 ;  /* 0x00000004093f75b2 */ /* 0x0010620008000100 */
[----:B------:R0:W2:Y:S01]  /*0330*/  SYNCS.EXCH.64 URZ, [UR9+0x20], UR6 ;  /* 0x00002006093f75b2 */ /* 0x0000a20008000100 */
[----:B------:R0:W3:Y:S01]  /*0340*/  SYNCS.EXCH.64 URZ, [UR9+0x8], UR4 ;  /* 0x00000804093f75b2 */ /* 0x0000e20008000100 */
[----:B------:R0:W4:Y:S01]  /*0350*/  SYNCS.EXCH.64 URZ, [UR9+0x28], UR6 ;  /* 0x00002806093f75b2 */ /* 0x0001220008000100 */
[----:B------:R0:W0:Y:S01]  /*0360*/  SYNCS.EXCH.64 URZ, [UR9+0x10], UR4 ;  /* 0x00001004093f75b2 */ /* 0x0000220008000100 */
[----:B------:R0:W0:Y:S01]  /*0370*/  SYNCS.EXCH.64 URZ, [UR9+0x30], UR6 ;  /* 0x00003006093f75b2 */ /* 0x0000220008000100 */
[----:B------:R0:W0:Y:S01]  /*0380*/  SYNCS.EXCH.64 URZ, [UR9+0x18], UR4 ;  /* 0x00001804093f75b2 */ /* 0x0000220008000100 */
[----:B------:R0:W0:Y:S01]  /*0390*/  SYNCS.EXCH.64 URZ, [UR9+0x38], UR6 ;  /* 0x00003806093f75b2 */ /* 0x0000220008000100 */
[----:B------:R-:W-:Y:S01]  /*03a0*/  NOP ;  /* 0x0000000000007918 */ /* 0x000fe20000000000 */
.L_x_2:
[----:B------:R-:W-:Y:S01]  /*03b0*/  SHF.R.S32.HI R2, RZ, 0x1f, R4 ;  /* 0x0000001fff027819 */ /* 0x000fe20000011404 */
[----:B------:R-:W5:Y:S01]  /*03c0*/  SHFL.IDX PT, R0, R0, RZ, 0x1f ;  /* 0x00001fff00007589 */ /* 0x000f6200000e0000 */
[----:B0-----:R-:W0:Y:S01]  /*03d0*/  S2UR UR9, SR_CTAID.X ;  /* 0x00000000000979c3 */ /* 0x001e220000002500 */
[----:B------:R-:W-:Y:S02]  /*03e0*/  ELECT P0, URZ, PT ;  /* 0x00000000003f782f */ /* 0x000fe40003800000 */
[----:B------:R-:W-:Y:S01]  /*03f0*/  LEA.HI R2, R2, R4, RZ, 0x7 ;  /* 0x0000000402027211 */ /* 0x000fe200078f38ff */
[----:B------:R-:W-:Y:S01]  /*0400*/  ULDC UR4, c[0x0][0x150] ;  /* 0x0000540000047ab9 */ /* 0x000fe20000000800 */
[----:B------:R-:W-:Y:S01]  /*0410*/  SHF.R.S32.HI R6, RZ, 0x1f, R3 ;  /* 0x0000001fff067819 */ /* 0x000fe20000011403 */
[----:B------:R-:W-:Y:S01]  /*0420*/  NOP ;  /* 0x0000000000007918 */ /* 0x000fe20000000000 */
[----:B------:R-:W-:Y:S01]  /*0430*/  LOP3.LUT R2, R2, 0xffffff80, RZ, 0xc0, !PT ;  /* 0xffffff8002027812 */ /* 0x000fe200078ec0ff */
[----:B------:R-:W-:Y:S01]  /*0440*/  NOP ;  /* 0x0000000000007918 */ /* 0x000fe20000000000 */
[----:B------:R-:W-:Y:S01]  /*0450*/  LEA.HI R6, R6, R3, RZ, 0x2 ;  /* 0x0000000306067211 */ /* 0x000fe200078f10ff */
[----:B------:R-:W1:Y:S02]  /*0460*/  LDC R8, c[0x0][0x144] ;  /* 0x00005100ff087b82 */ /* 0x000e640000000800 */
[----:B------:R-:W-:Y:S01]  /*0470*/  IMAD.IADD R4, R4, 0x1, -R2 ;  /* 0x0000000104047824 */ /* 0x000fe200078e0a02 */
[----:B------:R-:W-:Y:S01]  /*0480*/  LOP3.LUT R6, R6, 0x3ffffffc, RZ, 0xc0, !PT ;  /* 0x3ffffffc06067812 */ /* 0x000fe200078ec0ff */
[----:B------:R-:W2:Y:S03]  /*0490*/  S2R R2, SR_CTAID.Y ;  /* 0x0000000000027919 */ /* 0x000ea60000002600 */
[----:B------:R-:W-:Y:S01]  /*04a0*/  SHF.R.S32.HI R5, RZ, 0x1f, R4 ;  /* 0x0000001fff057819 */ /* 0x000fe20000011404 */
[----:B------:R-:W-:Y:S01]  /*04b0*/  IMAD.IADD R6, R3, 0x1, -R6 ;  /* 0x0000000103067824 */ /* 0x000fe200078e0a06 */
[----:B------:R-:W3:Y:S02]  /*04c0*/  LDC R15, c[0x0][0x148] ;  /* 0x00005200ff0f7b82 */ /* 0x000ee40000000800 */
[----:B------:R-:W-:-:S02]  /*04d0*/  LEA.HI R5, R5, R4, RZ, 0x3 ;  /* 0x0000000405057211 */ /* 0x000fc400078f18ff */
[----:B-----5:R-:W-:Y:S02]  /*04e0*/  ISETP.NE.OR P0, PT, R0, RZ, !P0 ;  /* 0x000000ff0000720c */ /* 0x020fe40004705670 */
[--C-:B------:R-:W-:Y:S02]  /*04f0*/  SHF.R.S32.HI R0, RZ, 0x3, R5.reuse ;  /* 0x00000003ff007819 */ /* 0x100fe40000011405 */
[----:B------:R-:W-:Y:S02]  /*0500*/  SHF.R.S32.HI R5, RZ, 0x1f, R5 ;  /* 0x0000001fff057819 */ /* 0x000fe40000011405 */
[----:B0-----:R-:W-:Y:S02]  /*0510*/  I2FP.F32.U32 R7, UR9 ;  /* 0x0000000900077c45 */ /* 0x001fe40008201000 */
[----:B------:R-:W-:-:S03]  /*0520*/  LEA.HI R5, R5, R0, RZ, 0x2 ;  /* 0x0000000005057211 */ /* 0x000fc600078f10ff */
[----:B------:R-:W-:Y:S01]  /*0530*/  FMUL R7, R7, UR4 ;  /* 0x0000000407077c20 */ /* 0x000fe20008400000 */
[----:B------:R-:W-:Y:S01]  /*0540*/  LOP3.LUT R5, R5, 0xfffffffc, RZ, 0xc0, !PT ;  /* 0xfffffffc05057812 */ /* 0x000fe200078ec0ff */
[----:B------:R-:W-:Y:S01]  /*0550*/  VOTEU.ALL UP0, P0 ;  /* 0x00000000003f7886 */ /* 0x000fe20000000000 */
[----:B------:R-:W-:Y:S01]  /*0560*/  ULDC UR4, c[0x0][0x154] ;  /* 0x0000550000047ab9 */ /* 0x000fe20000000800 */
[----:B------:R-:W-:Y:S02]  /*0570*/  VOTEU.ALL UP1, P0 ;  /* 0x00000000003f7886 */ /* 0x000fe40000020000 */
[----:B------:R-:W0:Y:S01]  /*0580*/  F2I.U32.TRUNC.NTZ R7, R7 ;  /* 0x0000000700077305 */ /* 0x000e22000020f000 */
[----:B------:R-:W-:Y:S01]  /*0590*/  IMAD.IADD R5, R0, 0x1, -R5 ;  /* 0x0000000100057824 */ /* 0x000fe200078e0a05 */
[----:B------:R-:W5:Y:S01]  /*05a0*/  @!UP0 S2UR UR7, SR_CgaCtaId ;  /* 0x00000000000789c3 */ /* 0x000f620000008800 */
[----:B------:R-:W-:Y:S02]  /*05b0*/  @!UP0 UMOV UR6, 0x400 ;  /* 0x0000040000068882 */ /* 0x000fe40000000000 */
[----:B------:R-:W-:Y:S01]  /*05c0*/  IMAD R5, R6, 0x4, R5 ;  /* 0x0000000406057824 */ /* 0x000fe200078e0205 */
[----:B--2---:R-:W-:-:S04]  /*05d0*/  I2FP.F32.U32 R6, R2 ;  /* 0x0000000200067245 */ /* 0x004fc80000201000 */
[----:B------:R-:W-:Y:S01]  /*05e0*/  LEA.HI R0, R5, R5, RZ, 0x1 ;  /* 0x0000000505007211 */ /* 0x000fe200078f08ff */
[----:B------:R-:W-:Y:S01]  /*05f0*/  FMUL R6, R6, UR4 ;  /* 0x0000000406067c20 */ /* 0x000fe20008400000 */
[----:B------:R-:W-:Y:S02]  /*0600*/  UMOV UR4, 0x20 ;  /* 0x0000002000047882 */ /* 0x000fe40000000000 */
[----:B------:R-:W-:Y:S01]  /*0610*/  LOP3.LUT R0, R0, 0xfffffffe, RZ, 0xc0, !PT ;  /* 0xfffffffe00007812 */ /* 0x000fe200078ec0ff */
[----:B0-----:R-:W-:Y:S01]  /*0620*/  IMAD.MOV R13, RZ, RZ, -R7 ;  /* 0x000000ffff0d7224 */ /* 0x001fe200078e0a07 */
[----:B------:R-:W-:-:S04]  /*0630*/  @!UP0 UIADD3 UR4, -UR4, 0x100000, URZ ;  /* 0x0010000004048890 */ /* 0x000fc8000fffe13f */
[----:B------:R-:W-:Y:S02]  /*0640*/  @!UP0 USHF.L.U32 UR5, UR4, 0xb, URZ ;  /* 0x0000000b04058899 */ /* 0x000fe4000800063f */
[----:B------:R-:W-:Y:S01]  /*0650*/  @!UP0 USHF.L.U32 UR4, UR4, 0x1, URZ ;  /* 0x0000000104048899 */ /* 0x000fe2000800063f */
[----:B------:R-:W0:Y:S01]  /*0660*/  F2I.U32.TRUNC.NTZ R6, R6 ;  /* 0x0000000600067305 */ /* 0x000e22000020f000 */
[----:B------:R-:W2:Y:S01]  /*0670*/  LDC R7, c[0x0][0x140] ;  /* 0x00005000ff077b82 */ /* 0x000ea20000000800 */
[----:B-1----:R-:W-:Y:S02]  /*0680*/  IMAD R13, R8, R13, UR9 ;  /* 0x00000009080d7e24 */ /* 0x002fe4000f8e020d */
[----:B------:R-:W-:-:S05]  /*0690*/  IMAD.IADD R0, R5, 0x1, -R0 ;  /* 0x0000000105007824 */ /* 0x000fca00078e0a00 */
[----:B------:R-:W-:Y:S01]  /*06a0*/  ISETP.NE.AND P2, PT, R0, R13, PT ;  /* 0x0000000d0000720c */ /* 0x000fe20003f45270 */
[C---:B------:R-:W-:Y:S01]  /*06b0*/  IMAD.SHL.U32 R0, R5.reuse, 0x4, RZ ;  /* 0x0000000405007824 */ /* 0x040fe200078e00ff */
[----:B-----5:R-:W-:Y:S01]  /*06c0*/  @!UP0 ULEA UR6, UR7, UR6, 0x18 ;  /* 0x0000000607068291 */ /* 0x020fe2000f8ec03f */
[----:B------:R-:W-:Y:S01]  /*06d0*/  VOTEU.ALL UP0, P0 ;  /* 0x00000000003f7886 */ /* 0x000fe20000000000 */
[----:B------:R-:W-:Y:S01]  /*06e0*/  LOP3.LUT P0, RZ, R4, 0x7, RZ, 0xc0, !PT ;  /* 0x0000000704ff7812 */ /* 0x000fe2000780c0ff */
[----:B0-----:R-:W-:Y:S01]  /*06f0*/  IMAD.MOV R12, RZ, RZ, -R6 ;  /* 0x000000ffff0c7224 */ /* 0x001fe200078e0a06 */
[----:B------:R-:W-:-:S03]  /*0700*/  LOP3.LUT R9, R5, 0xc, R0, 0x78, !PT ;  /* 0x0000000c05097812 */ /* 0x000fc600078e7800 */
[----:B---3--:R-:W-:Y:S01]  /*0710*/  IMAD R5, R15, R12, R2 ;  /* 0x0000000c0f057224 */ /* 0x008fe200078e0202 */
[C---:B------:R-:W-:Y:S01]  /*0720*/  ISETP.LT.U32.AND P0, PT, R9.reuse, 0x2, !P0 ;  /* 0x000000020900780c */ /* 0x040fe20004701070 */
[----:B------:R0:W-:Y:S02]  /*0730*/  STL [R1+0xc58], R9 ;  /* 0x000c580901007387 */ /* 0x0001e40000100800 */
[----:B------:R-:W-:Y:S02]  /*0740*/  @P2 LEA.HI R0, R9, R9, RZ, 0x1 ;  /* 0x0000000909002211 */ /* 0x000fe400078f08ff */
[----:B------:R-:W1:Y:S02]  /*0750*/  FENCE.VIEW.ASYNC.S ;  /* 0x00000000000073c6 */ /* 0x000e640000000000 */
[----:B-1----:R0:W1:Y:S01]  /*0760*/  @!UP0 SYNCS.EXCH.64 URZ, [UR6+0x50], UR4 ;  /* 0x00005004063f85b2 */ /* 0x0020620008000100 */
[----:B--2---:R-:W-:Y:S02]  /*0770*/  ISETP.EQ.U32.AND P5, PT, R7, 0x1, PT ;  /* 0x000000010700780c */ /* 0x004fe40003fa2070 */
[----:B------:R-:W-:-:S04]  /*0780*/  @P2 SHF.R.S32.HI R0, RZ, 0x1, R0 ;  /* 0x00000001ff002819 */ /* 0x000fc80000011400 */
[----:B------:R-:W-:Y:S01]  /*0790*/  @P2 ISETP.NE.AND P3, PT, R0, R5, PT ;  /* 0x000000050000220c */ /* 0x000fe20003f65270 */
[----:B------:R-:W-:Y:S01]  /*07a0*/  IMAD.MOV.U32 R0, RZ, RZ, 0x1 ;  /* 0x00000001ff007424 */ /* 0x000fe200078e00ff */
[----:B------:R-:W-:Y:S02]  /*07b0*/  SEL R5, RZ, 0x1, !P0 ;  /* 0x00000001ff057807 */ /* 0x000fe40004000000 */
[----:B------:R-:W-:-:S04]  /*07c0*/  @P2 SEL R0, RZ, 0x1, P3 ;  /* 0x00000001ff002807 */ /* 0x000fc80001800000 */
[----:B------:R-:W-:Y:S01]  /*07d0*/  LOP3.LUT R0, R0, R5, RZ, 0xc0, !PT ;  /* 0x0000000500007212 */ /* 0x000fe200078ec0ff */
[----:B------:R0:W2:Y:S01]  /*07e0*/  @!UP1 SYNCS.EXCH.64 URZ, [UR6+0x58], UR4 ;  /* 0x00005804063f95b2 */ /* 0x0000a20008000100 */
[----:B------:R-:W-:-:S03]  /*07f0*/  NOP ;  /* 0x0000000000007918 */ /* 0x000fc60000000000 */
[----:B------:R0:W-:Y:S01]  /*0800*/  STL [R1+0xc54], R0 ;  /* 0x000c540001007387 */ /* 0x0001e20000100800 */
[----:B-1----:R-:W-:Y:S05]  /*0810*/  @!P5 BRA `(.L_x_3) ;  /* 0x000000000008d947 */ /* 0x002fea0003800000 */
[----:B--2-4-:R-:W-:Y:S01]  /*0820*/  UCGABAR_ARV ;  /* 0x00000000000079c7 */ /* 0x014fe20008000000 */
[----:B------:R-:W-:Y:S05]  /*0830*/  BRA `(.L_x_4) ;  /* 0x0000000000047947 */ /* 0x000fea0003800000 */
.L_x_3:
[----:B--2-4-:R-:W-:Y:S01]  /*0840*/  NOP ;  /* 0x0000000000007918 */ /* 0x014fe20000000000 */
.L_x_4:
[----:B0-----:R-:W0:Y:S01]  /*0850*/  LDC R0, c[0x0][0x65c] ;  /* 0x00019700ff007b82 */ /* 0x001e220000000800 */
[----:B------:R-:W-:Y:S02]  /*0860*/  IMAD.U32 R4, RZ, RZ, UR9 ;  /* 0x00000009ff047e24 */ /* 0x000fe4000f8e00ff */
[----:B------:R-:W-:Y:S01]  /*0870*/  IMAD.MOV.U32 R5, RZ, RZ, RZ ;  /* 0x000000ffff057224 */ /* 0x000fe200078e00ff */
[----:B0-----:R-:W-:-:S13]  /*0880*/  ISETP.NE.AND P4, PT, R0, 0x1, PT ;  /* 0x000000010000780c */ /* 0x001fda0003f85270 */
[----:B------:R-:W0:Y:S01]  /*0890*/  @P4 LDC R7, c[0x0][0x10] ;  /* 0x00000400ff074b82 */ /* 0x000e220000000800 */
[----:B------:R-:W-:Y:S02]  /*08a0*/  @P4 IMAD.MOV.U32 R3, RZ, RZ, RZ ;  /* 0x000000ffff034224 */ /* 0x000fe400078e00ff */
[----:B------:R-:W-:-:S05]  /*08b0*/  @P4 IMAD.MOV.U32 R11, RZ, RZ, RZ ;  /* 0x000000ffff0b4224 */ /* 0x000fca00078e00ff */
[----:B------:R-:W1:Y:S01]  /*08c0*/  @!P4 LDC R9, c[0x0][0xc] ;  /* 0x00000300ff09cb82 */ /* 0x000e620000000800 */
[----:B0-----:R-:W-:-:S04]  /*08d0*/  @P4 IMAD.WIDE.U32 R6, R7, UR9, R2 ;  /* 0x0000000907064c25 */ /* 0x001fc8000f8e0002 */
[----:B------:R-:W-:Y:S02]  /*08e0*/  @P4 IMAD.MOV.U32 R8, RZ, RZ, R6 ;  /* 0x000000ffff084224 */ /* 0x000fe400078e0006 */
[----:B------:R-:W-:Y:S02]  /*08f0*/  @P4 IMAD.IADD R16, R7, 0x1, R11 ;  /* 0x0000000107104824 */ /* 0x000fe400078e020b */
[----:B-1----:R-:W-:-:S04]  /*0900*/  @!P4 IMAD.WIDE.U32 R4, R2, R9, R4 ;  /* 0x000000090204c225 */ /* 0x002fc800078e0004 */
[----:B------:R-:W-:Y:S02]  /*0910*/  @!P4 IMAD.MOV.U32 R8, RZ, RZ, R4 ;  /* 0x000000ffff08c224 */ /* 0x000fe400078e0004 */
[----:B------:R-:W-:-:S03]  /*0920*/  @!P4 IMAD.MOV.U32 R16, RZ, RZ, R5 ;  /* 0x000000ffff10c224 */ /* 0x000fc600078e0005 */
[----:B------:R0:W-:Y:S04]  /*0930*/  STL [R1+0xc60], R8 ;  /* 0x000c600801007387 */ /* 0x0001e80000100800 */
[----:B------:R0:W-:Y:S01]  /*0940*/  STL [R1+0xc5c], R16 ;  /* 0x000c5c1001007387 */ /* 0x0001e20000100800 */
[----:B------:R-:W-:Y:S05]  /*0950*/  @!P5 BRA `(.L_x_5) ;  /* 0x00000000000cd947 */ /* 0x000fea0003800000 */
[----:B------:R-:W-:Y:S01]  /*0960*/  UCGABAR_WAIT ;  /* 0x0000000000007dc7 */ /* 0x000fe20008000000 */
[----:B------:R-:W-:Y:S01]  /*0970*/  CCTL.IVALL ;  /* 0x00000000ff00798f */ /* 0x000fe20002000000 */
[----:B------:R-:W-:Y:S05]  /*0980*/  BRA `(.L_x_6) ;  /* 0x0000000000047947 */ /* 0x000fea0003800000 */
.L_x_5:
[----:B------:R-:W-:Y:S06]  /*0990*/  BAR.SYNC.DEFER_BLOCKING 0x0 ;  /* 0x0000000000007b1d */ /* 0x000fec0000010000 */
.L_x_6:
[----:B------:R-:W-:Y:S05]  /*09a0*/  @!P1 BRA `(.L_x_7) ;  /* 0x000004c000649947 */ /* 0x000fea0003800000 */
[----:B------:R-:W-:-:S06]  /*09b0*/  UISETP.GT.U32.AND UP0, UPT, UR10, 0x1, UPT ;  /* 0x000000010a00788c */ /* 0x000fcc000bf04070 */
[----:B------:R-:W-:-:S13]  /*09c0*/  PLOP3.LUT P0, PT, PT, PT, UP0, 0x80, 0x0 ;  /* 0x000000000000781c */ /* 0x000fda0003f0f008 */
[----:B------:R-:W-:Y:S05]  /*09d0*/  @P0 EXIT ;  /* 0x000000000000094d */ /* 0x000fea0003800000 */
[----:B------:R-:W-:Y:S01]  /*09e0*/  IMAD.MOV.U32 R5, RZ, RZ, -0x1 ;  /* 0xffffffffff057424 */ /* 0x000fe200078e00ff */
[----:B------:R-:W-:Y:S01]  /*09f0*/  ULDC.64 UR4, c[0x0][0x650] ;  /* 0x0001940000047ab9 */ /* 0x000fe20000000a00 */
[----:B------:R-:W-:Y:S01]  /*0a00*/  IMAD.MOV.U32 R4, RZ, RZ, -0x1 ;  /* 0xffffffffff047424 */ /* 0x000fe200078e00ff */
[----:B------:R-:W-:Y:S01]  /*0a10*/  ISETP.GE.U32.AND P0, PT, R8, UR4, PT ;  /* 0x0000000408007c0c */ /* 0x000fe2000bf06070 */
[----:B------:R-:W-:Y:S01]  /*0a20*/  UMOV UR12, 0xffffffff ;  /* 0xffffffff000c7882 */ /* 0x000fe20000000000 */
[----:B------:R1:W-:Y:S01]  /*0a30*/  STL [R1+0xc64], R5 ;  /* 0x000c640501007387 */ /* 0x0003e20000100800 */
[----:B------:R-:W-:Y:S02]  /*0a40*/  PRMT R0, RZ, 0x7610, R0 ;  /* 0x00007610ff007816 */ /* 0x000fe40000000000 */
[----:B------:R-:W-:Y:S01]  /*0a50*/  ISETP.GE.U32.AND.EX P0, PT, R16, UR5, PT, P0 ;  /* 0x0000000510007c0c */ /* 0x000fe2000bf06100 */
[----:B------:R1:W-:-:S12]  /*0a60*/  STL [R1+0xc68], R4 ;  /* 0x000c680401007387 */ /* 0x0003d80000100800 */
[----:B-1----:R-:W-:Y:S05]  /*0a70*/  @P0 BRA `(.L_x_8) ;  /* 0x00000004003c0947 */ /* 0x002fea0003800000 */
[----:B------:R-:W-:Y:S01]  /*0a80*/  ULDC.64 UR14, c[0x0][0x628] ;  /* 0x00018a00000e7ab9 */ /* 0x000fe20000000a00 */
[----:B------:R-:W1:Y:S01]  /*0a90*/  LDC.64 R6, c[0x0][0x620] ;  /* 0x00018800ff067b82 */ /* 0x000e620000000a00 */
[----:B------:R-:W-:Y:S01]  /*0aa0*/  ISETP.NE.U32.AND P0, PT, RZ, UR14, PT ;  /* 0x0000000eff007c0c */ /* 0x000fe2000bf05070 */
[----:B------:R-:W-:Y:S01]  /*0ab0*/  ULDC UR11, c[0x0][0x630] ;  /* 0x00018c00000b7ab9 */ /* 0x000fe20000000800 */
[----:B------:R-:W-:Y:S02]  /*0ac0*/  R2UR UR4, R8 ;  /* 0x00000000080472ca */ /* 0x000fe400000e0000 */
[----:B------:R-:W-:Y:S02]  /*0ad0*/  ISETP.NE.AND.EX P0, PT, RZ, UR15, PT, P0 ;  /* 0x0000000fff007c0c */ /* 0x000fe4000bf05300 */
[----:B------:R-:W-:-:S11]  /*0ae0*/  R2UR UR5, R16 ;  /* 0x00000000100572ca */ /* 0x000fd600000e0000 */
[----:B------:R-:W-:Y:S05]  /*0af0*/  @!P0 BRA `(.L_x_9) ;  /* 0x0000000000308947 */ /* 0x000fea0003800000 */
[----:B------:R-:W-:Y:S01]  /*0b00*/  R2UR UR4, R8 ;  /* 0x00000000080472ca */ /* 0x000fe200000e0000 */
[----:B------:R-:W-:Y:S01]  /*0b10*/  ULDC UR8, c[0x0][0x634] ;  /* 0x00018d0000087ab9 */ /* 0x000fe20000000800 */
[----:B------:R-:W-:-:S11]  /*0b20*/  R2UR UR10, R16 ;  /* 0x00000000100a72ca */ /* 0x000fd600000e0000 */
[----:B------:R-:W-:-:S04]  /*0b30*/  UIADD3 UR8, UP0, UR4, UR8, URZ ;  /* 0x0000000804087290 */ /* 0x000fc8000ff1e03f */
[----:B------:R-:W-:-:S04]  /*0b40*/  UIADD3.X UR10, URZ, UR10, URZ, UP0, !UPT ;  /* 0x0000000a3f0a7290 */ /* 0x000fc800087fe43f */
[----:B------:R-:W-:-:S04]  /*0b50*/  UIMAD.WIDE.U32 UR4, UR10, UR14, URZ ;  /* 0x0000000e0a0472a5 */ /* 0x000fc8000f8e003f */
[----:B------:R-:W-:Y:S02]  /*0b60*/  UIMAD.WIDE.U32 UR6, UP0, UR8, UR15, UR4 ;  /* 0x0000000f080672a5 */ /* 0x000fe4000f800004 */
[----:B------:R-:W-:Y:S02]  /*0b70*/  UIMAD.WIDE.U32 UR4, UR8, UR14, URZ ;  /* 0x0000000e080472a5 */ /* 0x000fe4000f8e003f */
[----:B------:R-:W-:Y:S02]  /*0b80*/  UIADD3.X UR9, URZ, URZ, URZ, UP0, !UPT ;  /* 0x0000003f3f097290 */ /* 0x000fe400087fe43f */
[----:B------:R-:W-:Y:S01]  /*0b90*/  UIADD3 URZ, UP0, UR5, UR6, URZ ;  /* 0x00000006053f7290 */ /* 0x000fe2000ff1e03f */
[----:B------:R-:W-:-:S03]  /*0ba0*/  UMOV UR8, UR7 ;  /* 0x0000000700087c82 */ /* 0x000fc60008000000 */
[----:B------:R-:W-:-:S12]  /*0bb0*/  UIMAD.WIDE.U32.X UR4, UR10, UR15, UR8, UP0 ;  /* 0x0000000f0a0472a5 */ /* 0x000fd800080e0408 */
.L_x_9:
[----:B------:R-:W-:Y:S01]  /*0bc0*/  USHF.R.U64 UR12, UR4, UR11, UR5 ;  /* 0x0000000b040c7299 */ /* 0x000fe20008001205 */
[----:B------:R-:W2:Y:S01]  /*0bd0*/  LDC.64 R20, c[0x0][0x640] ;  /* 0x00019000ff147b82 */ /* 0x000ea20000000a00 */
[----:B------:R-:W-:Y:S01]  /*0be0*/  USHF.R.U32.HI UR4, URZ, UR11, UR5 ;  /* 0x0000000b3f047299 */ /* 0x000fe20008011605 */
[----:B------:R-:W-:Y:S02]  /*0bf0*/  IMAD.MOV.U32 R4, RZ, RZ, R8 ;  /* 0x000000ffff047224 */ /* 0x000fe400078e0008 */
[----:B------:R-:W-:Y:S01]  /*0c00*/  IMAD R12, R15, R12, R2 ;  /* 0x0000000c0f0c7224 */ /* 0x000fe200078e0202 */
[----:B------:R-:W-:Y:S01]  /*0c10*/  IADD3 R3, P0, RZ, -UR12, RZ ;  /* 0x8000000cff037c10 */ /* 0x000fe2000ff1e0ff */
[----:B------:R-:W-:Y:S02]  /*0c20*/  IMAD.MOV.U32 R15, RZ, RZ, 0x1 ;  /* 0x00000001ff0f7424 */ /* 0x000fe400078e00ff */
[----:B------:R-:W3:Y:S02]  /*0c30*/  LDC R10, c[0x0][0x618] ;  /* 0x00018600ff0a7b82 */ /* 0x000ee40000000800 */
[----:B------:R-:W-:-:S04]  /*0c40*/  IMAD.X R5, RZ, RZ, ~UR4, P0 ;  /* 0x80000004ff057e24 */ /* 0x000fc800080e06ff */
[-C--:B-1----:R-:W-:Y:S02]  /*0c50*/  IMAD R0, R5, R6.reuse, RZ ;  /* 0x0000000605007224 */ /* 0x082fe400078e02ff */
[----:B------:R-:W1:Y:S01]  /*0c60*/  LDC R14, c[0x0][0x608] ;  /* 0x00018200ff0e7b82 */ /* 0x000e620000000800 */
[----:B------:R-:W-:Y:S02]  /*0c70*/  IMAD.MOV.U32 R5, RZ, RZ, R16 ;  /* 0x000000ffff057224 */ /* 0x000fe400078e0010 */
[----:B------:R-:W-:-:S05]  /*0c80*/  IMAD.WIDE.U32 R4, R3, R6, R4 ;  /* 0x0000000603047225 */ /* 0x000fca00078e0004 */
[----:B------:R-:W4:Y:S01]  /*0c90*/  LDC R18, c[0x0][0x658] ;  /* 0x00019600ff127b82 */ /* 0x000f220000000800 */
[----:B------:R-:W-:Y:S01]  /*0ca0*/  IMAD R3, R3, R7, R0 ;  /* 0x0000000703037224 */ /* 0x000fe200078e0200 */
[----:B--2---:R-:W-:-:S03]  /*0cb0*/  ISETP.NE.U32.AND P0, PT, R20, RZ, PT ;  /* 0x000000ff1400720c */ /* 0x004fc60003f05070 */
[----:B------:R-:W-:Y:S01]  /*0cc0*/  IMAD.IADD R3, R5, 0x1, R3 ;  /* 0x0000000105037824 */ /* 0x000fe200078e0203 */
[----:B------:R-:W-:Y:S01]  /*0cd0*/  ISETP.NE.AND.EX P0, PT, R21, RZ, PT, P0 ;  /* 0x000000ff1500720c */ /* 0x000fe20003f05300 */
[----:B------:R-:W-:Y:S01]  /*0ce0*/  IMAD.MOV.U32 R5, RZ, RZ, -0x1 ;  /* 0xffffffffff057424 */ /* 0x000fe200078e00ff */
[----:B0-----:R-:W0:Y:S02]  /*0cf0*/  LDC R16, c[0x0][0x600] ;  /* 0x00018000ff107b82 */ /* 0x001e240000000800 */
[-CC-:B---3--:R-:W-:Y:S02]  /*0d00*/  SHF.R.U64 R8, R4, R10.reuse, R3.reuse ;  /* 0x0000000a04087219 */ /* 0x188fe40000001203 */
[----:B------:R-:W-:-:S04]  /*0d10*/  SHF.R.U32.HI R3, RZ, R10, R3 ;  /* 0x0000000aff037219 */ /* 0x000fc80000011603 */
[----:B------:R-:W2:Y:S01]  /*0d20*/  LDC R11, c[0x0][0x648] ;  /* 0x00019200ff0b7b82 */ /* 0x000ea20000000800 */
[-CC-:B-1----:R-:W-:Y:S02]  /*0d30*/  SHF.R.U64 R23, R8, R14.reuse, R3.reuse ;  /* 0x0000000e08177219 */ /* 0x182fe40000001203 */
[----:B------:R-:W-:-:S05]  /*0d40*/  SHF.R.U32.HI R3, RZ, R14, R3 ;  /* 0x0000000eff037219 */ /* 0x000fca0000011603 */
[----:B------:R-:W1:Y:S01]  /*0d50*/  LDC R17, c[0x0][0x638] ;  /* 0x00018e00ff117b82 */ /* 0x000e620000000800 */
[-CC-:B----4-:R-:W-:Y:S02]  /*0d60*/  SHF.R.U64 R10, R23, R18.reuse, R3.reuse ;  /* 0x00000012170a7219 */ /* 0x190fe40000001203 */
[-C--:B------:R-:W-:Y:S02]  /*0d70*/  SHF.L.U32 R0, R5, R18.reuse, RZ ;  /* 0x0000001205007219 */ /* 0x080fe400000006ff */
[----:B------:R-:W-:Y:S01]  /*0d80*/  SHF.R.U32.HI R3, RZ, R18, R3 ;  /* 0x00000012ff037219 */ /* 0x000fe20000011603 */
[----:B------:R-:W-:Y:S01]  /*0d90*/  IMAD.MOV.U32 R2, RZ, RZ, R10 ;  /* 0x000000ffff027224 */ /* 0x000fe200078e000a */
[----:B------:R-:W-:Y:S01]  /*0da0*/  LOP3.LUT R0, RZ, R0, RZ, 0x33, !PT ;  /* 0x00000000ff007212 */ /* 0x000fe200078e33ff */
[----:B------:R-:W3:Y:S01]  /*0db0*/  LDC R19, c[0x0][0x610] ;  /* 0x00018400ff137b82 */ /* 0x000ee20000000800 */
[----:B------:R-:W-:Y:S05]  /*0dc0*/  @!P0 BRA `(.L_x_10) ;  /* 0x0000000000288947 */ /* 0x000fea0003800000 */
[----:B------:R-:W4:Y:S02]  /*0dd0*/  LDC R7, c[0x0][0x64c] ;  /* 0x00019300ff077b82 */ /* 0x000f240000000800 */
[----:B----4-:R-:W-:-:S05]  /*0de0*/  IADD3 R7, P0, R10, R7, RZ ;  /* 0x000000070a077210 */ /* 0x010fca0007f1e0ff */
[----:B------:R-:W-:-:S04]  /*0df0*/  IMAD.X R9, RZ, RZ, R3, P0 ;  /* 0x000000ffff097224 */ /* 0x000fc800000e0603 */
[----:B------:R-:W-:-:S04]  /*0e00*/  IMAD.WIDE.U32 R2, R9, R20, RZ ;  /* 0x0000001409027225 */ /* 0x000fc800078e00ff */
[----:B------:R-:W-:-:S04]  /*0e10*/  IMAD.WIDE.U32 R4, P0, R7, R21, R2 ;  /* 0x0000001507047225 */ /* 0x000fc80007800002 */
[----:B------:R-:W-:-:S04]  /*0e20*/  IMAD.WIDE.U32 R2, R7, R20, RZ ;  /* 0x0000001407027225 */ /* 0x000fc800078e00ff */
[----:B------:R-:W-:Y:S01]  /*0e30*/  IMAD.X R7, RZ, RZ, RZ, P0 ;  /* 0x000000ffff077224 */ /* 0x000fe200000e06ff */
[----:B------:R-:W-:Y:S01]  /*0e40*/  IADD3 RZ, P0, R3, R4, RZ ;  /* 0x0000000403ff7210 */ /* 0x000fe20007f1e0ff */
[----:B------:R-:W-:-:S04]  /*0e50*/  IMAD.MOV.U32 R6, RZ, RZ, R5 ;  /* 0x000000ffff067224 */ /* 0x000fc800078e0005 */
[----:B------:R-:W-:-:S08]  /*0e60*/  IMAD.WIDE.U32.X R2, R9, R21, R6, P0 ;  /* 0x0000001509027225 */ /* 0x000fd000000e0406 */
.L_x_10:
[----:B--2---:R-:W-:Y:S01]  /*0e70*/  SHF.R.U64 R4, R2, R11, R3 ;  /* 0x0000000b02047219 */ /* 0x004fe20000001203 */
[----:B0-----:R-:W-:Y:S01]  /*0e80*/  VIADD R5, R16, 0xffffffff ;  /* 0xffffffff10057836 */ /* 0x001fe20000000000 */
[----:B------:R-:W-:Y:S02]  /*0e90*/  SHF.L.U32 R2, R15, R18, RZ ;  /* 0x000000120f027219 */ /* 0x000fe400000006ff */
[----:B------:R-:W-:Y:S01]  /*0ea0*/  LOP3.LUT R3, R23, R0, RZ, 0xc0, !PT ;  /* 0x0000000017037212 */ /* 0x000fe200078ec0ff */
[----:B------:R-:W-:Y:S01]  /*0eb0*/  IMAD.MOV R6, RZ, RZ, -R4 ;  /* 0x000000ffff067224 */ /* 0x000fe200078e0a04 */
[----:B------:R-:W-:Y:S02]  /*0ec0*/  SEL R0, R13, R12, !P4 ;  /* 0x0000000c0d007207 */ /* 0x000fe40006000000 */
[----:B------:R-:W-:Y:S01]  /*0ed0*/  LOP3.LUT R5, R8, R5, RZ, 0xc0, !PT ;  /* 0x0000000508057212 */ /* 0x000fe200078ec0ff */
[----:B------:R-:W-:Y:S02]  /*0ee0*/  IMAD R7, R2, R4, R3 ;  /* 0x0000000402077224 */ /* 0x000fe400078e0203 */
[----:B-1----:R-:W-:-:S02]  /*0ef0*/  IMAD R3, R6, R17, R10 ;  /* 0x0000001106037224 */ /* 0x002fc400078e020a */
[----:B---3--:R-:W-:Y:S02]  /*0f00*/  IMAD R2, R7, R19, R0 ;  /* 0x0000001307027224 */ /* 0x008fe400078e0200 */
[----:B------:R-:W-:Y:S02]  /*0f10*/  IMAD R3, R3, R16, R5 ;  /* 0x0000001003037224 */ /* 0x000fe400078e0205 */
[----:B------:R-:W-:-:S03]  /*0f20*/  IMAD.MOV.U32 R0, RZ, RZ, 0x1 ;  /* 0x00000001ff007424 */ /* 0x000fc600078e00ff */
[----:B------:R-:W-:Y:S02]  /*0f30*/  SEL R4, R3, R2, !P4 ;  /* 0x0000000203047207 */ /* 0x000fe40006000000 */
[----:B------:R-:W-:-:S03]  /*0f40*/  SEL R2, R2, R3, !P4 ;  /* 0x0000000302027207 */ /* 0x000fc60006000000 */
[----:B------:R1:W-:Y:S04]  /*0f50*/  STL [R1+0xc68], R4 ;  /* 0x000c680401007387 */ /* 0x0003e80000100800 */
[----:B------:R1:W-:Y:S02]  /*0f60*/  STL [R1+0xc64], R2 ;  /* 0x000c640201007387 */ /* 0x0003e40000100800 */
.L_x_8:
[----:B------:R-:W-:-:S08]  /*0f70*/  NOP ;  /* 0x0000000000007918 */ /* 0x000fd00000000000 */
[----:B------:R-:W2:Y:S02]  /*0f80*/  USETMAXREG.TRY_ALLOC.CTAPOOL UP0, 0xf0 ;  /* 0x000000f0000079c8 */ /* 0x000ea40008000600 */
[----:B--2---:R-:W-:-:S13]  /*0f90*/  PLOP3.LUT P0, PT, PT, PT, UP0, 0x80, 0x0 ;  /* 0x000000000000781c */ /* 0x004fda0003f0f008 */
[----:B------:R-:W-:Y:S05]  /*0fa0*/  @!P0 BRA `(.L_x_8) ;  /* 0xfffffffc00f08947 */ /* 0x000fea000383ffff */
[----:B------:R-:W-:Y:S01]  /*0fb0*/  ULDC.64 UR4, c[0x0][0x598] ;  /* 0x0001660000047ab9 */ /* 0x000fe20000000a00 */
[----:B------:R-:W-:Y:S01]  /*0fc0*/  ULDC.64 UR18, c[0x0][0x208] ;  /* 0x0000820000127ab9 */ /* 0x000fe20000000a00 */
[----:B------:R-:W-:-:S04]  /*0fd0*/  ISETP.NE.U32.AND P0, PT, RZ, UR4, PT ;  /* 0x00000004ff007c0c */ /* 0x000fc8000bf05070 */
[----:B------:R-:W-:-:S13]  /*0fe0*/  ISETP.NE.AND.EX P0, PT, RZ, UR5, PT, P0 ;  /* 0x00000005ff007c0c */ /* 0x000fda000bf05300 */
[----:B------:R-:W-:Y:S05]  /*0ff0*/  @!P0 BRA `(.L_x_11) ;  /* 0x0000000000208947 */ /* 0x000fea0003800000 */
[----:B-1----:R-:W1:Y:S02]  /*1000*/  LDC.64 R2, c[0x0][0x598] ;  /* 0x00016600ff027b82 */ /* 0x002e640000000a00 */
[----:B-1----:R-:W2:Y:S02]  /*1010*/  LDG.E.64 R2, desc[UR18][R2.64] ;  /* 0x0000001202027981 */ /* 0x002ea4000c1e1b00 */
[----:B--2---:R-:W-:-:S04]  /*1020*/  ISETP.NE.U32.AND P0, PT, R2, RZ, PT ;  /* 0x000000ff0200720c */ /* 0x004fc80003f05070 */
[----:B------:R-:W-:-:S13]  /*1030*/  ISETP.NE.AND.EX P0, PT, R3, RZ, PT, P0 ;  /* 0x000000ff0300720c */ /* 0x000fda0003f05300 */
[----:B------:R-:W-:Y:S05]  /*1040*/  @!P0 BRA `(.L_x_11) ;  /* 0x00000000000c8947 */ /* 0x000fea0003800000 */
[----:B------:R-:W2:Y:S02]  /*1050*/  LD.E R2, desc[UR18][R2.64] ;  /* 0x0000001202027980 */ /* 0x000ea4000c101900 */
[----:B--2---:R-:W-:Y:S01]  /*1060*/  R2UR UR17, R2 ;  /* 0x00000000021172ca */ /* 0x004fe200000e0000 */
[----:B------:R-:W-:-:S14]  /*1070*/  BRA `(.L_x_12) ;  /* 0x0000000000247947 */ /* 0x000fdc0003800000 */
.L_x_11:
[----:B------:R-:W-:Y:S02]  /*1080*/  ULDC.64 UR4, c[0x0][0x588] ;  /* 0x0001620000047ab9 */ /* 0x000fe40000000a00 */
[----:B------:R-:W-:-:S04]  /*1090*/  ISETP.NE.U32.AND P0, PT, RZ, UR4, PT ;  /* 0x00000004ff007c0c */ /* 0x000fc8000bf05070 */
[----:B------:R-:W-:-:S13]  /*10a0*/  ISETP.NE.AND.EX P0, PT, RZ, UR5, PT, P0 ;  /* 0x00000005ff007c0c */ /* 0x000fda000bf05300 */
[----:B------:R-:W-:Y:S05]  /*10b0*/  @!P0 BRA `(.L_x_13) ;  /* 0x0000000000108947 */ /* 0x000fea0003800000 */
[----:B-1----:R-:W1:Y:S02]  /*10c0*/  LDC.64 R2, c[0x0][0x588] ;  /* 0x00016200ff027b82 */ /* 0x002e640000000a00 */
[----:B-1----:R-:W2:Y:S02]  /*10d0*/  LDG.E R2, desc[UR18][R2.64] ;  /* 0x0000001202027981 */ /* 0x002ea4000c1e1900 */
[----:B--2---:R-:W-:Y:S01]  /*10e0*/  R2UR UR17, R2 ;  /* 0x00000000021172ca */ /* 0x004fe200000e0000 */
[----:B------:R-:W-:-:S14]  /*10f0*/  BRA `(.L_x_12) ;  /* 0x0000000000047947 */ /* 0x000fdc0003800000 */
.L_x_13:
[----:B------:R-:W-:-:S05]  /*1100*/  ULDC UR17, c[0x0][0x580] ;  /* 0x0001600000117ab9 */ /* 0x000fca0000000800 */
.L_x_12:
[----:B------:R-:W-:Y:S02]  /*1110*/  ULDC.64 UR4, c[0x0][0x5a0] ;  /* 0x0001680000047ab9 */ /* 0x000fe40000000a00 */
        /* <DEDUP_REMOVED lines=11> */
.L_x_14:
        /* <DEDUP_REMOVED lines=8> */
.L_x_16:
[----:B------:R-:W-:-:S05]  /*1250*/  ULDC UR24, c[0x0][0x584] ;  /* 0x0001610000187ab9 */ /* 0x000fca0000000800 */
.L_x_15:
[----:B------:R-:W-:-:S13]  /*1260*/  LOP3.LUT P0, RZ, R0, 0xff, RZ, 0xc0, !PT ;  /* 0x000000ff00ff7812 */ /* 0x000fda000780c0ff */
[----:B------:R-:W-:Y:S05]  /*1270*/  @!P0 EXIT ;  /* 0x000000000000894d */ /* 0x000fea0003800000 */
[----:B------:R-:W-:Y:S01]  /*1280*/  ULDC UR4, c[0x0][0x28c] ;  /* 0x0000a30000047ab9 */ /* 0x000fe20000000800 */
[----:B------:R-:W-:Y:S02]  /*1290*/  ULOP3.LUT UR25, UR13, 0x1, URZ, 0xfc, !UPT ;  /* 0x000000010d197892 */ /* 0x000fe4000f8efc3f */
[----:B------:R-:W-:-:S04]  /*12a0*/  UIADD3 UR4, UR4, 0x3f, URZ ;  /* 0x0000003f04047890 */ /* 0x000fc8000fffe03f */
[----:B------:R-:W-:-:S04]  /*12b0*/  USHF.R.S32.HI UR5, URZ, 0x1f, UR4 ;  /* 0x0000001f3f057899 */ /* 0x000fc80008011404 */
[----:B------:R-:W-:-:S03]  /*12c0*/  ULEA.HI UR5, UR5, UR4, URZ, 0x6 ;  /* 0x0000000405057291 */ /* 0x000fc6000f8f303f */
[----:B------:R-:W-:Y:S01]  /*12d0*/  UMOV UR4, URZ ;  /* 0x0000003f00047c82 */ /* 0x000fe20008000000 */
[----:B------:R-:W-:-:S03]  /*12e0*/  USHF.R.S32.HI UR14, URZ, 0x6, UR5 ;  /* 0x000000063f0e7899 */ /* 0x000fc60008011405 */
[----:B------:R-:W-:-:S09]  /*12f0*/  UMOV UR5, URZ ;  /* 0x0000003f00057c82 */ /* 0x000fd20008000000 */
.L_x_1065:
[----:B------:R-:W-:Y:S01]  /*1300*/  STL [R1+0xc50], RZ ;  /* 0x000c50ff01007387 */ /* 0x000fe20000100800 */
[----:B------:R-:W2:Y:S01]  /*1310*/  S2UR UR11, SR_CgaCtaId ;  /* 0x00000000000b79c3 */ /* 0x000ea20000008800 */
[----:B------:R-:W-:Y:S01]  /*1320*/  UMOV UR16, 0x400 ;  /* 0x0000040000107882 */ /* 0x000fe20000000000 */
[----:B------:R-:W-:Y:S01]  /*1330*/  UMOV UR6, URZ ;  /* 0x0000003f00067c82 */ /* 0x000fe20008000000 */
[----:B------:R-:W-:Y:S01]  /*1340*/  STL [R1+0xc4c], RZ ;  /* 0x000c4cff01007387 */ /* 0x000fe20000100800 */
[----:B------:R-:W-:Y:S01]  /*1350*/  UMOV UR7, URZ ;  /* 0x0000003f00077c82 */ /* 0x000fe20008000000 */
[----:B------:R-:W-:Y:S01]  /*1360*/  UMOV UR8, URZ ;  /* 0x0000003f00087c82 */ /* 0x000fe20008000000 */
[----:B------:R-:W-:Y:S01]  /*1370*/  UMOV UR26, UR5 ;  /* 0x00000005001a7c82 */ /* 0x000fe20008000000 */
[----:B------:R-:W-:Y:S01]  /*1380*/  STL [R1+0xc48], RZ ;  /* 0x000c48ff01007387 */ /* 0x000fe20000100800 */
[----:B01----:R-:W1:Y:S01]  /*1390*/  LDC R2, c[0x0][0x28c] ;  /* 0x0000a300ff027b82 */ /* 0x003e620000000800 */
[----:B------:R-:W-:-:S02]  /*13a0*/  CS2R R236, SRZ ;  /* 0x0000000000ec7805 */ /* 0x000fc4000001ff00 */
[----:B------:R-:W-:Y:S01]  /*13b0*/  CS2R R234, SRZ ;  /* 0x0000000000ea7805 */ /* 0x000fe2000001ff00 */
[----:B------:R-:W-:Y:S01]  /*13c0*/  STL [R1+0xc44], RZ ;  /* 0x000c44ff01007387 */ /* 0x000fe20000100800 */
[----:B------:R-:W-:Y:S02]  /*13d0*/  CS2R R232, SRZ ;  /* 0x0000000000e87805 */ /* 0x000fe4000001ff00 */
[----:B------:R-:W-:Y:S02]  /*13e0*/  CS2R R230, SRZ ;  /* 0x0000000000e67805 */ /* 0x000fe4000001ff00 */
[----:B------:R-:W-:Y:S01]  /*13f0*/  CS2R R228, SRZ ;  /* 0x0000000000e47805 */ /* 0x000fe2000001ff00 */
[----:B------:R-:W-:Y:S01]  /*1400*/  STL [R1+0xc40], RZ ;  /* 0x000c40ff01007387 */ /* 0x000fe20000100800 */
[----:B------:R-:W-:Y:S02]  /*1410*/  CS2R R226, SRZ ;  /* 0x0000000000e27805 */ /* 0x000fe4000001ff00 */
[----:B------:R-:W-:-:S02]  /*1420*/  CS2R R224, SRZ ;  /* 0x0000000000e07805 */ /* 0x000fc4000001ff00 */
[----:B------:R-:W-:Y:S01]  /*1430*/  CS2R R222, SRZ ;  /* 0x0000000000de7805 */ /* 0x000fe2000001ff00 */
[----:B------:R-:W-:Y:S01]  /*1440*/  STL [R1+0xc3c], RZ ;  /* 0x000c3cff01007387 */ /* 0x000fe20000100800 */
[----:B------:R-:W-:Y:S02]  /*1450*/  CS2R R220, SRZ ;  /* 0x0000000000dc7805 */ /* 0x000fe4000001ff00 */
[----:B------:R-:W-:Y:S02]  /*1460*/  CS2R R218, SRZ ;  /* 0x0000000000da7805 */ /* 0x000fe4000001ff00 */
[----:B------:R-:W-:Y:S01]  /*1470*/  CS2R R216, SRZ ;  /* 0x0000000000d87805 */ /* 0x000fe2000001ff00 */
[----:B------:R-:W-:Y:S01]  /*1480*/  STL [R1+0xc38], RZ ;  /* 0x000c38ff01007387 */ /* 0x000fe20000100800 */
[----:B--2---:R-:W-:Y:S01]  /*1490*/  ULEA UR16, UR11, UR16, 0x18 ;  /* 0x000000100b107291 */ /* 0x004fe2000f8ec03f */
[----:B------:R-:W-:Y:S02]  /*14a0*/  CS2R R214, SRZ ;  /* 0x0000000000d67805 */ /* 0x000fe4000001ff00 */
[----:B------:R-:W-:Y:S01]  /*14b0*/  CS2R R212, SRZ ;  /* 0x0000000000d47805 */ /* 0x000fe2000001ff00 */
[----:B------:R-:W-:Y:S01]  /*14c0*/  STL [R1+0xc34], RZ ;  /* 0x000c34ff01007387 */ /* 0x000fe20000100800 */
[----:B------:R-:W-:-:S02]  /*14d0*/  CS2R R210, SRZ ;  /* 0x0000000000d27805 */ /* 0x000fc4000001ff00 */
[----:B------:R-:W-:Y:S02]  /*14e0*/  CS2R R208, SRZ ;  /* 0x0000000000d07805 */ /* 0x000fe4000001ff00 */
[----:B------:R-:W-:Y:S01]  /*14f0*/  CS2R R206, SRZ ;  /* 0x0000000000ce7805 */ /* 0x000fe2000001ff00 */
[----:B------:R-:W-:Y:S01]  /*1500*/  STL [R1+0xc30], RZ ;  /* 0x000c30ff01007387 */ /* 0x000fe20000100800 */
[----:B-1----:R-:W-:Y:S02]  /*1510*/  ISETP.GE.AND P0, PT, R2, 0x1, PT ;  /* 0x000000010200780c */ /* 0x002fe40003f06270 */
[----:B------:R-:W-:Y:S02]  /*1520*/  CS2R R204, SRZ ;  /* 0x0000000000cc7805 */ /* 0x000fe4000001ff00 */
[----:B------:R-:W-:Y:S01]  /*1530*/  CS2R R202, SRZ ;  /* 0x0000000000ca7805 */ /* 0x000fe2000001ff00 */
[----:B------:R-:W-:Y:S01]  /*1540*/  STL [R1+0xc2c], RZ ;  /* 0x000c2cff01007387 */ /* 0x000fe20000100800 */
[----:B------:R-:W-:-:S02]  /*1550*/  CS2R R200, SRZ ;  /* 0x0000000000c87805 */ /* 0x000fc4000001ff00 */
[----:B------:R-:W-:Y:S02]  /*1560*/  CS2R R198, SRZ ;  /* 0x0000000000c67805 */ /* 0x000fe4000001ff00 */
[----:B------:R-:W-:Y:S01]  /*1570*/  CS2R R196, SRZ ;  /* 0x0000000000c47805 */ /* 0x000fe2000001ff00 */
[----:B------:R-:W-:Y:S01]  /*1580*/  STL [R1+0xc28], RZ ;  /* 0x000c28ff01007387 */ /* 0x000fe20000100800 */
[----:B------:R-:W-:Y:S02]  /*1590*/  CS2R R194, SRZ ;  /* 0x0000000000c27805 */ /* 0x000fe4000001ff00 */
        /* <DEDUP_REMOVED lines=32> */
[----:B0-----:R-:W-:Y:S02]  /*17a0*/  CS2R R16, SRZ ;  /* 0x0000000000107805 */ /* 0x001fe4000001ff00 */
[----:B------:R-:W-:Y:S01]  /*17b0*/  CS2R R14, SRZ ;  /* 0x00000000000e7805 */ /* 0x000fe2000001ff00 */
[----:B------:R-:W-:Y:S01]  /*17c0*/  STL [R1+0xc04], RZ ;  /* 0x000c04ff01007387 */ /* 0x000fe20000100800 */
[----:B------:R-:W-:-:S02]  /*17d0*/  CS2R R12, SRZ ;  /* 0x00000000000c7805 */ /* 0x000fc4000001ff00 */
[----:B------:R-:W-:Y:S02]  /*17e0*/  CS2R R10, SRZ ;  /* 0x00000000000a7805 */ /* 0x000fe4000001ff00 */
[----:B------:R-:W-:Y:S01]  /*17f0*/  CS2R R8, SRZ ;  /* 0x0000000000087805 */ /* 0x000fe2000001ff00 */
[----:B------:R-:W-:Y:S01]  /*1800*/  STL [R1+0xc00], RZ ;  /* 0x000c00ff01007387 */ /* 0x000fe20000100800 */
[----:B---3--:R-:W-:Y:S02]  /*1810*/  CS2R R6, SRZ ;  /* 0x0000000000067805 */ /* 0x008fe4000001ff00 */
[----:B------:R-:W-:Y:S01]  /*1820*/  CS2R R4, SRZ ;  /* 0x0000000000047805 */ /* 0x000fe2000001ff00 */
[----:B------:R-:W-:Y:S01]  /*1830*/  IMAD.MOV.U32 R3, RZ, RZ, RZ ;  /* 0x000000ffff037224 */ /* 0x000fe200078e00ff */
        /* <DEDUP_REMOVED lines=85> */
[----:B------:R-:W-:-:S03]  /*1d90*/  CS2R R150, SRZ ;  /* 0x0000000000967805 */ /* 0x000fc6000001ff00 */
[----:B------:R-:W-:Y:S04]  /*1da0*/  STL [R1+0xba4], RZ ;  /* 0x000ba4ff01007387 */ /* 0x000fe80000100800 */
        /* <DEDUP_REMOVED lines=617> */
[----:B------:R-:W-:Y:S04]  /*4440*/  STL [R1], RZ ;  /* 0x000000ff01007387 */ /* 0x000fe80000100800 */
        /* <DEDUP_REMOVED lines=39> */
[----:B------:R-:W-:Y:S01]  /*46c0*/  STL [R1+0xa0], RZ ;  /* 0x0000a0ff01007387 */ /* 0x000fe20000100800 */
[----:B------:R-:W0:Y:S03]  /*46d0*/  S2R R0, SR_TID.X ;  /* 0x0000000000007919 */ /* 0x000e260000002100 */
        /* <DEDUP_REMOVED lines=8> */
[----:B0-----:R-:W-:-:S03]  /*4760*/  LOP3.LUT R0, R0, 0x80, RZ, 0xc0, !PT ;  /* 0x0000008000007812 */ /* 0x001fc600078ec0ff */
[----:B------:R-:W-:Y:S01]  /*4770*/  STL [R1+0xc4], RZ ;  /* 0x0000c4ff01007387 */ /* 0x000fe20000100800 */
[----:B------:R-:W-:-:S03]  /*4780*/  SHF.R.U32.HI R0, RZ, 0x7, R0 ;  /* 0x00000007ff007819 */ /* 0x000fc60000011600 */
        /* <DEDUP_REMOVED lines=33> */
[----:B------:R-:W0:Y:S04]  /*49a0*/  SHFL.IDX PT, R0, R0, RZ, 0x1f ;  /* 0x00001fff00007589 */ /* 0x000e2800000e0000 */
[----:B------:R1:W-:Y:S04]  /*49b0*/  STL [R1+0x14c], RZ ;  /* 0x00014cff01007387 */ /* 0x0003e80000100800 */
[----:B------:R1:W-:Y:S04]  /*49c0*/  STL [R1+0x150], RZ ;  /* 0x000150ff01007387 */ /* 0x0003e80000100800 */
[----:B------:R1:W-:Y:S04]  /*49d0*/  STL [R1+0x154], RZ ;  /* 0x000154ff01007387 */ /* 0x0003e80000100800 */
[----:B------:R1:W-:Y:S04]  /*49e0*/  STL [R1+0x158], RZ ;  /* 0x000158ff01007387 */ /* 0x0003e80000100800 */
[----:B------:R1:W-:Y:S04]  /*49f0*/  STL [R1+0x15c], RZ ;  /* 0x00015cff01007387 */ /* 0x0003e80000100800 */
[----:B------:R1:W-:Y:S01]  /*4a00*/  STL [R1+0x160], RZ ;  /* 0x000160ff01007387 */ /* 0x0003e20000100800 */
[----:B0-----:R-:W-:Y:S01]  /*4a10*/  R2UR UR9, R0 ;  /* 0x00000000000972ca */ /* 0x001fe200000e0000 */
[----:B------:R-:W-:-:S02]  /*4a20*/  IMAD.U32 R0, RZ, RZ, UR4 ;  /* 0x00000004ff007e24 */ /* 0x000fc4000f8e00ff */
[----:B------:R1:W-:Y:S04]  /*4a30*/  STL [R1+0x164], RZ ;  /* 0x000164ff01007387 */ /* 0x0003e80000100800 */
[----:B------:R1:W-:Y:S04]  /*4a40*/  STL [R1+0x168], RZ ;  /* 0x000168ff01007387 */ /* 0x0003e80000100800 */
[----:B------:R1:W-:Y:S02]  /*4a50*/  STL [R1+0x16c], RZ ;  /* 0x00016cff01007387 */ /* 0x0003e40000100800 */
[----:B------:R-:W-:-:S02]  /*4a60*/  ULEA.HI UR10, UR9, UR9, URZ, 0x1 ;  /* 0x00000009090a7291 */ /* 0x000fc4000f8f083f */
[----:B------:R1:W-:Y:S02]  /*4a70*/  STL [R1+0x170], RZ ;  /* 0x000170ff01007387 */ /* 0x0003e40000100800 */
[----:B------:R-:W-:Y:S02]  /*4a80*/  ULOP3.LUT UR10, UR10, 0xffffe, URZ, 0xc0, !UPT ;  /* 0x000ffffe0a0a7892 */ /* 0x000fe4000f8ec03f */
[----:B------:R1:W-:Y:S02]  /*4a90*/  STL [R1+0x174], RZ ;  /* 0x000174ff01007387 */ /* 0x0003e40000100800 */
[----:B------:R-:W-:Y:S02]  /*4aa0*/  UIADD3 UR10, UR9, -UR10, URZ ;  /* 0x8000000a090a7290 */ /* 0x000fe4000fffe03f */
[----:B------:R1:W-:Y:S02]  /*4ab0*/  STL [R1+0x178], RZ ;  /* 0x000178ff01007387 */ /* 0x0003e40000100800 */
[----:B------:R-:W-:-:S02]  /*4ac0*/  ULEA UR10, UR10, UR16, 0xc ;  /* 0x000000100a0a7291 */ /* 0x000fc4000f8e603f */
[----:B------:R1:W-:Y:S02]  /*4ad0*/  STL [R1+0x17c], RZ ;  /* 0x00017cff01007387 */ /* 0x0003e40000100800 */
[----:B------:R-:W-:Y:S02]  /*4ae0*/  UIADD3 UR10, UR10, 0x100, URZ ;  /* 0x000001000a0a7890 */ /* 0x000fe4000fffe03f */
[----:B------:R1:W-:Y:S02]  /*4af0*/  STL [R1+0x180], RZ ;  /* 0x000180ff01007387 */ /* 0x0003e40000100800 */
[----:B------:R-:W-:Y:S02]  /*4b00*/  USHF.R.U32.HI UR10, URZ, 0x4, UR10 ;  /* 0x000000043f0a7899 */ /* 0x000fe4000801160a */
[----:B------:R1:W-:Y:S02]  /*4b10*/  STL [R1+0x184], RZ ;  /* 0x000184ff01007387 */ /* 0x0003e40000100800 */
[----:B------:R-:W-:-:S02]  /*4b20*/  ULOP3.LUT UR15, UR10, 0x3fff, URZ, 0xc0, !UPT ;  /* 0x00003fff0a0f7892 */ /* 0x000fc4000f8ec03f */
[----:B------:R1:W-:Y:S04]  /*4b30*/  STL [R1+0x188], RZ ;  /* 0x000188ff01007387 */ /* 0x0003e80000100800 */
        /* <DEDUP_REMOVED lines=28> */
[----:B------:R1:W-:Y:S01]  /*4d00*/  STL [R1+0x1fc], RZ ;  /* 0x0001fcff01007387 */ /* 0x0003e20000100800 */
[----:B------:R-:W-:Y:S05]  /*4d10*/  @!P0 BRA `(.L_x_17) ;  /* 0x000000b400508947 */ /* 0x000fea0003800000 */
[----:B------:R-:W-:-:S06]  /*4d20*/  UISETP.NE.AND UP0, UPT, UR25, 0x3, UPT ;  /* 0x000000031900788c */ /* 0x000fcc000bf05270 */
[----:B------:R-:W-:-:S13]  /*4d30*/  PLOP3.LUT P1, PT, PT, PT, UP0, 0x80, 0x0 ;  /* 0x000000000000781c */ /* 0x000fda0003f2f008 */
[----:B------:R-:W-:Y:S05]  /*4d40*/  @!P1 BRA `(.L_x_18) ;  /* 0x0000000000049947 */ /* 0x000fea0003800000 */
[----:B------:R-:W-:Y:S01]  /*4d50*/  BPT.TRAP 0x1 ;  /* 0x000000040000795c */ /* 0x000fe20000300000 */
.L_x_18:
[----:B------:R-:W-:Y:S01]  /*4d60*/  ULEA UR7, UR5, UR16, 0x3 ;  /* 0x0000001005077291 */ /* 0x000fe2000f8e183f */
[----:B------:R-:W-:-:S05]  /*4d70*/  IMAD.U32 R0, RZ, RZ, UR4 ;  /* 0x00000004ff007e24 */ /* 0x000fca000f8e00ff */
[----:B------:R-:W-:-:S04]  /*4d80*/  SHF.L.U32 R0, R0, 0x1f, RZ ;  /* 0x0000001f00007819 */ /* 0x000fc800000006ff */
[----:B------:R0:W2:Y:S01]  /*4d90*/  SYNCS.PHASECHK.TRANS64.TRYWAIT P0, [UR7], R0 ;  /* 0x00000000ff0075a7 */ /* 0x0000a20008000147 */
[----:B------:R-:W-:Y:S05]  /*4da0*/  @!P1 BRA `(.L_x_19) ;  /* 0x0000000000049947 */ /* 0x000fea0003800000 */
[----:B------:R-:W-:Y:S01]  /*4db0*/  BPT.TRAP 0x1 ;  /* 0x000000040000795c */ /* 0x000fe20000300000 */
.L_x_19:
[----:B------:R3:W-:Y:S01]  /*4dc0*/  STL [R1+0xc50], RZ ;  /* 0x000c50ff01007387 */ /* 0x0007e20000100800 */
[----:B------:R-:W-:Y:S01]  /*4dd0*/  UMOV UR6, 0x2 ;  /* 0x0000000200067882 */ /* 0x000fe20000000000 */
[----:B--2---:R-:W-:Y:S05]  /*4de0*/  @P0 BRA `(.L_x_20) ;  /* 0x0000000000080947 */ /* 0x004fea0003800000 */
[----:B------:R-:W2:Y:S02]  /*4df0*/  SYNCS.PHASECHK.TRANS64.TRYWAIT P0, [UR7], R0 ;  /* 0x00000000ff0075a7 */ /* 0x000ea40008000147 */
[----:B--2---:R-:W-:Y:S05]  /*4e00*/  @!P0 BRA `(.L_x_21) ;  /* 0x0000049000e48947 */ /* 0x004fea0003800000 */
.L_x_20:
[----:B------:R-:W-:Y:S01]  /*4e10*/  UIADD3 UR7, UR16, 0x10100, URZ ;  /* 0x0001010010077890 */ /* 0x000fe2000fffe03f */
[----:B------:R-:W-:Y:S01]  /*4e20*/  WARPGROUP.ARRIVE ;  /* 0x00000000000079c5 */ /* 0x000fe20000000000 */
[----:B------:R-:W-:Y:S01]  /*4e30*/  ULOP3.LUT UR8, UR15, 0x10000, URZ, 0xfc, !UPT ;  /* 0x000100000f087892 */ /* 0x000fe2000f8efc3f */
[----:B------:R-:W-:Y:S01]  /*4e40*/  STL [R1+0xc4c], RZ ;  /* 0x000c4cff01007387 */ /* 0x000fe20000100800 */
[----:B------:R-:W-:Y:S01]  /*4e50*/  USHF.R.U32.HI UR7, URZ, 0x4, UR7 ;  /* 0x000000043f077899 */ /* 0x000fe20008011607 */
[----:B------:R-:W-:Y:S01]  /*4e60*/  UMOV UR9, 0x80000020 ;  /* 0x8000002000097882 */ /* 0x000fe20000000000 */
[----:B------:R-:W-:Y:S02]  /*4e70*/  UMOV UR11, 0x80000020 ;  /* 0x80000020000b7882 */ /* 0x000fe40000000000 */
[----:B------:R-:W-:Y:S01]  /*4e80*/  ULOP3.LUT UR7, UR7, 0x3fff, URZ, 0xc0, !UPT ;  /* 0x00003fff07077892 */ /* 0x000fe2000f8ec03f */
[----:B------:R-:W-:Y:S01]  /*4e90*/  STL [R1+0xc48], RZ ;  /* 0x000c48ff01007387 */ /* 0x000fe20000100800 */
[----:B------:R-:W-:Y:S01]  /*4ea0*/  UMOV UR21, UR9 ;  /* 0x0000000900157c82 */ /* 0x000fe20008000000 */
[----:B------:R-:W-:Y:S01]  /*4eb0*/  UMOV UR23, 0x80000020 ;  /* 0x8000002000177882 */ /* 0x000fe20000000000 */
[----:B------:R-:W-:Y:S01]  /*4ec0*/  ULOP3.LUT UR26, UR7, 0x10000, URZ, 0xfc, !UPT ;  /* 0x00010000071a7892 */ /* 0x000fe2000f8efc3f */
[----:B------:R-:W-:Y:S01]  /*4ed0*/  STL [R1+0xc44], RZ ;  /* 0x000c44ff01007387 */ /* 0x000fe20000100800 */
[----:B------:R-:W-:-:S02]  /*4ee0*/  ULEA UR7, UR5, UR8, 0xa ;  /* 0x0000000805077291 */ /* 0x000fc4000f8e503f */
[----:B------:R-:W-:Y:S01]  /*4ef0*/  ULEA UR26, UR5, UR26, 0xb ;  /* 0x0000001a051a7291 */ /* 0x000fe2000f8e583f */
[----:B------:R-:W-:Y:S03]  /*4f00*/  STL [R1+0xc40], RZ ;  /* 0x000c40ff01007387 */ /* 0x000fe60000100800 */
[----:B------:R-:W-:Y:S01]  /*4f10*/  UIADD3 UR22, UR26, 0x400, URZ ;  /* 0x000004001a167890 */ /* 0x000fe2000fffe03f */
[----:B------:R-:W-:Y:S01]  /*4f20*/  STL [R1+0xc3c], RZ ;  /* 0x000c3cff01007387 */ /* 0x000fe20000100800 */
[----:B------:R-:W-:Y:S01]  /*4f30*/  UMOV UR8, UR7 ;  /* 0x0000000700087c82 */ /* 0x000fe20008000000 */
[----:B------:R-:W-:Y:S01]  /*4f40*/  UMOV UR10, UR26 ;  /* 0x0000001a000a7c82 */ /* 0x000fe20008000000 */
[----:B------:R-:W-:Y:S01]  /*4f50*/  UMOV UR20, UR8 ;  /* 0x0000000800147c82 */ /* 0x000fe20008000000 */
[----:B------:R-:W-:Y:S01]  /*4f60*/  QGMMA.64x256x32.F32.E4M3.E4M3 R4, gdesc[UR8], RZ, !UPT, gsb0 ;  /* 0x03e00000080479f3 */ /* 0x000fe2000c0008ff */
[----:B------:R-:W-:Y:S01]  /*4f70*/  STL [R1+0xc38], RZ ;  /* 0x000c38ff01007387 */ /* 0x000fe20000100800 */
[----:B------:R-:W-:-:S03]  /*4f80*/  UIADD3 UR8, UR7, 0x2, URZ ;  /* 0x0000000207087890 */ /* 0x000fc6000fffe03f */
        /* <DEDUP_REMOVED lines=65> */
[----:B------:R-:W-:-:S02]  /*53a0*/  WARPGROUP.DEPBAR.LE gsb0, 0x0 ;  /* 0x00008000000079c5 */ /* 0x000fc40000010000 */
[----:B------:R-:W-:Y:S01]  /*53b0*/  IMAD.MOV.U32 R2, RZ, RZ, R130 ;  /* 0x000000ffff027224 */ /* 0x000fe200078e0082 */
[----:B------:R-:W-:Y:S01]  /*53c0*/  STL [R1+0xb30], RZ ;  /* 0x000b30ff01007387 */ /* 0x000fe20000100800 */
[----:B0-2---:R-:W-:-:S03]  /*53d0*/  IMAD.MOV.U32 R0, RZ, RZ, R131 ;  /* 0x000000ffff007224 */ /* 0x005fc600078e0083 */
        /* <DEDUP_REMOVED lines=74> */
[----:B------:R-:W-:Y:S04]  /*5880*/  STL.64 [R1+0x400], R4 ;  /* 0x0004000401007387 */ /* 0x000fe80000100a00 */
        /* <DEDUP_REMOVED lines=61> */
[----:B------:R0:W-:Y:S04]  /*5c60*/  STL.64 [R1+0x5f0], R128 ;  /* 0x0005f08001007387 */ /* 0x0001e80000100a00 */
[----:B------:R-:W-:Y:S04]  /*5c70*/  STL [R1+0xa04], RZ ;  /* 0x000a04ff01007387 */ /* 0x000fe80000100800 */
[----:B------:R-:W-:Y:S01]  /*5c80*/  STL [R1+0xa00], RZ ;  /* 0x000a00ff01007387 */ /* 0x000fe20000100800 */
[----:B0-----:R-:W-:-:S03]  /*5c90*/  WARPGROUP.ARRIVE ;  /* 0x00000000000079c5 */ /* 0x001fc60000000000 */
[----:B------:R-:W-:Y:S04]  /*5ca0*/  STL [R1+0x9fc], RZ ;  /* 0x0009fcff01007387 */ /* 0x000fe80000100800 */
[----:B------:R-:W-:Y:S01]  /*5cb0*/  STL [R1+0x9f8], RZ ;  /* 0x0009f8ff01007387 */ /* 0x000fe20000100800 */
[----:B------:R-:W-:Y:S01]  /*5cc0*/  QGMMA.64x256x32.F32.E4M3.E4M3 R24, gdesc[UR20], RZ, !UPT, gsb0 ;  /* 0x03e00000141879f3 */ /* 0x000fe2000c0008ff */
[----:B------:R-:W-:Y:S02]  /*5cd0*/  UIADD3 UR20, UR7, 0x200, URZ ;  /* 0x0000020007147890 */ /* 0x000fe4000fffe03f */
[----:B------:R-:W-:Y:S01]  /*5ce0*/  STL [R1+0x9f4], RZ ;  /* 0x0009f4ff01007387 */ /* 0x000fe20000100800 */
[----:B------:R-:W-:-:S03]  /*5cf0*/  UMOV UR21, 0x80000020 ;  /* 0x8000002000157882 */ /* 0x000fc60000000000 */
        /* <DEDUP_REMOVED lines=19> */
[----:B------:R-:W-:-:S03]  /*5e30*/  WARPGROUP.DEPBAR.LE gsb0, 0x0 ;  /* 0x00008000000079c5 */ /* 0x000fc60000010000 */
[----:B------:R-:W-:Y:S04]  /*5e40*/  STL.64 [R1], R24 ;  /* 0x0000001801007387 */ /* 0x000fe80000100a00 */
        /* <DEDUP_REMOVED lines=69> */
[----:B------:R-:W-:Y:S01]  /*62a0*/  UMOV UR22, UR10 ;  /* 0x0000000a00167c82 */ /* 0x000fe20008000000 */
[----:B------:R-:W-:Y:S01]  /*62b0*/  UMOV UR23, UR11 ;  /* 0x0000000b00177c82 */ /* 0x000fe20008000000 */
        /* <DEDUP_REMOVED lines=91> */
[----:B------:R-:W-:Y:S03]  /*6870*/  QGMMA.64x256x32.F32.E4M3.E4M3 R24, gdesc[UR20], RZ, !UPT, gsb0 ;  /* 0x03e00000141879f3 */ /* 0x000fe6000c0008ff */
        /* <DEDUP_REMOVED lines=22> */
[----:B------:R0:W-:Y:S01]  /*69e0*/  STL.64 [R1+0x200], R24 ;  /* 0x0002001801007387 */ /* 0x0001e20000100a00 */
[----:B------:R-:W-:Y:S01]  /*69f0*/  IMAD.MOV.U32 R235, RZ, RZ, R47 ;  /* 0x000000ffffeb7224 */ /* 0x000fe200078e002f */
[----:B------:R-:W-:Y:S01]  /*6a00*/  MOV R172, R88 ;  /* 0x0000005800ac7202 */ /* 0x000fe20000000f00 */
[----:B------:R-:W-:Y:S01]  /*6a10*/  IMAD.MOV.U32 R234, RZ, RZ, R48 ;  /* 0x000000ffffea7224 */ /* 0x000fe200078e0030 */
[----:B------:R2:W-:Y:S01]  /*6a20*/  STL.64 [R1+0x208], R26 ;  /* 0x0002081a01007387 */ /* 0x0005e20000100a00 */
[----:B------:R-:W-:Y:S02]  /*6a30*/  IMAD.MOV.U32 R233, RZ, RZ, R49 ;  /* 0x000000ffffe97224 */ /* 0x000fe400078e0031 */
[----:B------:R-:W-:Y:S01]  /*6a40*/  IMAD.MOV.U32 R232, RZ, RZ, R50 ;  /* 0x000000ffffe87224 */ /* 0x000fe200078e0032 */
[----:B------:R4:W-:Y:S01]  /*6a50*/  STL.64 [R1+0x210], R28 ;  /* 0x0002101c01007387 */ /* 0x0009e20000100a00 */
[----:B------:R-:W-:Y:S02]  /*6a60*/  IMAD.MOV.U32 R231, RZ, RZ, R51 ;  /* 0x000000ffffe77224 */ /* 0x000fe400078e0033 */
[----:B------:R-:W-:Y:S01]  /*6a70*/  IMAD.MOV.U32 R230, RZ, RZ, R52 ;  /* 0x000000ffffe67224 */ /* 0x000fe200078e0034 */
[----:B------:R1:W-:Y:S01]  /*6a80*/  STL.64 [R1+0x218], R30 ;  /* 0x0002181e01007387 */ /* 0x0003e20000100a00 */
[----:B------:R-:W-:-:S02]  /*6a90*/  IMAD.MOV.U32 R229, RZ, RZ, R53 ;  /* 0x000000ffffe57224 */ /* 0x000fc400078e0035 */
        /* <DEDUP_REMOVED lines=22> */
[----:B------:R3:W-:Y:S01]  /*6c00*/  STL [R1+0x258], R46 ;  /* 0x0002582e01007387 */ /* 0x0007e20000100800 */
[----:B------:R-:W-:Y:S02]  /*6c10*/  IMAD.MOV.U32 R153, RZ, RZ, R69 ;  /* 0x000000ffff997224 */ /* 0x000fe400078e0045 */
[----:B------:R-:W-:Y:S01]  /*6c20*/  IMAD.MOV.U32 R154, RZ, RZ, R70 ;  /* 0x000000ffff9a7224 */ /* 0x000fe200078e0046 */
[----:B------:R-:W-:Y:S01]  /*6c30*/  STL [R1+0x8e0], RZ ;  /* 0x0008e0ff01007387 */ /* 0x000fe20000100800 */
[----:B------:R-:W-:-:S02]  /*6c40*/  IMAD.MOV.U32 R155, RZ, RZ, R71 ;  /* 0x000000ffff9b7224 */ /* 0x000fc400078e0047 */
[----:B------:R-:W-:Y:S01]  /*6c50*/  IMAD.MOV.U32 R156, RZ, RZ, R72 ;  /* 0x000000ffff9c7224 */ /* 0x000fe200078e0048 */
[----:B------:R-:W-:Y:S01]  /*6c60*/  STL [R1+0x8dc], RZ ;  /* 0x0008dcff01007387 */ /* 0x000fe20000100800 */
[----:B------:R-:W-:Y:S02]  /*6c70*/  IMAD.MOV.U32 R157, RZ, RZ, R73 ;  /* 0x000000ffff9d7224 */ /* 0x000fe400078e0049 */
[----:B------:R-:W-:Y:S01]  /*6c80*/  IMAD.MOV.U32 R158, RZ, RZ, R74 ;  /* 0x000000ffff9e7224 */ /* 0x000fe200078e004a */
[----:B------:R-:W-:Y:S01]  /*6c90*/  STL [R1+0x8d8], RZ ;  /* 0x0008d8ff01007387 */ /* 0x000fe20000100800 */
        /* <DEDUP_REMOVED lines=156> */
[----:B0-----:R-:W3:Y:S04]  /*7660*/  LDL.LU.64 R24, [R1] ;  /* 0x0000000001187983 */ /* 0x001ee80000300a00 */
[----:B--2---:R-:W2:Y:S04]  /*7670*/  LDL.LU.64 R26, [R1+0x8] ;  /* 0x00000800011a7983 */ /* 0x004ea80000300a00 */
[----:B----4-:R-:W4:Y:S04]  /*7680*/  LDL.LU.64 R28, [R1+0x10] ;  /* 0x00001000011c7983 */ /* 0x010f280000300a00 */
[----:B-1----:R-:W2:Y:S04]  /*7690*/  LDL.LU.64 R30, [R1+0x18] ;  /* 0x00001800011e7983 */ /* 0x002ea80000300a00 */
[----:B---3--:R-:W3:Y:S04]  /*76a0*/  LDL.LU.64 R32, [R1+0x20] ;  /* 0x0000200001207983 */ /* 0x008ee80000300a00 */
[----:B------:R-:W4:Y:S04]  /*76b0*/  LDL.LU.64 R34, [R1+0x28] ;  /* 0x0000280001227983 */ /* 0x000f280000300a00 */
[----:B------:R-:W2:Y:S04]  /*76c0*/  LDL.LU.64 R36, [R1+0x30] ;  /* 0x0000300001247983 */ /* 0x000ea80000300a00 */
[----:B------:R-:W3:Y:S04]  /*76d0*/  LDL.LU.64 R38, [R1+0x38] ;  /* 0x0000380001267983 */ /* 0x000ee80000300a00 */
        /* <DEDUP_REMOVED lines=56> */
[----:B--2---:R-:W-:Y:S04]  /*7a60*/  STL.64 [R1+0x1120], R150 ;  /* 0x0011209601007387 */ /* 0x004fe80000100a00 */
[----:B----4-:R-:W-:Y:S04]  /*7a70*/  STL.64 [R1+0x1118], R148 ;  /* 0x0011189401007387 */ /* 0x010fe80000100a00 */
[----:B---3--:R-:W-:Y:S04]  /*7a80*/  STL.64 [R1+0x1110], R146 ;  /* 0x0011109201007387 */ /* 0x008fe80000100a00 */
        /* <DEDUP_REMOVED lines=61> */
[----:B0-----:R-:W2:Y:S04]  /*7e60*/  LDL.LU R24, [R1+0x400] ;  /* 0x0004000001187983 */ /* 0x001ea80000300800 */
[----:B------:R-:W2:Y:S04]  /*7e70*/  LDL.LU R25, [R1+0x404] ;  /* 0x0004040001197983 */ /* 0x000ea80000300800 */
        /* <DEDUP_REMOVED lines=123> */
[----:B------:R-:W2:Y:S01]  /*8630*/  LDL.LU R149, [R1+0x5f4] ;  /* 0x0005f40001957983 */ /* 0x000ea20000300800 */
[----:B------:R-:W-:Y:S01]  /*8640*/  IMAD.MOV.U32 R150, RZ, RZ, R2 ;  /* 0x000000ffff967224 */ /* 0x000fe200078e0002 */
[----:B------:R-:W-:Y:S01]  /*8650*/  MOV R151, R0 ;  /* 0x0000000000977202 */ /* 0x000fe20000000f00 */
[----:B------:R-:W-:Y:S01]  /*8660*/  UMOV UR9, 0x80000020 ;  /* 0x8000002000097882 */ /* 0x000fe20000000000 */
[----:B------:R-:W-:-:S04]  /*8670*/  UMOV UR11, 0x80000020 ;  /* 0x80000020000b7882 */ /* 0x000fc80000000000 */
[----:B--2---:R-:W-:-:S06]  /*8680*/  WARPGROUP.ARRIVE ;  /* 0x00000000000079c5 */ /* 0x004fcc0000000000 */
[----:B------:R-:W-:Y:S03]  /*8690*/  QGMMA.64x256x32.F32.E4M3.E4M3 R24, gdesc[UR8], R24, gsb0 ;  /* 0x03e00000081879f3 */ /* 0x000fe60008000818 */
[----:B------:R-:W-:Y:S02]  /*86a0*/  WARPGROUP.DEPBAR.LE gsb0, 0x0 ;  /* 0x00008000000079c5 */ /* 0x000fe40000010000 */
        /* <DEDUP_REMOVED lines=64> */
[----:B0-----:R-:W2:Y:S04]  /*8ab0*/  LDL.LU.64 R150, [R1+0x1120] ;  /* 0x0011200001967983 */ /* 0x001ea80000300a00 */
[----:B------:R-:W2:Y:S04]  /*8ac0*/  LDL.LU.64 R148, [R1+0x1118] ;  /* 0x0011180001947983 */ /* 0x000ea80000300a00 */
        /* <DEDUP_REMOVED lines=61> */
[----:B------:R-:W2:Y:S01]  /*8ea0*/  LDL.LU.64 R24, [R1+0xf28] ;  /* 0x000f280001187983 */ /* 0x000ea20000300a00 */
[----:B------:R-:W-:Y:S01]  /*8eb0*/  UIADD3 UR22, UR26, 0x402, URZ ;  /* 0x000004021a167890 */ /* 0x000fe2000fffe03f */
[----:B------:R-:W-:Y:S01]  /*8ec0*/  UMOV UR20, UR8 ;  /* 0x0000000800147c82 */ /* 0x000fe20008000000 */
[----:B------:R-:W-:Y:S01]  /*8ed0*/  UMOV UR21, UR9 ;  /* 0x0000000900157c82 */ /* 0x000fe20008000000 */
[----:B------:R-:W-:Y:S01]  /*8ee0*/  UMOV UR23, 0x80000020 ;  /* 0x8000002000177882 */ /* 0x000fe20000000000 */
        /* <DEDUP_REMOVED lines=24> */
[----:B--2---:R-:W-:-:S06]  /*9070*/  WARPGROUP.ARRIVE ;  /* 0x00000000000079c5 */ /* 0x004fcc0000000000 */
[----:B------:R-:W-:Y:S03]  /*9080*/  QGMMA.64x256x32.F32.E4M3.E4M3 R24, gdesc[UR20], R24, gsb0 ;  /* 0x03e00000141879f3 */ /* 0x000fe60008000818 */
[----:B------:R-:W-:Y:S02]  /*9090*/  WARPGROUP.DEPBAR.LE gsb0, 0x0 ;  /* 0x00008000000079c5 */ /* 0x000fe40000010000 */
[----:B------:R-:W-:Y:S01]  /*90a0*/  STL.64 [R1], R24 ;  /* 0x0000001801007387 */ /* 0x000fe20000100a00 */
[----:B------:R-:W-:Y:S02]  /*90b0*/  IMAD.MOV.U32 R2, RZ, RZ, R150 ;  /* 0x000000ffff027224 */ /* 0x000fe400078e0096 */
[----:B------:R-:W-:Y:S01]  /*90c0*/  IMAD.MOV.U32 R0, RZ, RZ, R151 ;  /* 0x000000ffff007224 */ /* 0x000fe200078e0097 */
        /* <DEDUP_REMOVED lines=128> */
[----:B------:R-:W-:-:S02]  /*98d0*/  UMOV UR21, 0x80000020 ;  /* 0x8000002000157882 */ /* 0x000fc40000000000 */
[----:B------:R-:W-:Y:S01]  /*98e0*/  STL [R1+0x734], RZ ;  /* 0x000734ff01007387 */ /* 0x000fe20000100800 */
[----:B------:R-:W-:-:S03]  /*98f0*/  ULDC UR7, c[0x0][0x50c] ;  /* 0x0001430000077ab9 */ /* 0x000fc60000000800 */
        /* <DEDUP_REMOVED lines=72> */
[----:B------:R-:W-:Y:S01]  /*9d80*/  UMOV UR8, UR20 ;  /* 0x0000001400087c82 */ /* 0x000fe20008000000 */
[----:B------:R-:W-:Y:S01]  /*9d90*/  IMAD.MOV.U32 R132, RZ, RZ, R234 ;  /* 0x000000ffff847224 */ /* 0x000fe200078e00ea */
[----:B------:R-:W-:Y:S01]  /*9da0*/  UMOV UR9, UR21 ;  /* 0x0000001500097c82 */ /* 0x000fe20008000000 */
        /* <DEDUP_REMOVED lines=59> */
[----:B------:R-:W-:-:S03]  /*a160*/  IMAD.MOV.U32 R235, RZ, RZ, R3 ;  /* 0x000000ffffeb7224 */ /* 0x000fc600078e0003 */
[----:B------:R-:W-:Y:S04]  /*a170*/  STL [R1+0x684], RZ ;  /* 0x000684ff01007387 */ /* 0x000fe80000100800 */
[----:B------:R-:W-:Y:S04]  /*a180*/  STL [R1+0x680], RZ ;  /* 0x000680ff01007387 */ /* 0x000fe80000100800 */
[----:B------:R-:W-:Y:S04]  /*a190*/  STL [R1+0x67c], RZ ;  /* 0x00067cff01007387 */ /* 0x000fe80000100800 */
[----:B------:R-:W-:Y:S04]  /*a1a0*/  STL [R1+0x678], RZ ;  /* 0x000678ff01007387 */ /* 0x000fe80000100800 */
[----:B------:R-:W-:Y:S01]  /*a1b0*/  STL [R1+0x674], RZ ;  /* 0x000674ff01007387 */ /* 0x000fe20000100800 */
[----:B--2---:R-:W-:-:S06]  /*a1c0*/  WARPGROUP.ARRIVE ;  /* 0x00000000000079c5 */ /* 0x004fcc0000000000 */
[----:B------:R-:W-:Y:S01]  /*a1d0*/  QGMMA.64x256x32.F32.E4M3.E4M3 R108, gdesc[UR8], R108, gsb0 ;  /* 0x03e00000086c79f3 */ /* 0x000fe2000800086c */
[----:B------:R-:W-:-:S04]  /*a1e0*/  UISETP.NE.AND UP0, UPT, UR7, 0x2, UPT ;  /* 0x000000020700788c */ /* 0x000fc8000bf05270 */
[----:B------:R-:W-:-:S06]  /*a1f0*/  USEL UR7, URZ, 0x1, UP0 ;  /* 0x000000013f077887 */ /* 0x000fcc0008000000 */
[----:B------:R-:W-:Y:S02]  /*a200*/  ISETP.NE.AND P0, PT, RZ, UR7, PT ;  /* 0x00000007ff007c0c */ /* 0x000fe4000bf05270 */
[----:B------:R-:W-:Y:S02]  /*a210*/  CS2R R236, SRZ ;  /* 0x0000000000ec7805 */ /* 0x000fe4000001ff00 */
[----:B------:R-:W-:Y:S02]  /*a220*/  CS2R R22, SRZ ;  /* 0x0000000000167805 */ /* 0x000fe4000001ff00 */
[----:B------:R-:W-:Y:S02]  /*a230*/  CS2R R20, SRZ ;  /* 0x0000000000147805 */ /* 0x000fe4000001ff00 */
[----:B------:R-:W-:Y:S02]  /*a240*/  CS2R R18, SRZ ;  /* 0x0000000000127805 */ /* 0x000fe4000001ff00 */
[----:B------:R-:W-:-:S02]  /*a250*/  CS2R R16, SRZ ;  /* 0x0000000000107805 */ /* 0x000fc4000001ff00 */
[----:B------:R-:W-:Y:S02]  /*a260*/  CS2R R14, SRZ ;  /* 0x00000000000e7805 */ /* 0x000fe4000001ff00 */
[----:B------:R-:W-:Y:S02]  /*a270*/  CS2R R12, SRZ ;  /* 0x00000000000c7805 */ /* 0x000fe4000001ff00 */
[----:B------:R-:W-:Y:S02]  /*a280*/  CS2R R10, SRZ ;  /* 0x00000000000a7805 */ /* 0x000fe4000001ff00 */
[----:B------:R-:W-:Y:S02]  /*a290*/  CS2R R8, SRZ ;  /* 0x0000000000087805 */ /* 0x000fe4000001ff00 */
[----:B------:R-:W-:Y:S02]  /*a2a0*/  CS2R R6, SRZ ;  /* 0x0000000000067805 */ /* 0x000fe4000001ff00 */
[----:B------:R-:W-:Y:S01]  /*a2b0*/  CS2R R4, SRZ ;  /* 0x0000000000047805 */ /* 0x000fe2000001ff00 */
[----:B------:R-:W-:Y:S01]  /*a2c0*/  IMAD.MOV.U32 R3, RZ, RZ, RZ ;  /* 0x000000ffff037224 */ /* 0x000fe200078e00ff */
[----:B------:R-:W-:-:S02]  /*a2d0*/  WARPGROUP.DEPBAR.LE gsb0, 0x0 ;  /* 0x00008000000079c5 */ /* 0x000fc40000010000 */
        /* <DEDUP_REMOVED lines=64> */
[----:B0-----:R0:W5:Y:S04]  /*a6e0*/  LDL.LU.64 R150, [R1+0xd20] ;  /* 0x000d200001967983 */ /* 0x0011680000300a00 */
[----:B------:R0:W5:Y:S04]  /*a6f0*/  LDL.LU.64 R148, [R1+0xd18] ;  /* 0x000d180001947983 */ /* 0x0001680000300a00 */
        /* <DEDUP_REMOVED lines=19> */
[----:B------:R0:W5:Y:S01]  /*a830*/  LDL.LU.64 R108, [R1+0xc78] ;  /* 0x000c7800016c7983 */ /* 0x0001620000300a00 */
[----:B-1----:R-:W-:-:S02]  /*a840*/  CS2R R234, SRZ ;  /* 0x0000000000ea7805 */ /* 0x002fc4000001ff00 */
[----:B------:R-:W-:Y:S02]  /*a850*/  CS2R R232, SRZ ;  /* 0x0000000000e87805 */ /* 0x000fe4000001ff00 */
[----:B------:R-:W-:Y:S01]  /*a860*/  CS2R R230, SRZ ;  /* 0x0000000000e67805 */ /* 0x000fe2000001ff00 */
[----:B------:R0:W-:Y:S01]  /*a870*/  STL [R1+0x670], RZ ;  /* 0x000670ff01007387 */ /* 0x0001e20000100800 */
[----:B------:R-:W-:Y:S02]  /*a880*/  CS2R R228, SRZ ;  /* 0x0000000000e47805 */ /* 0x000fe4000001ff00 */
[----:B------:R-:W-:Y:S02]  /*a890*/  CS2R R226, SRZ ;  /* 0x0000000000e27805 */ /* 0x000fe4000001ff00 */
[----:B------:R-:W-:Y:S01]  /*a8a0*/  CS2R R224, SRZ ;  /* 0x0000000000e07805 */ /* 0x000fe2000001ff00 */
[----:B------:R0:W-:Y:S01]  /*a8b0*/  STL [R1+0x66c], RZ ;  /* 0x00066cff01007387 */ /* 0x0001e20000100800 */
[----:B------:R-:W-:-:S02]  /*a8c0*/  CS2R R222, SRZ ;  /* 0x0000000000de7805 */ /* 0x000fc4000001ff00 */
        /* <DEDUP_REMOVED lines=63> */
[----:B-----5:R1:W-:Y:S04]  /*acc0*/  STL [R1+0xcec], R121 ;  /* 0x000cec7901007387 */ /* 0x0203e80000100800 */
[----:B------:R-:W2:Y:S04]  /*acd0*/  LDL R3, [R1+0x400] ;  /* 0x0004000001037983 */ /* 0x000ea80000100800 */
[----:B------:R-:W3:Y:S04]  /*ace0*/  LDL R4, [R1+0x404] ;  /* 0x0004040001047983 */ /* 0x000ee80000100800 */
[----:B-1----:R-:W4:Y:S04]  /*acf0*/  LDL R121, [R1+0x218] ;  /* 0x0002180001797983 */ /* 0x002f280000100800 */
[----:B------:R-:W3:Y:S04]  /*ad00*/  LDL R5, [R1+0x408] ;  /* 0x0004080001057983 */ /* 0x000ee80000100800 */
        /* <DEDUP_REMOVED lines=102> */
[----:B------:R1:W-:Y:S04]  /*b370*/  STL [R1+0xce8], R122 ;  /* 0x000ce87a01007387 */ /* 0x0003e80000100800 */
[----:B-1----:R-:W2:Y:S04]  /*b380*/  LDL R122, [R1+0x214] ;  /* 0x00021400017a7983 */ /* 0x002ea80000100800 */
[----:B------:R1:W-:Y:S04]  /*b390*/  STL [R1+0xce4], R123 ;  /* 0x000ce47b01007387 */ /* 0x0003e80000100800 */
[----:B-1----:R-:W4:Y:S04]  /*b3a0*/  LDL R123, [R1+0x210] ;  /* 0x00021000017b7983 */ /* 0x002f280000100800 */
[----:B------:R1:W-:Y:S04]  /*b3b0*/  STL [R1+0xce0], R124 ;  /* 0x000ce07c01007387 */ /* 0x0003e80000100800 */
[----:B-1----:R-:W3:Y:S04]  /*b3c0*/  LDL R124, [R1+0x20c] ;  /* 0x00020c00017c7983 */ /* 0x002ee80000100800 */
        /* <DEDUP_REMOVED lines=52> */
[----:B------:R-:W-:Y:S01]  /*b710*/  STL [R1+0xc74], R151 ;  /* 0x000c749701007387 */ /* 0x000fe20000100800 */
[----:B--2---:R-:W-:-:S01]  /*b720*/  FADD R128, RZ, R128 ;  /* 0x00000080ff807221 */ /* 0x004fc20000000000 */
[----:B----4-:R-:W-:Y:S01]  /*b730*/  FADD R129, RZ, R129 ;  /* 0x00000081ff817221 */ /* 0x010fe20000000000 */
[----:B---3--:R-:W-:-:S01]  /*b740*/  FADD R127, RZ, R127 ;  /* 0x0000007fff7f7221 */ /* 0x008fc20000000000 */
[----:B------:R-:W-:Y:S01]  /*b750*/  FADD R126, RZ, R126 ;  /* 0x0000007eff7e7221 */ /* 0x000fe20000000000 */
[----:B------:R-:W-:-:S01]  /*b760*/  FADD R125, RZ, R125 ;  /* 0x0000007dff7d7221 */ /* 0x000fc20000000000 */
        /* <DEDUP_REMOVED lines=21> */
[----:B------:R-:W-:-:S05]  /*b8c0*/  FADD R148, RZ, R148 ;  /* 0x00000094ff947221 */ /* 0x000fca0000000000 */
[----:B------:R1:W-:Y:S04]  /*b8d0*/  STL [R1+0x600], R148 ;  /* 0x0006009401007387 */ /* 0x0003e80000100800 */
        /* <DEDUP_REMOVED lines=20> */
[----:B------:R0:W-:Y:S01]  /*ba20*/  STL [R1+0x654], R127 ;  /* 0x0006547f01007387 */ /* 0x0001e20000100800 */
[----:B------:R-:W-:-:S03]  /*ba30*/  FADD R236, RZ, R150 ;  /* 0x00000096ffec7221 */ /* 0x000fc60000000000 */
[----:B------:R0:W-:Y:S04]  /*ba40*/  STL [R1+0x658], R126 ;  /* 0x0006587e01007387 */ /* 0x0001e80000100800 */
[----:B------:R0:W-:Y:S01]  /*ba50*/  STL [R1+0x65c], R125 ;  /* 0x00065c7d01007387 */ /* 0x0001e20000100800 */
[----:B------:R-:W-:-:S03]  /*ba60*/  FADD R237, RZ, R149 ;  /* 0x00000095ffed7221 */ /* 0x000fc60000000000 */
[----:B------:R0:W-:Y:S04]  /*ba70*/  STL [R1+0x660], R124 ;  /* 0x0006607c01007387 */ /* 0x0001e80000100800 */
[----:B------:R0:W-:Y:S04]  /*ba80*/  STL [R1+0x664], R123 ;  /* 0x0006647b01007387 */ /* 0x0001e80000100800 */
[----:B------:R-:W4:Y:S04]  /*ba90*/  LDL R150, [R1+0x21c] ;  /* 0x00021c0001967983 */ /* 0x000f280000100800 */
[----:B------:R0:W-:Y:S04]  /*baa0*/  STL [R1+0x668], R122 ;  /* 0x0006687a01007387 */ /* 0x0001e80000100800 */
[----:B------:R-:W4:Y:S04]  /*bab0*/  LDL R149, [R1+0x220] ;  /* 0x0002200001957983 */ /* 0x000f280000100800 */
[----:B-1----:R-:W4:Y:S04]  /*bac0*/  LDL R148, [R1+0x224] ;  /* 0x0002240001947983 */ /* 0x002f280000100800 */
[----:B--2---:R-:W2:Y:S04]  /*bad0*/  LDL R147, [R1+0x228] ;  /* 0x0002280001937983 */ /* 0x004ea80000100800 */
[----:B---3--:R-:W3:Y:S04]  /*bae0*/  LDL R146, [R1+0x22c] ;  /* 0x00022c0001927983 */ /* 0x008ee80000100800 */
[----:B----4-:R-:W4:Y:S04]  /*baf0*/  LDL R145, [R1+0x230] ;  /* 0x0002300001917983 */ /* 0x010f280000100800 */
[----:B0-----:R-:W4:Y:S04]  /*bb00*/  LDL R144, [R1+0x234] ;  /* 0x0002340001907983 */ /* 0x001f280000100800 */
[----:B------:R-:W4:Y:S04]  /*bb10*/  LDL R143, [R1+0x238] ;  /* 0x00023800018f7983 */ /* 0x000f280000100800 */
        /* <DEDUP_REMOVED lines=18> */
[----:B------:R-:W4:Y:S01]  /*bc40*/  LDL R124, [R1+0x284] ;  /* 0x00028400017c7983 */ /* 0x000f220000100800 */
[----:B------:R-:W-:-:S03]  /*bc50*/  IMAD.MOV.U32 R151, RZ, RZ, R121 ;  /* 0x000000ffff977224 */ /* 0x000fc600078e0079 */
[----:B------:R-:W4:Y:S04]  /*bc60*/  LDL R123, [R1+0x288] ;  /* 0x00028800017b7983 */ /* 0x000f280000100800 */
[----:B------:R-:W4:Y:S04]  /*bc70*/  LDL R122, [R1+0x28c] ;  /* 0x00028c00017a7983 */ /* 0x000f280000100800 */
[----:B------:R-:W4:Y:S01]  /*bc80*/  LDL R121, [R1+0x290] ;  /* 0x0002900001797983 */ /* 0x000f220000100800 */
[----:B------:R-:W-:-:S05]  /*bc90*/  FADD R151, RZ, R151 ;  /* 0x00000097ff977221 */ /* 0x000fca0000000000 */
[----:B------:R0:W-:Y:S01]  /*bca0*/  STL [R1+0x66c], R151 ;  /* 0x00066c9701007387 */ /* 0x0001e20000100800 */
[----:B------:R-:W-:-:S01]  /*bcb0*/  FADD R150, RZ, R150 ;  /* 0x00000096ff967221 */ /* 0x000fc20000000000 */
[----:B------:R-:W-:-:S04]  /*bcc0*/  FADD R149, RZ, R149 ;  /* 0x00000095ff957221 */ /* 0x000fc80000000000 */
[----:B------:R1:W-:Y:S01]  /*bcd0*/  STL [R1+0x670], R150 ;  /* 0x0006709601007387 */ /* 0x0003e20000100800 */
[----:B------:R-:W-:-:S03]  /*bce0*/  FADD R148, RZ, R148 ;  /* 0x00000094ff947221 */ /* 0x000fc60000000000 */
[----:B------:R1:W-:Y:S01]  /*bcf0*/  STL [R1+0x674], R149 ;  /* 0x0006749501007387 */ /* 0x0003e20000100800 */
[----:B--2---:R-:W-:-:S03]  /*bd00*/  FADD R147, RZ, R147 ;  /* 0x00000093ff937221 */ /* 0x004fc60000000000 */
[----:B------:R2:W-:Y:S01]  /*bd10*/  STL [R1+0x678], R148 ;  /* 0x0006789401007387 */ /* 0x0005e20000100800 */
[----:B---3--:R-:W-:-:S03]  /*bd20*/  FADD R146, RZ, R146 ;  /* 0x00000092ff927221 */ /* 0x008fc60000000000 */
[----:B------:R3:W-:Y:S01]  /*bd30*/  STL [R1+0x67c], R147 ;  /* 0x00067c9301007387 */ /* 0x0007e20000100800 */
[----:B----4-:R-:W-:-:S03]  /*bd40*/  FADD R145, RZ, R145 ;  /* 0x00000091ff917221 */ /* 0x010fc60000000000 */
[----:B------:R4:W-:Y:S01]  /*bd50*/  STL [R1+0x680], R146 ;  /* 0x0006809201007387 */ /* 0x0009e20000100800 */
[----:B------:R-:W-:-:S03]  /*bd60*/  FADD R144, RZ, R144 ;  /* 0x00000090ff907221 */ /* 0x000fc60000000000 */
        /* <DEDUP_REMOVED lines=46> */
[----:B0-----:R-:W4:Y:S04]  /*c050*/  LDL R151, [R1+0x294] ;  /* 0x0002940001977983 */ /* 0x001f280000100800 */
[----:B------:R0:W-:Y:S04]  /*c060*/  STL [R1+0x6e0], R122 ;  /* 0x0006e07a01007387 */ /* 0x0001e80000100800 */
[----:B-1----:R-:W4:Y:S04]  /*c070*/  LDL R150, [R1+0x298] ;  /* 0x0002980001967983 */ /* 0x002f280000100800 */
[----:B------:R1:W-:Y:S04]  /*c080*/  STL [R1+0x6e4], R121 ;  /* 0x0006e47901007387 */ /* 0x0003e80000100800 */
[----:B------:R-:W4:Y:S04]  /*c090*/  LDL R149, [R1+0x29c] ;  /* 0x00029c0001957983 */ /* 0x000f280000100800 */
[----:B--2---:R-:W2:Y:S04]  /*c0a0*/  LDL R148, [R1+0x2a0] ;  /* 0x0002a00001947983 */ /* 0x004ea80000100800 */
[----:B---3--:R-:W3:Y:S04]  /*c0b0*/  LDL R147, [R1+0x2a4] ;  /* 0x0002a40001937983 */ /* 0x008ee80000100800 */
[----:B----4-:R-:W4:Y:S04]  /*c0c0*/  LDL R146, [R1+0x2a8] ;  /* 0x0002a80001927983 */ /* 0x010f280000100800 */
        /* <DEDUP_REMOVED lines=23> */
[----:B0-----:R-:W4:Y:S04]  /*c240*/  LDL R122, [R1+0x308] ;  /* 0x00030800017a7983 */ /* 0x001f280000100800 */
[----:B-1----:R-:W4:Y:S01]  /*c250*/  LDL R121, [R1+0x30c] ;  /* 0x00030c0001797983 */ /* 0x002f220000100800 */
        /* <DEDUP_REMOVED lines=184> */
[----:B0-----:R-:W4:Y:S04]  /*cde0*/  LDL R122, [R1] ;  /* 0x00000000017a7983 */ /* 0x001f280000100800 */
        /* <DEDUP_REMOVED lines=280> */
[----:B------:R-:W-:-:S05]  /*df70*/  FADD R151, RZ, R151 ;  /* 0x00000097ff977221 */ /* 0x000fca0000000000 */
[----:B------:R0:W-:Y:S02]  /*df80*/  STL [R1+0x954], R151 ;  /* 0x0009549701007387 */ /* 0x0001e40000100800 */
[----:B0-----:R-:W-:-:S01]  /*df90*/  FADD R151, RZ, R150 ;  /* 0x00000096ff977221 */ /* 0x001fc20000000000 */
[----:B--2---:R-:W-:Y:S01]  /*dfa0*/  FADD R150, RZ, R149 ;  /* 0x00000095ff967221 */ /* 0x004fe20000000000 */
[----:B---3--:R-:W-:-:S03]  /*dfb0*/  FADD R149, RZ, R148 ;  /* 0x00000094ff957221 */ /* 0x008fc60000000000 */
[----:B------:R-:W-:Y:S01]  /*dfc0*/  STL [R1+0x958], R151 ;  /* 0x0009589701007387 */ /* 0x000fe20000100800 */
[----:B----4-:R-:W-:-:S03]  /*dfd0*/  FADD R148, RZ, R147 ;  /* 0x00000093ff947221 */ /* 0x010fc60000000000 */
[----:B------:R-:W-:Y:S01]  /*dfe0*/  STL [R1+0x95c], R150 ;  /* 0x00095c9601007387 */ /* 0x000fe20000100800 */
[----:B------:R-:W-:-:S03]  /*dff0*/  FADD R147, RZ, R146 ;  /* 0x00000092ff937221 */ /* 0x000fc60000000000 */
        /* <DEDUP_REMOVED lines=50> */
[----:B------:R-:W-:Y:S04]  /*e320*/  STL [R1+0x9c4], R124 ;  /* 0x0009c47c01007387 */ /* 0x000fe80000100800 */
[----:B------:R-:W2:Y:S04]  /*e330*/  LDL R121, [R1+0x17c] ;  /* 0x00017c0001797983 */ /* 0x000ea80000100800 */
[----:B------:R0:W-:Y:S04]  /*e340*/  STL [R1+0x9c8], R122 ;  /* 0x0009c87a01007387 */ /* 0x0001e80000100800 */
[----:B0-----:R-:W3:Y:S04]  /*e350*/  LDL R122, [R1+0x180] ;  /* 0x00018000017a7983 */ /* 0x001ee80000100800 */
[----:B------:R0:W-:Y:S04]  /*e360*/  STL [R1+0x9cc], R123 ;  /* 0x0009cc7b01007387 */ /* 0x0001e80000100800 */
[----:B------:R-:W4:Y:S04]  /*e370*/  LDL R124, [R1+0x188] ;  /* 0x00018800017c7983 */ /* 0x000f280000100800 */
[----:B------:R-:W4:Y:S04]  /*e380*/  LDL R125, [R1+0x18c] ;  /* 0x00018c00017d7983 */ /* 0x000f280000100800 */
        /* <DEDUP_REMOVED lines=27> */
[----:B------:R-:W-:-:S01]  /*e540*/  FADD R2, RZ, R2 ;  /* 0x00000002ff027221 */ /* 0x000fc20000000000 */
[----:B------:R-:W-:Y:S01]  /*e550*/  FADD R0, RZ, R0 ;  /* 0x00000000ff007221 */ /* 0x000fe20000000000 */
[----:B--2---:R-:W-:-:S05]  /*e560*/  FADD R121, RZ, R121 ;  /* 0x00000079ff797221 */ /* 0x004fca0000000000 */
[----:B------:R0:W-:Y:S01]  /*e570*/  STL [R1+0x9d0], R121 ;  /* 0x0009d07901007387 */ /* 0x0001e20000100800 */
[----:B---3--:R-:W-:-:S03]  /*e580*/  FADD R122, RZ, R122 ;  /* 0x0000007aff7a7221 */ /* 0x008fc60000000000 */
[----:B0-----:R-:W2:Y:S04]  /*e590*/  LDL.LU R121, [R1+0xcec] ;  /* 0x000cec0001797983 */ /* 0x001ea80000300800 */
[----:B------:R0:W-:Y:S01]  /*e5a0*/  STL [R1+0x9d4], R122 ;  /* 0x0009d47a01007387 */ /* 0x0001e20000100800 */
[----:B----4-:R-:W-:-:S01]  /*e5b0*/  FADD R124, RZ, R124 ;  /* 0x0000007cff7c7221 */ /* 0x010fc20000000000 */
[----:B------:R-:W-:Y:S02]  /*e5c0*/  FADD R125, RZ, R125 ;  /* 0x0000007dff7d7221 */ /* 0x000fe40000000000 */
[----:B0-----:R-:W3:Y:S01]  /*e5d0*/  LDL.LU R122, [R1+0xce8] ;  /* 0x000ce800017a7983 */ /* 0x001ee20000300800 */
[----:B------:R-:W-:-:S01]  /*e5e0*/  FADD R123, RZ, R123 ;  /* 0x0000007bff7b7221 */ /* 0x000fc20000000000 */
[----:B------:R-:W-:-:S04]  /*e5f0*/  FADD R126, RZ, R126 ;  /* 0x0000007eff7e7221 */ /* 0x000fc80000000000 */
[----:B------:R0:W-:Y:S01]  /*e600*/  STL [R1+0x9d8], R123 ;  /* 0x0009d87b01007387 */ /* 0x0001e20000100800 */
[----:B------:R-:W-:-:S03]  /*e610*/  FADD R127, RZ, R127 ;  /* 0x0000007fff7f7221 */ /* 0x000fc60000000000 */
[----:B0-----:R-:W4:Y:S01]  /*e620*/  LDL.LU R123, [R1+0xce4] ;  /* 0x000ce400017b7983 */ /* 0x001f220000300800 */
[----:B------:R-:W-:-:S03]  /*e630*/  FADD R128, RZ, R128 ;  /* 0x00000080ff807221 */ /* 0x000fc60000000000 */
[----:B------:R0:W-:Y:S01]  /*e640*/  STL [R1+0x9dc], R124 ;  /* 0x0009dc7c01007387 */ /* 0x0001e20000100800 */
[----:B------:R-:W-:-:S01]  /*e650*/  FADD R129, RZ, R129 ;  /* 0x00000081ff817221 */ /* 0x000fc20000000000 */
[----:B------:R-:W-:Y:S02]  /*e660*/  FADD R130, RZ, R130 ;  /* 0x00000082ff827221 */ /* 0x000fe40000000000 */
[----:B0-----:R-:W4:Y:S04]  /*e670*/  LDL.LU R124, [R1+0xce0] ;  /* 0x000ce000017c7983 */ /* 0x001f280000300800 */
[----:B------:R0:W-:Y:S01]  /*e680*/  STL [R1+0x9e0], R125 ;  /* 0x0009e07d01007387 */ /* 0x0001e20000100800 */
[----:B------:R-:W-:-:S01]  /*e690*/  FADD R131, RZ, R131 ;  /* 0x00000083ff837221 */ /* 0x000fc20000000000 */
[----:B------:R-:W-:-:S02]  /*e6a0*/  FADD R132, RZ, R132 ;  /* 0x00000084ff847221 */ /* 0x000fc40000000000 */
[----:B0-----:R-:W4:Y:S04]  /*e6b0*/  LDL.LU R125, [R1+0xcdc] ;  /* 0x000cdc00017d7983 */ /* 0x001f280000300800 */
[----:B------:R0:W-:Y:S01]  /*e6c0*/  STL [R1+0x9e4], R126 ;  /* 0x0009e47e01007387 */ /* 0x0001e20000100800 */
[----:B------:R-:W-:-:S03]  /*e6d0*/  FADD R133, RZ, R133 ;  /* 0x00000085ff857221 */ /* 0x000fc60000000000 */
        /* <DEDUP_REMOVED lines=55> */
[----:B------:R0:W-:Y:S04]  /*ea50*/  STL [R1+0xa30], R145 ;  /* 0x000a309101007387 */ /* 0x0001e80000100800 */
        /* <DEDUP_REMOVED lines=14> */
[----:B------:R1:W-:Y:S01]  /*eb40*/  STL [R1+0xa50], R0 ;  /* 0x000a500001007387 */ /* 0x0003e20000100800 */
[----:B0-----:R-:W-:-:S01]  /*eb50*/  FADD R2, RZ, R24 ;  /* 0x00000018ff027221 */ /* 0x001fc20000000000 */
[----:B-1----:R-:W-:-:S04]  /*eb60*/  FADD R0, RZ, R25 ;  /* 0x00000019ff007221 */ /* 0x002fc80000000000 */
        /* <DEDUP_REMOVED lines=191> */
[----:B--2---:R-:W-:-:S04]  /*f760*/  FADD R0, RZ, R121 ;  /* 0x00000079ff007221 */ /* 0x004fc80000000000 */
[----:B------:R3:W-:Y:S04]  /*f770*/  STL [R1+0xbd4], R2 ;  /* 0x000bd40201007387 */ /* 0x0007e80000100800 */
[----:B------:R4:W-:Y:S01]  /*f780*/  STL [R1+0xbd8], R0 ;  /* 0x000bd80001007387 */ /* 0x0009e20000100800 */
[----:B---3--:R-:W-:-:S01]  /*f790*/  FADD R2, RZ, R122 ;  /* 0x0000007aff027221 */ /* 0x008fc20000000000 */
[----:B----4-:R-:W-:-:S04]  /*f7a0*/  FADD R0, RZ, R123 ;  /* 0x0000007bff007221 */ /* 0x010fc80000000000 */
        /* <DEDUP_REMOVED lines=163> */
[----:B-1----:R-:W-:-:S06]  /*101e0*/  UMOV UR6, URZ ;  /* 0x0000003f00067c82 */ /* 0x002fcc0008000000 */
.L_x_22:
[----:B------:R-:W-:-:S04]  /*101f0*/  UIADD3 UR26, UR5, 0x1, URZ ;  /* 0x00000001051a7890 */ /* 0x000fc8000fffe03f */
[----:B------:R-:W-:-:S04]  /*10200*/  UISETP.NE.AND UP0, UPT, UR26, 0x4, UPT ;  /* 0x000000041a00788c */ /* 0x000fc8000bf05270 */
[----:B------:R-:W-:Y:S02]  /*10210*/  USEL UR8, URZ, 0x1, UP0 ;  /* 0x000000013f087887 */ /* 0x000fe40008000000 */
[----:B------:R-:W-:Y:S02]  /*10220*/  USEL UR26, UR26, URZ, UP0 ;  /* 0x0000003f1a1a7287 */ /* 0x000fe40008000000 */
[----:B------:R-:W-:-:S06]  /*10230*/  ULOP3.LUT UR8, UR4, UR8, URZ, 0x3c, !UPT ;  /* 0x0000000804087292 */ /* 0x000fcc000f8e3c3f */
[----:B------:R-:W-:Y:S01]  /*10240*/  IMAD.U32 R0, RZ, RZ, UR8 ;  /* 0x00000008ff007e24 */ /* 0x000fe2000f8e00ff */
[----:B------:R-:W-:-:S06]  /*10250*/  UMOV UR8, 0x1 ;  /* 0x0000000100087882 */ /* 0x000fcc0000000000 */
.L_x_17:
[----:B------:R-:W-:-:S04]  /*10260*/  UISETP.LT.AND UP0, UPT, UR14, 0x1, UPT ;  /* 0x000000010e00788c */ /* 0x000fc8000bf01270 */
[----:B------:R-:W-:-:S04]  /*10270*/  USEL UR9, UR14, 0x1, UP0 ;  /* 0x000000010e097887 */ /* 0x000fc80008000000 */
[----:B------:R-:W-:-:S04]  /*10280*/  UIADD3 UR28, UR14, -UR9, URZ ;  /* 0x800000090e1c7290 */ /* 0x000fc8000fffe03f */
[----:B------:R-:W-:-:S06]  /*10290*/  UISETP.GE.AND UP0, UPT, UR28, 0x1, UPT ;  /* 0x000000011c00788c */ /* 0x000fcc000bf06270 */
[----:B------:R-:W-:-:S13]  /*102a0*/  PLOP3.LUT P0, PT, PT, PT, UP0, 0x80, 0x0 ;  /* 0x000000000000781c */ /* 0x000fda0003f0f008 */
[----:B------:R-:W-:Y:S05]  /*102b0*/  @!P0 BRA `(.L_x_23) ;  /* 0x000000e800d48947 */ /* 0x000fea0003800000 */
[----:B------:R-:W-:Y:S01]  /*102c0*/  UMOV UR27, UR5 ;  /* 0x00000005001b7c82 */ /* 0x000fe20008000000 */
[----:B------:R-:W-:-:S05]  /*102d0*/  ULDC UR30, c[0x0][0x50c] ;  /* 0x00014300001e7ab9 */ /* 0x000fca0000000800 */
.L_x_31:
[----:B------:R-:W-:-:S06]  /*102e0*/  UISETP.NE.AND UP0, UPT, UR25, 0x3, UPT ;  /* 0x000000031900788c */ /* 0x000fcc000bf05270 */
[----:B------:R-:W-:-:S13]  /*102f0*/  PLOP3.LUT P1, PT, PT, PT, UP0, 0x80, 0x0 ;  /* 0x000000000000781c */ /* 0x000fda0003f2f008 */
[----:B------:R-:W-:Y:S05]  /*10300*/  @!P1 BRA `(.L_x_24) ;  /* 0x0000000000049947 */ /* 0x000fea0003800000 */
[----:B------:R-:W-:Y:S01]  /*10310*/  BPT.TRAP 0x1 ;  /* 0x000000040000795c */ /* 0x000fe20000300000 */
.L_x_24:
[----:B------:R-:W2:Y:S01]  /*10320*/  S2UR UR9, SR_CgaCtaId ;  /* 0x00000000000979c3 */ /* 0x000ea20000008800 */
[----:B------:R-:W-:Y:S01]  /*10330*/  UMOV UR16, 0x400 ;  /* 0x0000040000107882 */ /* 0x000fe20000000000 */
[----:B------:R-:W-:Y:S01]  /*10340*/  SHF.L.U32 R2, R0, 0x1f, RZ ;  /* 0x0000001f00027819 */ /* 0x000fe200000006ff */
[----:B--2---:R-:W-:-:S04]  /*10350*/  ULEA UR16, UR9, UR16, 0x18 ;  /* 0x0000001009107291 */ /* 0x004fc8000f8ec03f */
[----:B------:R-:W-:-:S09]  /*10360*/  ULEA UR9, UR26, UR16, 0x3 ;  /* 0x000000101a097291 */ /* 0x000fd2000f8e183f */
[----:B------:R2:W3:Y:S01]  /*10370*/  SYNCS.PHASECHK.TRANS64.TRYWAIT P0, [UR9], R2 ;  /* 0x00000002ff0075a7 */ /* 0x0004e20008000149 */
[----:B------:R-:W-:Y:S05]  /*10380*/  @!P1 BRA `(.L_x_25) ;  /* 0x0000000000049947 */ /* 0x000fea0003800000 */
[----:B------:R-:W-:Y:S01]  /*10390*/  BPT.TRAP 0x1 ;  /* 0x000000040000795c */ /* 0x000fe20000300000 */
.L_x_25:
[----:B---3--:R-:W-:Y:S05]  /*103a0*/  @P0 BRA `(.L_x_26) ;  /* 0x0000000000080947 */ /* 0x008fea0003800000 */
[----:B------:R-:W3:Y:S02]  /*103b0*/  SYNCS.PHASECHK.TRANS64.TRYWAIT P0, [UR9], R2 ;  /* 0x00000002ff0075a7 */ /* 0x000ee40008000149 */
[----:B---3--:R-:W-:Y:S05]  /*103c0*/  @!P0 BRA `(.L_x_27) ;  /* 0x000003dc008c8947 */ /* 0x008fea0003800000 */
.L_x_26:
        /* <DEDUP_REMOVED lines=42> */
[----:B-----5:R-:W-:Y:S04]  /*10670*/  STL.64 [R1+0x1578], R150 ;  /* 0x0015789601007387 */ /* 0x020fe80000100a00 */
        /* <DEDUP_REMOVED lines=21> */
[----:B---3--:R-:W3:Y:S04]  /*107d0*/  LDL.LU.64 R108, [R1] ;  /* 0x00000000016c7983 */ /* 0x008ee80000300a00 */
        /* <DEDUP_REMOVED lines=21> */
[----:B---3--:R-:W-:Y:S04]  /*10930*/  STL.64 [R1+0x18c8], R150 ;  /* 0x0018c89601007387 */ /* 0x008fe80000100a00 */
[----:B--2---:R-:W-:Y:S04]  /*10940*/  STL.64 [R1+0x18c0], R148 ;  /* 0x0018c09401007387 */ /* 0x004fe80000100a00 */
[----:B----4-:R-:W-:Y:S04]  /*10950*/  STL.64 [R1+0x18b8], R146 ;  /* 0x0018b89201007387 */ /* 0x010fe80000100a00 */
        /* <DEDUP_REMOVED lines=61> */
[----:B--2---:R-:W2:Y:S04]  /*10d30*/  LDL.LU.64 R24, [R1+0x400] ;  /* 0x0004000001187983 */ /* 0x004ea80000300a00 */
        /* <DEDUP_REMOVED lines=63> */
[----:B------:R-:W-:-:S02]  /*11130*/  UIADD3 UR9, UR16, 0x10100, URZ ;  /* 0x0001010010097890 */ /* 0x000fc4000fffe03f */
[----:B------:R-:W-:Y:S01]  /*11140*/  UISETP.NE.AND UP0, UPT, UR7, URZ, UPT ;  /* 0x0000003f0700728c */ /* 0x000fe2000bf05270 */
[----:B------:R-:W3:Y:S01]  /*11150*/  LDL.LU.64 R152, [R1+0xb0] ;  /* 0x0000b00001987983 */ /* 0x000ee20000300a00 */
[----:B------:R-:W-:Y:S02]  /*11160*/  USHF.R.U32.HI UR9, URZ, 0x4, UR9 ;  /* 0x000000043f097899 */ /* 0x000fe40008011609 */
[----:B------:R-:W-:Y:S01]  /*11170*/  USEL UR8, UR8, URZ, !UP0 ;  /* 0x0000003f08087287 */ /* 0x000fe2000c000000 */
[----:B------:R-:W3:Y:S01]  /*11180*/  LDL.LU.64 R154, [R1+0xb8] ;  /* 0x0000b800019a7983 */ /* 0x000ee20000300a00 */
[----:B------:R-:W-:Y:S02]  /*11190*/  ULOP3.LUT UR9, UR9, 0x3fff, URZ, 0xc0, !UPT ;  /* 0x00003fff09097892 */ /* 0x000fe4000f8ec03f */
[----:B------:R-:W-:Y:S01]  /*111a0*/  ULOP3.LUT UR7, UR15, 0x10000, URZ, 0xfc, !UPT ;  /* 0x000100000f077892 */ /* 0x000fe2000f8efc3f */
[----:B------:R-:W3:Y:S01]  /*111b0*/  LDL.LU.64 R156, [R1+0xc0] ;  /* 0x0000c000019c7983 */ /* 0x000ee20000300a00 */
[----:B------:R-:W-:-:S02]  /*111c0*/  ULOP3.LUT UR9, UR9, 0x10000, URZ, 0xfc, !UPT ;  /* 0x0001000009097892 */ /* 0x000fc4000f8efc3f */
[----:B------:R-:W-:Y:S01]  /*111d0*/  UISETP.NE.U32.AND UP0, UPT, UR8, URZ, UPT ;  /* 0x0000003f0800728c */ /* 0x000fe2000bf05070 */
[----:B------:R-:W3:Y:S01]  /*111e0*/  LDL.LU.64 R158, [R1+0xc8] ;  /* 0x0000c800019e7983 */ /* 0x000ee20000300a00 */
[----:B------:R-:W-:Y:S02]  /*111f0*/  ULEA UR7, UR26, UR7, 0xa ;  /* 0x000000071a077291 */ /* 0x000fe4000f8e503f */
[----:B------:R-:W-:Y:S01]  /*11200*/  ULEA UR29, UR26, UR9, 0xb ;  /* 0x000000091a1d7291 */ /* 0x000fe2000f8e583f */
[----:B------:R-:W3:Y:S01]  /*11210*/  LDL.LU.64 R160, [R1+0xd0] ;  /* 0x0000d00001a07983 */ /* 0x000ee20000300a00 */
[----:B------:R-:W-:Y:S01]  /*11220*/  UMOV UR11, 0x80000020 ;  /* 0x80000020000b7882 */ /* 0x000fe20000000000 */
[----:B------:R-:W-:Y:S02]  /*11230*/  UMOV UR9, 0x80000020 ;  /* 0x8000002000097882 */ /* 0x000fe40000000000 */
[----:B------:R-:W-:Y:S01]  /*11240*/  UMOV UR8, UR7 ;  /* 0x0000000700087c82 */ /* 0x000fe20008000000 */
[----:B------:R-:W3:Y:S01]  /*11250*/  LDL.LU.64 R162, [R1+0xd8] ;  /* 0x0000d80001a27983 */ /* 0x000ee20000300a00 */
[----:B------:R-:W-:-:S03]  /*11260*/  UMOV UR10, UR29 ;  /* 0x0000001d000a7c82 */ /* 0x000fc60008000000 */
[----:B------:R-:W3:Y:S04]  /*11270*/  LDL.LU.64 R164, [R1+0xe0] ;  /* 0x0000e00001a47983 */ /* 0x000ee80000300a00 */
        /* <DEDUP_REMOVED lines=35> */
[----:B------:R-:W-:Y:S04]  /*114b0*/  STL [R1+0xecc], R23 ;  /* 0x000ecc1701007387 */ /* 0x000fe80000100800 */
        /* <DEDUP_REMOVED lines=15> */
[----:B------:R4:W-:Y:S04]  /*115b0*/  STL [R1+0xe8c], R7 ;  /* 0x000e8c0701007387 */ /* 0x0009e80000100800 */
[----:B------:R-:W-:Y:S04]  /*115c0*/  STL [R1+0xe88], R6 ;  /* 0x000e880601007387 */ /* 0x000fe80000100800 */
[----:B------:R-:W-:Y:S04]  /*115d0*/  STL [R1+0xe84], R5 ;  /* 0x000e840501007387 */ /* 0x000fe80000100800 */
[----:B------:R-:W-:Y:S04]  /*115e0*/  STL [R1+0xe80], R4 ;  /* 0x000e800401007387 */ /* 0x000fe80000100800 */
[----:B------:R-:W-:Y:S04]  /*115f0*/  STL [R1+0xe7c], R3 ;  /* 0x000e7c0301007387 */ /* 0x000fe80000100800 */
[----:B------:R0:W-:Y:S01]  /*11600*/  STL [R1+0xe78], R0 ;  /* 0x000e780001007387 */ /* 0x0001e20000100800 */
[----:B--2---:R-:W-:-:S06]  /*11610*/  WARPGROUP.ARRIVE ;  /* 0x00000000000079c5 */ /* 0x004fcc0000000000 */
[----:B------:R-:W-:Y:S03]  /*11620*/  QGMMA.64x256x32.F32.E4M3.E4M3 R24, gdesc[UR8], R24, UP0, gsb0 ;  /* 0x03e00000081879f3 */ /* 0x000fe6000b800818 */
[----:B------:R-:W-:Y:S02]  /*11630*/  WARPGROUP.DEPBAR.LE gsb0, 0x0 ;  /* 0x00008000000079c5 */ /* 0x000fe40000010000 */
[----:B------:R-:W-:Y:S01]  /*11640*/  STL.64 [R1+0x400], R24 ;  /* 0x0004001801007387 */ /* 0x000fe20000100a00 */
[----:B------:R-:W-:Y:S01]  /*11650*/  IMAD.MOV.U32 R2, RZ, RZ, R150 ;  /* 0x000000ffff027224 */ /* 0x000fe200078e0096 */
[----:B----4-:R-:W-:Y:S01]  /*11660*/  MOV R7, R145 ;  /* 0x0000009100077202 */ /* 0x010fe20000000f00 */
[----:B0-----:R-:W-:Y:S01]  /*11670*/  IMAD.MOV.U32 R0, RZ, RZ, R151 ;  /* 0x000000ffff007224 */ /* 0x001fe200078e0097 */
[----:B------:R-:W-:Y:S01]  /*11680*/  STL.64 [R1+0x408], R26 ;  /* 0x0004081a01007387 */ /* 0x000fe20000100a00 */
[----:B------:R-:W-:-:S02]  /*11690*/  IMAD.MOV.U32 R4, RZ, RZ, R148 ;  /* 0x000000ffff047224 */ /* 0x000fc400078e0094 */
[----:B------:R-:W-:Y:S01]  /*116a0*/  IMAD.MOV.U32 R3, RZ, RZ, R149 ;  /* 0x000000ffff037224 */ /* 0x000fe200078e0095 */
[----:B------:R-:W-:Y:S01]  /*116b0*/  STL.64 [R1+0x410], R28 ;  /* 0x0004101c01007387 */ /* 0x000fe20000100a00 */
[----:B------:R-:W-:Y:S02]  /*116c0*/  IMAD.MOV.U32 R6, RZ, RZ, R146 ;  /* 0x000000ffff067224 */ /* 0x000fe400078e0092 */
[----:B------:R-:W-:Y:S01]  /*116d0*/  IMAD.MOV.U32 R5, RZ, RZ, R147 ;  /* 0x000000ffff057224 */ /* 0x000fe200078e0093 */
[----:B------:R-:W-:Y:S01]  /*116e0*/  STL.64 [R1+0x418], R30 ;  /* 0x0004181e01007387 */ /* 0x000fe20000100a00 */
[----:B------:R-:W-:Y:S02]  /*116f0*/  IMAD.MOV.U32 R8, RZ, RZ, R144 ;  /* 0x000000ffff087224 */ /* 0x000fe400078e0090 */
[----:B------:R-:W-:Y:S01]  /*11700*/  IMAD.MOV.U32 R10, RZ, RZ, R142 ;  /* 0x000000ffff0a7224 */ /* 0x000fe200078e008e */
        /* <DEDUP_REMOVED lines=62> */
[----:B------:R0:W-:Y:S04]  /*11af0*/  STL [R1+0x5a0], R128 ;  /* 0x0005a08001007387 */ /* 0x0001e80000100800 */
        /* <DEDUP_REMOVED lines=11> */
[----:B0-----:R-:W3:Y:S04]  /*11bb0*/  LDL.LU.64 R128, [R1+0x1870] ;  /* 0x0018700001807983 */ /* 0x001ee80000300a00 */
        /* <DEDUP_REMOVED lines=9> */
[----:B------:R-:W3:Y:S01]  /*11c50*/  LDL.LU.64 R108, [R1+0x1820] ;  /* 0x00182000016c7983 */ /* 0x000ee20000300a00 */
[----:B------:R-:W-:Y:S01]  /*11c60*/  UIADD3 UR22, UR29, 0x400, URZ ;  /* 0x000004001d167890 */ /* 0x000fe2000fffe03f */
[----:B------:R-:W-:Y:S01]  /*11c70*/  UMOV UR20, UR8 ;  /* 0x0000000800147c82 */ /* 0x000fe20008000000 */
[----:B------:R-:W-:Y:S01]  /*11c80*/  UMOV UR21, UR9 ;  /* 0x0000000900157c82 */ /* 0x000fe20008000000 */
[----:B------:R-:W-:Y:S01]  /*11c90*/  UMOV UR23, 0x80000020 ;  /* 0x8000002000177882 */ /* 0x000fe20000000000 */
        /* <DEDUP_REMOVED lines=42> */
[----:B---3--:R-:W-:-:S06]  /*11f40*/  WARPGROUP.ARRIVE ;  /* 0x00000000000079c5 */ /* 0x008fcc0000000000 */
[----:B------:R-:W-:Y:S03]  /*11f50*/  QGMMA.64x256x32.F32.E4M3.E4M3 R108, gdesc[UR20], R108, UP0, gsb0 ;  /* 0x03e00000146c79f3 */ /* 0x000fe6000b80086c */
[----:B------:R-:W-:Y:S02]  /*11f60*/  WARPGROUP.DEPBAR.LE gsb0, 0x0 ;  /* 0x00008000000079c5 */ /* 0x000fe40000010000 */
        /* <DEDUP_REMOVED lines=64> */
[----:B0-----:R-:W3:Y:S04]  /*12370*/  LDL.LU.64 R234, [R1+0x16c8] ;  /* 0x0016c80001ea7983 */ /* 0x001ee80000300a00 */
[----:B------:R-:W4:Y:S04]  /*12380*/  LDL.LU.64 R232, [R1+0x16c0] ;  /* 0x0016c00001e87983 */ /* 0x000f280000300a00 */
        /* <DEDUP_REMOVED lines=64> */
[----:B---3--:R-:W-:Y:S04]  /*12790*/  STL.64 [R1+0x10c8], R234 ;  /* 0x0010c8ea01007387 */ /* 0x008fe80000100a00 */
[----:B----4-:R-:W-:Y:S04]  /*127a0*/  STL.64 [R1+0x10c0], R232 ;  /* 0x0010c0e801007387 */ /* 0x010fe80000100a00 */
[----:B--2---:R-:W-:Y:S04]  /*127b0*/  STL.64 [R1+0x10b8], R230 ;  /* 0x0010b8e601007387 */ /* 0x004fe80000100a00 */
        /* <DEDUP_REMOVED lines=38> */
[----:B------:R-:W-:Y:S01]  /*12a20*/  STL.64 [R1+0xf80], R152 ;  /* 0x000f809801007387 */ /* 0x000fe20000100a00 */
[----:B------:R-:W-:-:S06]  /*12a30*/  WARPGROUP.ARRIVE ;  /* 0x00000000000079c5 */ /* 0x000fcc0000000000 */
[----:B------:R-:W-:Y:S03]  /*12a40*/  QGMMA.64x256x32.F32.E4M3.E4M3 R24, gdesc[UR20], R24, UP0, gsb0 ;  /* 0x03e00000141879f3 */ /* 0x000fe6000b800818 */
        /* <DEDUP_REMOVED lines=23> */
[----:B0-----:R-:W2:Y:S04]  /*12bc0*/  LDL.LU.64 R108, [R1] ;  /* 0x00000000016c7983 */ /* 0x001ea80000300a00 */
        /* <DEDUP_REMOVED lines=87> */
[----:B------:R-:W3:Y:S04]  /*13140*/  LDL.LU R26, [R1+0x408] ;  /* 0x00040800011a7983 */ /* 0x000ee80000300800 */
[----:B------:R-:W3:Y:S04]  /*13150*/  LDL.LU R27, [R1+0x40c] ;  /* 0x00040c00011b7983 */ /* 0x000ee80000300800 */
[----:B------:R-:W4:Y:S04]  /*13160*/  LDL.LU R28, [R1+0x410] ;  /* 0x00041000011c7983 */ /* 0x000f280000300800 */
[----:B------:R-:W4:Y:S04]  /*13170*/  LDL.LU R29, [R1+0x414] ;  /* 0x00041400011d7983 */ /* 0x000f280000300800 */
[----:B------:R-:W2:Y:S04]  /*13180*/  LDL.LU R30, [R1+0x418] ;  /* 0x00041800011e7983 */ /* 0x000ea80000300800 */
        /* <DEDUP_REMOVED lines=97> */
[----:B------:R-:W3:Y:S01]  /*137a0*/  LDL.LU R128, [R1+0x5a0] ;  /* 0x0005a00001807983 */ /* 0x000ee20000300800 */
[----:B------:R-:W-:-:S02]  /*137b0*/  IMAD.MOV.U32 R150, RZ, RZ, R2 ;  /* 0x000000ffff967224 */ /* 0x000fc400078e0002 */
[----:B------:R-:W-:Y:S02]  /*137c0*/  IMAD.MOV.U32 R151, RZ, RZ, R0 ;  /* 0x000000ffff977224 */ /* 0x000fe400078e0000 */
        /* <DEDUP_REMOVED lines=30> */
[----:B------:R-:W-:-:S03]  /*139b0*/  IMAD.MOV.U32 R129, RZ, RZ, R23 ;  /* 0x000000ffff817224 */ /* 0x000fc600078e0017 */
[----:B------:R-:W-:Y:S04]  /*139c0*/  STL.64 [R1+0x1478], R130 ;  /* 0x0014788201007387 */ /* 0x000fe80000100a00 */
        /* <DEDUP_REMOVED lines=117> */
[----:B------:R-:W-:Y:S01]  /*14120*/  UMOV UR22, UR10 ;  /* 0x0000000a00167c82 */ /* 0x000fe20008000000 */
[----:B------:R-:W-:-:S02]  /*14130*/  UMOV UR23, UR11 ;  /* 0x0000000b00177c82 */ /* 0x000fc40008000000 */
        /* <DEDUP_REMOVED lines=42> */
[----:B--2---:R-:W-:-:S06]  /*143e0*/  WARPGROUP.ARRIVE ;  /* 0x00000000000079c5 */ /* 0x004fcc0000000000 */
[----:B------:R-:W-:Y:S03]  /*143f0*/  QGMMA.64x256x32.F32.E4M3.E4M3 R24, gdesc[UR20], R24, UP0, gsb0 ;  /* 0x03e00000141879f3 */ /* 0x000fe6000b800818 */
[----:B------:R-:W-:Y:S02]  /*14400*/  WARPGROUP.DEPBAR.LE gsb0, 0x0 ;  /* 0x00008000000079c5 */ /* 0x000fe40000010000 */
        /* <DEDUP_REMOVED lines=140> */
[----:B------:R-:W-:Y:S01]  /*14cd0*/  UIADD3 UR10, UR29, 0x2, URZ ;  /* 0x000000021d0a7890 */ /* 0x000fe2000fffe03f */
[----:B------:R-:W-:Y:S01]  /*14ce0*/  UMOV UR9, 0x80000020 ;  /* 0x8000002000097882 */ /* 0x000fe20000000000 */
[----:B------:R-:W-:Y:S01]  /*14cf0*/  UMOV UR11, 0x80000020 ;  /* 0x80000020000b7882 */ /* 0x000fe20000000000 */
        /* <DEDUP_REMOVED lines=136> */
[----:B------:R-:W-:Y:S03]  /*15580*/  QGMMA.64x256x32.F32.E4M3.E4M3 R108, gdesc[UR20], R108, gsb0 ;  /* 0x03e00000146c79f3 */ /* 0x000fe6000800086c */
[----:B------:R-:W-:Y:S02]  /*15590*/  WARPGROUP.DEPBAR.LE gsb0, 0x0 ;  /* 0x00008000000079c5 */ /* 0x000fe40000010000 */
[----:B------:R-:W-:Y:S01]  /*155a0*/  STL.64 [R1], R108 ;  /* 0x0000006c01007387 */ /* 0x000fe20000100a00 */
[----:B------:R-:W-:-:S03]  /*155b0*/  IMAD.MOV.U32 R2, RZ, RZ, R227 ;  /* 0x000000ffff027224 */ /* 0x000fc600078e00e3 */
        /* <DEDUP_REMOVED lines=304> */
[----:B------:R-:W-:Y:S01]  /*168c0*/  IMAD.MOV.U32 R215, RZ, RZ, R22 ;  /* 0x000000ffffd77224 */ /* 0x000fe200078e0016 */
[----:B------:R-:W-:Y:S01]  /*168d0*/  UMOV UR8, UR20 ;  /* 0x0000001400087c82 */ /* 0x000fe20008000000 */
[----:B------:R-:W-:Y:S01]  /*168e0*/  IMAD.MOV.U32 R216, RZ, RZ, R21 ;  /* 0x000000ffffd87224 */ /* 0x000fe200078e0015 */
[----:B------:R-:W-:Y:S01]  /*168f0*/  UMOV UR9, UR21 ;  /* 0x0000001500097c82 */ /* 0x000fe20008000000 */
[----:B------:R-:W-:Y:S01]  /*16900*/  IMAD.MOV.U32 R217, RZ, RZ, R20 ;  /* 0x000000ffffd97224 */ /* 0x000fe200078e0014 */
[----:B------:R0:W5:Y:S01]  /*16910*/  LDL.LU R23, [R1+0xecc] ;  /* 0x000ecc0001177983 */ /* 0x0001620000300800 */
[----:B------:R-:W-:-:S02]  /*16920*/  IMAD.MOV.U32 R218, RZ, RZ, R19 ;  /* 0x000000ffffda7224 */ /* 0x000fc400078e0013 */
[----:B------:R-:W-:Y:S01]  /*16930*/  IMAD.MOV.U32 R219, RZ, RZ, R18 ;  /* 0x000000ffffdb7224 */ /* 0x000fe200078e0012 */
[----:B------:R0:W5:Y:S01]  /*16940*/  LDL.LU R22, [R1+0xec8] ;  /* 0x000ec80001167983 */ /* 0x0001620000300800 */
[----:B------:R-:W-:Y:S02]  /*16950*/  IMAD.MOV.U32 R220, RZ, RZ, R17 ;  /* 0x000000ffffdc7224 */ /* 0x000fe400078e0011 */
[----:B------:R-:W-:Y:S01]  /*16960*/  IMAD.MOV.U32 R221, RZ, RZ, R16 ;  /* 0x000000ffffdd7224 */ /* 0x000fe200078e0010 */
[----:B------:R0:W5:Y:S01]  /*16970*/  LDL.LU R21, [R1+0xec4] ;  /* 0x000ec40001157983 */ /* 0x0001620000300800 */
[----:B------:R-:W-:Y:S02]  /*16980*/  IMAD.MOV.U32 R222, RZ, RZ, R15 ;  /* 0x000000ffffde7224 */ /* 0x000fe400078e000f */
        /* <DEDUP_REMOVED lines=17> */
[----:B------:R-:W-:-:S03]  /*16aa0*/  IMAD.MOV.U32 R235, RZ, RZ, R0 ;  /* 0x000000ffffeb7224 */ /* 0x000fc600078e0000 */
[----:B------:R0:W5:Y:S04]  /*16ab0*/  LDL.LU R14, [R1+0xea8] ;  /* 0x000ea800010e7983 */ /* 0x0001680000300800 */
        /* <DEDUP_REMOVED lines=11> */
[----:B------:R0:W5:Y:S01]  /*16b70*/  LDL.LU R0, [R1+0xe78] ;  /* 0x000e780001007983 */ /* 0x0001620000300800 */
        /* <DEDUP_REMOVED lines=67> */
[----:B--2---:R0:W5:Y:S04]  /*16fb0*/  LDL.LU.64 R234, [R1+0xe70] ;  /* 0x000e700001ea7983 */ /* 0x0041680000300a00 */
        /* <DEDUP_REMOVED lines=63> */
[----:B------:R-:W-:-:S04]  /*173b0*/  UIADD3 UR6, UR6, 0x2, URZ ;  /* 0x0000000206067890 */ /* 0x000fc8000fffe03f */
[----:B------:R-:W-:-:S04]  /*173c0*/  UISETP.NE.AND UP0, UPT, UR6, UR30, UPT ;  /* 0x0000001e0600728c */ /* 0x000fc8000bf05270 */
[----:B------:R-:W-:-:S06]  /*173d0*/  USEL UR7, URZ, 0x1, UP0 ;  /* 0x000000013f077887 */ /* 0x000fcc0008000000 */
[----:B------:R-:W-:-:S13]  /*173e0*/  ISETP.NE.AND P0, PT, RZ, UR7, PT ;  /* 0x00000007ff007c0c */ /* 0x000fda000bf05270 */
[----:B0-----:R-:W-:Y:S05]  /*173f0*/  @!P0 BRA `(.L_x_28) ;  /* 0x0000007800108947 */ /* 0x001fea0003800000 */
[----:B------:R0:W-:Y:S04]  /*17400*/  STL [R1+0xe24], R44 ;  /* 0x000e242c01007387 */ /* 0x0001e80000100800 */
[----:B0-----:R-:W2:Y:S04]  /*17410*/  LDL R44, [R1+0x400] ;  /* 0x00040000012c7983 */ /* 0x001ea80000100800 */
[----:B------:R0:W-:Y:S04]  /*17420*/  STL [R1+0xe20], R45 ;  /* 0x000e202d01007387 */ /* 0x0001e80000100800 */
[----:B0-----:R-:W3:Y:S04]  /*17430*/  LDL R45, [R1+0x404] ;  /* 0x00040400012d7983 */ /* 0x001ee80000100800 */
[----:B------:R0:W-:Y:S04]  /*17440*/  STL [R1+0xe1c], R46 ;  /* 0x000e1c2e01007387 */ /* 0x0001e80000100800 */
[----:B0-----:R-:W4:Y:S04]  /*17450*/  LDL R46, [R1+0x408] ;  /* 0x00040800012e7983 */ /* 0x001f280000100800 */
        /* <DEDUP_REMOVED lines=89> */
[----:B0-----:R-:W4:Y:S04]  /*179f0*/  LDL.LU R91, [R1+0x600] ;  /* 0x00060000015b7983 */ /* 0x001f280000300800 */
        /* <DEDUP_REMOVED lines=32> */
[----:B-----5:R0:W-:Y:S04]  /*17c00*/  STL [R1+0xd24], R108 ;  /* 0x000d246c01007387 */ /* 0x0201e80000100800 */
        /* <DEDUP_REMOVED lines=88> */
[----:B0-----:R-:W4:Y:S01]  /*18190*/  LDL R0, [R1+0x4bc] ;  /* 0x0004bc0001007983 */ /* 0x001f220000100800 */
[----:B--2---:R-:W-:-:S01]  /*181a0*/  FADD R3, R44, R3 ;  /* 0x000000032c037221 */ /* 0x004fc20000000000 */
[----:B---3--:R-:W-:Y:S01]  /*181b0*/  FADD R4, R45, R4 ;  /* 0x000000042d047221 */ /* 0x008fe20000000000 */
[----:B----4-:R-:W-:-:S01]  /*181c0*/  FADD R5, R46, R5 ;  /* 0x000000052e057221 */ /* 0x010fc20000000000 */
[----:B------:R-:W2:Y:S01]  /*181d0*/  LDL.LU R44, [R1+0xe24] ;  /* 0x000e2400012c7983 */ /* 0x000ea20000300800 */
[----:B------:R-:W-:-:S01]  /*181e0*/  FADD R6, R47, R6 ;  /* 0x000000062f067221 */ /* 0x000fc20000000000 */
[----:B------:R-:W-:-:S02]  /*181f0*/  FADD R7, R48, R7 ;  /* 0x0000000730077221 */ /* 0x000fc40000000000 */
[----:B------:R-:W3:Y:S01]  /*18200*/  LDL.LU R45, [R1+0xe20] ;  /* 0x000e2000012d7983 */ /* 0x000ee20000300800 */
[----:B------:R-:W-:-:S03]  /*18210*/  FADD R8, R49, R8 ;  /* 0x0000000831087221 */ /* 0x000fc60000000000 */
[----:B------:R-:W4:Y:S01]  /*18220*/  LDL.LU R46, [R1+0xe1c] ;  /* 0x000e1c00012e7983 */ /* 0x000f220000300800 */
        /* <DEDUP_REMOVED lines=80> */
[----:B------:R-:W-:-:S01]  /*18730*/  FADD R177, R90, R177 ;  /* 0x000000b15ab17221 */ /* 0x000fc20000000000 */
[----:B------:R-:W-:Y:S02]  /*18740*/  FADD R91, R92, R91 ;  /* 0x0000005b5c5b7221 */ /* 0x000fe40000000000 */
[----:B------:R-:W4:Y:S04]  /*18750*/  LDL.LU R87, [R1+0xd78] ;  /* 0x000d780001577983 */ /* 0x000f280000300800 */
[----:B------:R-:W4:Y:S04]  /*18760*/  LDL.LU R88, [R1+0xd74] ;  /* 0x000d740001587983 */ /* 0x000f280000300800 */
[----:B------:R-:W4:Y:S04]  /*18770*/  LDL.LU R89, [R1+0xd70] ;  /* 0x000d700001597983 */ /* 0x000f280000300800 */
[----:B------:R-:W4:Y:S01]  /*18780*/  LDL.LU R90, [R1+0xd6c] ;  /* 0x000d6c00015a7983 */ /* 0x000f220000300800 */
[----:B------:R-:W-:-:S01]  /*18790*/  FADD R186, R144, R186 ;  /* 0x000000ba90ba7221 */ /* 0x000fc20000000000 */
[----:B------:R-:W-:Y:S01]  /*187a0*/  FADD R187, R143, R187 ;  /* 0x000000bb8fbb7221 */ /* 0x000fe20000000000 */
        /* <DEDUP_REMOVED lines=56> */
[----:B------:R-:W-:-:S02]  /*18b30*/  FADD R179, R151, R179 ;  /* 0x000000b397b37221 */ /* 0x000fc40000000000 */
[----:B------:R-:W2:Y:S04]  /*18b40*/  LDL R151, [R1+0x5b0] ;  /* 0x0005b00001977983 */ /* 0x000ea80000100800 */
[----:B------:R-:W2:Y:S04]  /*18b50*/  LDL.LU R150, [R1+0x604] ;  /* 0x0006040001967983 */ /* 0x000ea80000300800 */
[----:B------:R-:W3:Y:S04]  /*18b60*/  LDL R149, [R1+0x5b4] ;  /* 0x0005b40001957983 */ /* 0x000ee80000100800 */
[----:B------:R0:W-:Y:S01]  /*18b70*/  STL [R1+0x600], R91 ;  /* 0x0006005b01007387 */ /* 0x0001e20000100800 */
[----:B------:R-:W-:-:S03]  /*18b80*/  FADD R178, R0, R178 ;  /* 0x000000b200b27221 */ /* 0x000fc60000000000 */
[----:B------:R-:W3:Y:S04]  /*18b90*/  LDL.LU R148, [R1+0x608] ;  /* 0x0006080001947983 */ /* 0x000ee80000300800 */
[----:B------:R-:W4:Y:S04]  /*18ba0*/  LDL R147, [R1+0x5b8] ;  /* 0x0005b80001937983 */ /* 0x000f280000100800 */
[----:B------:R-:W4:Y:S04]  /*18bb0*/  LDL.LU R146, [R1+0x60c] ;  /* 0x00060c0001927983 */ /* 0x000f280000300800 */
        /* <DEDUP_REMOVED lines=54> */
[----:B0-----:R-:W4:Y:S04]  /*18f20*/  LDL R91, [R1+0x228] ;  /* 0x00022800015b7983 */ /* 0x001f280000100800 */
[----:B------:R-:W4:Y:S01]  /*18f30*/  LDL.LU R0, [R1+0x67c] ;  /* 0x00067c0001007983 */ /* 0x000f220000300800 */
[----:B--2---:R-:W-:-:S05]  /*18f40*/  FADD R150, R151, R150 ;  /* 0x0000009697967221 */ /* 0x004fca0000000000 */
[----:B------:R0:W-:Y:S01]  /*18f50*/  STL [R1+0x604], R150 ;  /* 0x0006049601007387 */ /* 0x0001e20000100800 */
[----:B---3--:R-:W-:-:S01]  /*18f60*/  FADD R148, R149, R148 ;  /* 0x0000009495947221 */ /* 0x008fc20000000000 */
[----:B----4-:R-:W-:-:S04]  /*18f70*/  FADD R146, R147, R146 ;  /* 0x0000009293927221 */ /* 0x010fc80000000000 */
[----:B------:R2:W-:Y:S01]  /*18f80*/  STL [R1+0x608], R148 ;  /* 0x0006089401007387 */ /* 0x0005e20000100800 */
[----:B------:R-:W-:-:S03]  /*18f90*/  FADD R144, R145, R144 ;  /* 0x0000009091907221 */ /* 0x000fc60000000000 */
        /* <DEDUP_REMOVED lines=48> */
[----:B------:R1:W-:Y:S04]  /*192a0*/  STL [R1+0x66c], R98 ;  /* 0x00066c6201007387 */ /* 0x0003e80000100800 */
[----:B------:R1:W-:Y:S01]  /*192b0*/  STL [R1+0x670], R96 ;  /* 0x0006706001007387 */ /* 0x0003e20000100800 */
[----:B------:R-:W-:-:S03]  /*192c0*/  FADD R94, R95, R94 ;  /* 0x0000005e5f5e7221 */ /* 0x000fc60000000000 */
[----:B------:R-:W4:Y:S04]  /*192d0*/  LDL R151, [R1+0x22c] ;  /* 0x00022c0001977983 */ /* 0x000f280000100800 */
[----:B------:R1:W-:Y:S01]  /*192e0*/  STL [R1+0x674], R94 ;  /* 0x0006745e01007387 */ /* 0x0003e20000100800 */
[----:B------:R-:W-:-:S03]  /*192f0*/  FADD R92, R93, R92 ;  /* 0x0000005c5d5c7221 */ /* 0x000fc60000000000 */
[----:B0-----:R-:W4:Y:S04]  /*19300*/  LDL.LU R150, [R1+0x680] ;  /* 0x0006800001967983 */ /* 0x001f280000300800 */
[----:B------:R0:W-:Y:S01]  /*19310*/  STL [R1+0x678], R92 ;  /* 0x0006785c01007387 */ /* 0x0001e20000100800 */
[----:B------:R-:W-:-:S03]  /*19320*/  FADD R0, R91, R0 ;  /* 0x000000005b007221 */ /* 0x000fc60000000000 */
[----:B------:R-:W4:Y:S04]  /*19330*/  LDL R149, [R1+0x230] ;  /* 0x0002300001957983 */ /* 0x000f280000100800 */
[----:B------:R0:W-:Y:S04]  /*19340*/  STL [R1+0x67c], R0 ;  /* 0x00067c0001007387 */ /* 0x0001e80000100800 */
[----:B--2---:R-:W2:Y:S04]  /*19350*/  LDL.LU R148, [R1+0x684] ;  /* 0x0006840001947983 */ /* 0x004ea80000300800 */
[----:B------:R-:W2:Y:S04]  /*19360*/  LDL R147, [R1+0x234] ;  /* 0x0002340001937983 */ /* 0x000ea80000100800 */
[----:B---3--:R-:W3:Y:S04]  /*19370*/  LDL.LU R146, [R1+0x688] ;  /* 0x0006880001927983 */ /* 0x008ee80000300800 */
[----:B------:R-:W3:Y:S04]  /*19380*/  LDL R145, [R1+0x238] ;  /* 0x0002380001917983 */ /* 0x000ee80000100800 */
[----:B----4-:R-:W4:Y:S04]  /*19390*/  LDL.LU R144, [R1+0x68c] ;  /* 0x00068c0001907983 */ /* 0x010f280000300800 */
[----:B------:R-:W4:Y:S04]  /*193a0*/  LDL R143, [R1+0x23c] ;  /* 0x00023c00018f7983 */ /* 0x000f280000100800 */
[----:B-1----:R-:W4:Y:S04]  /*193b0*/  LDL.LU R142, [R1+0x690] ;  /* 0x00069000018e7983 */ /* 0x002f280000300800 */
        /* <DEDUP_REMOVED lines=49> */
[----:B0-----:R-:W4:Y:S04]  /*196d0*/  LDL.LU R92, [R1+0x6f4] ;  /* 0x0006f400015c7983 */ /* 0x001f280000300800 */
[----:B------:R-:W4:Y:S04]  /*196e0*/  LDL R91, [R1+0x2a4] ;  /* 0x0002a400015b7983 */ /* 0x000f280000100800 */
[----:B------:R-:W4:Y:S01]  /*196f0*/  LDL.LU R0, [R1+0x6f8] ;  /* 0x0006f80001007983 */ /* 0x000f220000300800 */
[----:B------:R-:W-:-:S05]  /*19700*/  FADD R150, R151, R150 ;  /* 0x0000009697967221 */ /* 0x000fca0000000000 */
[----:B------:R0:W-:Y:S01]  /*19710*/  STL [R1+0x680], R150 ;  /* 0x0006809601007387 */ /* 0x0001e20000100800 */
[----:B--2---:R-:W-:-:S01]  /*19720*/  FADD R148, R149, R148 ;  /* 0x0000009495947221 */ /* 0x004fc20000000000 */
[----:B---3--:R-:W-:-:S04]  /*19730*/  FADD R146, R147, R146 ;  /* 0x0000009293927221 */ /* 0x008fc80000000000 */
[----:B------:R1:W-:Y:S01]  /*19740*/  STL [R1+0x684], R148 ;  /* 0x0006849401007387 */ /* 0x0003e20000100800 */
[----:B----4-:R-:W-:-:S03]  /*19750*/  FADD R144, R145, R144 ;  /* 0x0000009091907221 */ /* 0x010fc60000000000 */
        /* <DEDUP_REMOVED lines=59> */
[----:B-1----:R-:W4:Y:S04]  /*19b10*/  LDL.LU R148, [R1+0x700] ;  /* 0x0007000001947983 */ /* 0x002f280000300800 */
[----:B------:R-:W4:Y:S04]  /*19b20*/  LDL R147, [R1+0x2b0] ;  /* 0x0002b00001937983 */ /* 0x000f280000100800 */
[----:B--2---:R-:W2:Y:S04]  /*19b30*/  LDL.LU R146, [R1+0x704] ;  /* 0x0007040001927983 */ /* 0x004ea80000300800 */
[----:B------:R-:W2:Y:S04]  /*19b40*/  LDL R145, [R1+0x2b4] ;  /* 0x0002b40001917983 */ /* 0x000ea80000100800 */
[----:B---3--:R-:W3:Y:S04]  /*19b50*/  LDL.LU R144, [R1+0x708] ;  /* 0x0007080001907983 */ /* 0x008ee80000300800 */
[----:B------:R-:W3:Y:S04]  /*19b60*/  LDL R143, [R1+0x2b8] ;  /* 0x0002b800018f7983 */ /* 0x000ee80000100800 */
[----:B----4-:R-:W4:Y:S04]  /*19b70*/  LDL.LU R142, [R1+0x70c] ;  /* 0x00070c00018e7983 */ /* 0x010f280000300800 */
        /* <DEDUP_REMOVED lines=54> */
[----:B------:R-:W-:-:S01]  /*19ee0*/  FADD R148, R149, R148 ;  /* 0x0000009495947221 */ /* 0x000fc20000000000 */
[----:B--2---:R-:W-:-:S04]  /*19ef0*/  FADD R146, R147, R146 ;  /* 0x0000009293927221 */ /* 0x004fc80000000000 */
[----:B------:R1:W-:Y:S01]  /*19f00*/  STL [R1+0x700], R148 ;  /* 0x0007009401007387 */ /* 0x0003e20000100800 */
[----:B---3--:R-:W-:-:S03]  /*19f10*/  FADD R144, R145, R144 ;  /* 0x0000009091907221 */ /* 0x008fc60000000000 */
        /* <DEDUP_REMOVED lines=119> */
[----:B------:R-:W-:Y:S01]  /*1a690*/  STL [R1+0x778], R150 ;  /* 0x0007789601007387 */ /* 0x000fe20000100800 */
[----:B------:R-:W-:-:S01]  /*1a6a0*/  FADD R148, R149, R148 ;  /* 0x0000009495947221 */ /* 0x000fc20000000000 */
[----:B--2---:R-:W-:-:S04]  /*1a6b0*/  FADD R146, R147, R146 ;  /* 0x0000009293927221 */ /* 0x004fc80000000000 */
[----:B------:R-:W-:Y:S01]  /*1a6c0*/  STL [R1+0x77c], R148 ;  /* 0x00077c9401007387 */ /* 0x000fe20000100800 */
[----:B---3--:R-:W-:-:S03]  /*1a6d0*/  FADD R144, R145, R144 ;  /* 0x0000009091907221 */ /* 0x008fc60000000000 */
[----:B------:R-:W-:Y:S01]  /*1a6e0*/  STL [R1+0x780], R146 ;  /* 0x0007809201007387 */ /* 0x000fe20000100800 */
[----:B----4-:R-:W-:-:S03]  /*1a6f0*/  FADD R142, R143, R142 ;  /* 0x0000008e8f8e7221 */ /* 0x010fc60000000000 */
[----:B------:R-:W-:Y:S01]  /*1a700*/  STL [R1+0x784], R144 ;  /* 0x0007849001007387 */ /* 0x000fe20000100800 */
[----:B------:R-:W-:-:S03]  /*1a710*/  FADD R140, R141, R140 ;  /* 0x0000008c8d8c7221 */ /* 0x000fc60000000000 */
        /* <DEDUP_REMOVED lines=44> */
[----:B------:R-:W-:Y:S04]  /*1a9e0*/  STL [R1+0x7e0], R98 ;  /* 0x0007e06201007387 */ /* 0x000fe80000100800 */
[----:B------:R-:W-:Y:S01]  /*1a9f0*/  STL [R1+0x7e4], R96 ;  /* 0x0007e46001007387 */ /* 0x000fe20000100800 */
[----:B------:R-:W-:-:S01]  /*1aa00*/  FADD R94, R95, R94 ;  /* 0x0000005e5f5e7221 */ /* 0x000fc20000000000 */
[----:B------:R-:W-:Y:S01]  /*1aa10*/  FADD R92, R93, R92 ;  /* 0x0000005c5d5c7221 */ /* 0x000fe20000000000 */
[----:B------:R-:W-:-:S02]  /*1aa20*/  FADD R0, R91, R0 ;  /* 0x000000005b007221 */ /* 0x000fc40000000000 */
[----:B------:R-:W2:Y:S04]  /*1aa30*/  LDL R91, [R1+0x3a0] ;  /* 0x0003a000015b7983 */ /* 0x000ea80000100800 */
[----:B------:R-:W-:Y:S04]  /*1aa40*/  STL [R1+0x7e8], R94 ;  /* 0x0007e85e01007387 */ /* 0x000fe80000100800 */
[----:B------:R0:W-:Y:S04]  /*1aa50*/  STL [R1+0x7ec], R92 ;  /* 0x0007ec5c01007387 */ /* 0x0001e80000100800 */
[----:B0-----:R-:W2:Y:S04]  /*1aa60*/  LDL.LU R92, [R1+0x7f4] ;  /* 0x0007f400015c7983 */ /* 0x001ea80000300800 */
[----:B------:R-:W3:Y:S04]  /*1aa70*/  LDL R93, [R1+0x3a4] ;  /* 0x0003a400015d7983 */ /* 0x000ee80000100800 */
[----:B------:R0:W-:Y:S04]  /*1aa80*/  STL [R1+0x7f0], R0 ;  /* 0x0007f00001007387 */ /* 0x0001e80000100800 */
        /* <DEDUP_REMOVED lines=45> */
[----:B------:R-:W4:Y:S04]  /*1ad60*/  LDL R111, [R1] ;  /* 0x00000000016f7983 */ /* 0x000f280000100800 */
        /* <DEDUP_REMOVED lines=12> */
[----:B0-----:R-:W4:Y:S01]  /*1ae30*/  LDL.LU R0, [R1+0x86c] ;  /* 0x00086c0001007983 */ /* 0x001f220000300800 */
[----:B--2---:R-:W-:-:S03]  /*1ae40*/  FADD R92, R91, R92 ;  /* 0x0000005c5b5c7221 */ /* 0x004fc60000000000 */
[----:B------:R-:W2:Y:S04]  /*1ae50*/  LDL.LU R91, [R1+0xd68] ;  /* 0x000d6800015b7983 */ /* 0x000ea80000300800 */
[----:B------:R0:W-:Y:S01]  /*1ae60*/  STL [R1+0x7f4], R92 ;  /* 0x0007f45c01007387 */ /* 0x0001e20000100800 */
[----:B---3--:R-:W-:-:S03]  /*1ae70*/  FADD R94, R93, R94 ;  /* 0x0000005e5d5e7221 */ /* 0x008fc60000000000 */
[----:B0-----:R-:W3:Y:S01]  /*1ae80*/  LDL.LU R92, [R1+0xd64] ;  /* 0x000d6400015c7983 */ /* 0x001ee20000300800 */
[----:B----4-:R-:W-:-:S03]  /*1ae90*/  FADD R96, R95, R96 ;  /* 0x000000605f607221 */ /* 0x010fc60000000000 */
[----:B------:R-:W4:Y:S04]  /*1aea0*/  LDL.LU R93, [R1+0xd60] ;  /* 0x000d6000015d7983 */ /* 0x000f280000300800 */
[----:B------:R0:W-:Y:S01]  /*1aeb0*/  STL [R1+0x7f8], R94 ;  /* 0x0007f85e01007387 */ /* 0x0001e20000100800 */
[----:B------:R-:W-:-:S03]  /*1aec0*/  FADD R98, R97, R98 ;  /* 0x0000006261627221 */ /* 0x000fc60000000000 */
[----:B0-----:R-:W4:Y:S01]  /*1aed0*/  LDL.LU R94, [R1+0xd5c] ;  /* 0x000d5c00015e7983 */ /* 0x001f220000300800 */
[----:B------:R-:W-:-:S03]  /*1aee0*/  FADD R150, R151, R150 ;  /* 0x0000009697967221 */ /* 0x000fc60000000000 */
[----:B------:R-:W4:Y:S04]  /*1aef0*/  LDL.LU R95, [R1+0xd58] ;  /* 0x000d5800015f7983 */ /* 0x000f280000300800 */
[----:B------:R0:W-:Y:S01]  /*1af00*/  STL [R1+0x7fc], R96 ;  /* 0x0007fc6001007387 */ /* 0x0001e20000100800 */
[----:B------:R-:W-:-:S01]  /*1af10*/  FADD R148, R149, R148 ;  /* 0x0000009495947221 */ /* 0x000fc20000000000 */
[----:B------:R-:W-:Y:S02]  /*1af20*/  FADD R146, R147, R146 ;  /* 0x0000009293927221 */ /* 0x000fe40000000000 */
[----:B0-----:R-:W4:Y:S04]  /*1af30*/  LDL.LU R96, [R1+0xd54] ;  /* 0x000d540001607983 */ /* 0x001f280000300800 */
[----:B------:R-:W4:Y:S01]  /*1af40*/  LDL.LU R97, [R1+0xd50] ;  /* 0x000d500001617983 */ /* 0x000f220000300800 */
[----:B------:R-:W-:-:S03]  /*1af50*/  FADD R144, R145, R144 ;  /* 0x0000009091907221 */ /* 0x000fc60000000000 */
[----:B------:R0:W-:Y:S01]  /*1af60*/  STL [R1+0x800], R98 ;  /* 0x0008006201007387 */ /* 0x0001e20000100800 */
[----:B------:R-:W-:-:S03]  /*1af70*/  FADD R142, R143, R142 ;  /* 0x0000008e8f8e7221 */ /* 0x000fc60000000000 */
[----:B0-----:R-:W4:Y:S04]  /*1af80*/  LDL.LU R98, [R1+0xd4c] ;  /* 0x000d4c0001627983 */ /* 0x001f280000300800 */
[----:B------:R-:W-:Y:S01]  /*1af90*/  STL [R1+0x804], R150 ;  /* 0x0008049601007387 */ /* 0x000fe20000100800 */
[----:B------:R-:W-:-:S03]  /*1afa0*/  FADD R140, R141, R140 ;  /* 0x0000008c8d8c7221 */ /* 0x000fc60000000000 */
[----:B------:R-:W-:Y:S04]  /*1afb0*/  STL [R1+0x808], R148 ;  /* 0x0008089401007387 */ /* 0x000fe80000100800 */
[----:B------:R-:W-:Y:S01]  /*1afc0*/  STL [R1+0x80c], R146 ;  /* 0x00080c9201007387 */ /* 0x000fe20000100800 */
[----:B------:R-:W-:-:S03]  /*1afd0*/  FADD R138, R139, R138 ;  /* 0x0000008a8b8a7221 */ /* 0x000fc60000000000 */
[----:B------:R-:W-:Y:S01]  /*1afe0*/  STL [R1+0x810], R144 ;  /* 0x0008109001007387 */ /* 0x000fe20000100800 */
[----:B------:R-:W-:-:S03]  /*1aff0*/  FADD R136, R137, R136 ;  /* 0x0000008889887221 */ /* 0x000fc60000000000 */
[----:B------:R-:W-:Y:S04]  /*1b000*/  STL [R1+0x814], R142 ;  /* 0x0008148e01007387 */ /* 0x000fe80000100800 */
[----:B------:R-:W-:Y:S01]  /*1b010*/  STL [R1+0x818], R140 ;  /* 0x0008188c01007387 */ /* 0x000fe20000100800 */
[----:B------:R-:W-:-:S03]  /*1b020*/  FADD R134, R135, R134 ;  /* 0x0000008687867221 */ /* 0x000fc60000000000 */
[----:B------:R-:W-:Y:S04]  /*1b030*/  STL [R1+0x81c], R138 ;  /* 0x00081c8a01007387 */ /* 0x000fe80000100800 */
        /* <DEDUP_REMOVED lines=33> */
[----:B0-----:R-:W2:Y:S04]  /*1b250*/  LDL R114, [R1+0x1c] ;  /* 0x00001c0001727983 */ /* 0x001ea80000100800 */
[----:B------:R0:W-:Y:S01]  /*1b260*/  STL [R1+0x864], R102 ;  /* 0x0008646601007387 */ /* 0x0001e20000100800 */
[----:B------:R-:W-:-:S03]  /*1b270*/  FADD R100, R101, R100 ;  /* 0x0000006465647221 */ /* 0x000fc60000000000 */
[----:B-1----:R-:W2:Y:S04]  /*1b280*/  LDL.LU R112, [R1+0x870] ;  /* 0x0008700001707983 */ /* 0x002ea80000300800 */
[----:B------:R1:W-:Y:S01]  /*1b290*/  STL [R1+0x868], R100 ;  /* 0x0008686401007387 */ /* 0x0003e20000100800 */
[----:B------:R-:W-:-:S03]  /*1b2a0*/  FADD R0, R99, R0 ;  /* 0x0000000063007221 */ /* 0x000fc60000000000 */
[----:B------:R-:W3:Y:S04]  /*1b2b0*/  LDL R110, [R1+0x20] ;  /* 0x00002000016e7983 */ /* 0x000ee80000100800 */
[----:B------:R4:W-:Y:S04]  /*1b2c0*/  STL [R1+0x86c], R0 ;  /* 0x00086c0001007387 */ /* 0x0009e80000100800 */
[----:B------:R-:W3:Y:S04]  /*1b2d0*/  LDL.LU R108, [R1+0x874] ;  /* 0x00087400016c7983 */ /* 0x000ee80000300800 */
[----:B------:R-:W3:Y:S04]  /*1b2e0*/  LDL R106, [R1+0x24] ;  /* 0x00002400016a7983 */ /* 0x000ee80000100800 */
[----:B------:R-:W3:Y:S04]  /*1b2f0*/  LDL.LU R104, [R1+0x878] ;  /* 0x0008780001687983 */ /* 0x000ee80000300800 */
[----:B0-----:R-:W3:Y:S04]  /*1b300*/  LDL R102, [R1+0x28] ;  /* 0x0000280001667983 */ /* 0x001ee80000100800 */
[----:B-1----:R-:W3:Y:S04]  /*1b310*/  LDL.LU R100, [R1+0x87c] ;  /* 0x00087c0001647983 */ /* 0x002ee80000300800 */
        /* <DEDUP_REMOVED lines=21> */
[----:B------:R-:W3:Y:S04]  /*1b470*/  LDL.LU R126, [R1+0x8d0] ;  /* 0x0008d000017e7983 */ /* 0x000ee80000300800 */
        /* <DEDUP_REMOVED lines=11> */
[----:B----4-:R-:W4:Y:S04]  /*1b530*/  LDL.LU R0, [R1+0x8e8] ;  /* 0x0008e80001007983 */ /* 0x010f280000300800 */
[----:B------:R-:W4:Y:S04]  /*1b540*/  LDL.LU R128, [R1+0x8cc] ;  /* 0x0008cc0001807983 */ /* 0x000f280000300800 */
[----:B------:R-:W4:Y:S01]  /*1b550*/  LDL.LU R130, [R1+0x8c8] ;  /* 0x0008c80001827983 */ /* 0x000f220000300800 */
[----:B--2---:R-:W-:-:S05]  /*1b560*/  FADD R112, R114, R112 ;  /* 0x0000007072707221 */ /* 0x004fca0000000000 */
[----:B------:R-:W-:Y:S04]  /*1b570*/  STL [R1+0x870], R112 ;  /* 0x0008707001007387 */ /* 0x000fe80000100800 */
[----:B------:R-:W2:Y:S01]  /*1b580*/  LDL.LU R132, [R1+0x8c4] ;  /* 0x0008c40001847983 */ /* 0x000ea20000300800 */
[----:B---3--:R-:W-:-:S05]  /*1b590*/  FADD R108, R110, R108 ;  /* 0x0000006c6e6c7221 */ /* 0x008fca0000000000 */
[----:B------:R-:W-:Y:S01]  /*1b5a0*/  STL [R1+0x874], R108 ;  /* 0x0008746c01007387 */ /* 0x000fe20000100800 */
[----:B------:R-:W-:-:S01]  /*1b5b0*/  FADD R104, R106, R104 ;  /* 0x000000686a687221 */ /* 0x000fc20000000000 */
[----:B------:R-:W-:-:S05]  /*1b5c0*/  FADD R100, R102, R100 ;  /* 0x0000006466647221 */ /* 0x000fca0000000000 */
[----:B------:R0:W-:Y:S04]  /*1b5d0*/  STL [R1+0x87c], R100 ;  /* 0x00087c6401007387 */ /* 0x0001e80000100800 */
[----:B------:R1:W-:Y:S04]  /*1b5e0*/  STL [R1+0x878], R104 ;  /* 0x0008786801007387 */ /* 0x0003e80000100800 */
[----:B0-----:R-:W3:Y:S04]  /*1b5f0*/  LDL.LU R100, [R1+0x880] ;  /* 0x0008800001647983 */ /* 0x001ee80000300800 */
[----:B------:R-:W3:Y:S04]  /*1b600*/  LDL.LU R102, [R1+0x884] ;  /* 0x0008840001667983 */ /* 0x000ee80000300800 */
[----:B-1----:R-:W3:Y:S04]  /*1b610*/  LDL.LU R104, [R1+0x888] ;  /* 0x0008880001687983 */ /* 0x002ee80000300800 */
[----:B------:R-:W3:Y:S04]  /*1b620*/  LDL.LU R106, [R1+0x88c] ;  /* 0x00088c00016a7983 */ /* 0x000ee80000300800 */
        /* <DEDUP_REMOVED lines=12> */
[----:B------:R-:W3:Y:S01]  /*1b6f0*/  LDL.LU R134, [R1+0x8c0] ;  /* 0x0008c00001867983 */ /* 0x000ee20000300800 */
[----:B------:R-:W-:-:S01]  /*1b700*/  FADD R126, R127, R126 ;  /* 0x0000007e7f7e7221 */ /* 0x000fc20000000000 */
[----:B------:R-:W-:Y:S01]  /*1b710*/  FADD R124, R125, R124 ;  /* 0x0000007c7d7c7221 */ /* 0x000fe20000000000 */
[----:B------:R-:W-:-:S01]  /*1b720*/  FADD R122, R123, R122 ;  /* 0x0000007a7b7a7221 */ /* 0x000fc20000000000 */
[----:B------:R-:W-:Y:S01]  /*1b730*/  FADD R120, R121, R120 ;  /* 0x0000007879787221 */ /* 0x000fe20000000000 */
[----:B------:R-:W-:-:S01]  /*1b740*/  FADD R118, R119, R118 ;  /* 0x0000007677767221 */ /* 0x000fc20000000000 */
[----:B------:R-:W-:Y:S01]  /*1b750*/  FADD R116, R117, R116 ;  /* 0x0000007475747221 */ /* 0x000fe20000000000 */
[----:B----4-:R-:W-:-:S01]  /*1b760*/  FADD R128, R129, R128 ;  /* 0x0000008081807221 */ /* 0x010fc20000000000 */
[----:B------:R-:W-:Y:S01]  /*1b770*/  FADD R130, R131, R130 ;  /* 0x0000008283827221 */ /* 0x000fe20000000000 */
[----:B------:R-:W-:-:S01]  /*1b780*/  FADD R0, R115, R0 ;  /* 0x0000000073007221 */ /* 0x000fc20000000000 */
[----:B--2---:R-:W-:Y:S01]  /*1b790*/  FADD R132, R133, R132 ;  /* 0x0000008485847221 */ /* 0x004fe20000000000 */
[----:B---3--:R-:W-:-:S02]  /*1b7a0*/  FADD R100, R99, R100 ;  /* 0x0000006463647221 */ /* 0x008fc40000000000 */
[----:B------:R-:W2:Y:S01]  /*1b7b0*/  LDL.LU R99, [R1+0xd48] ;  /* 0x000d480001637983 */ /* 0x000ea20000300800 */
[----:B------:R-:W-:-:S03]  /*1b7c0*/  FADD R102, R101, R102 ;  /* 0x0000006665667221 */ /* 0x000fc60000000000 */
[----:B------:R0:W-:Y:S01]  /*1b7d0*/  STL [R1+0x880], R100 ;  /* 0x0008806401007387 */ /* 0x0001e20000100800 */
[----:B------:R-:W-:-:S01]  /*1b7e0*/  FADD R104, R103, R104 ;  /* 0x0000006867687221 */ /* 0x000fc20000000000 */
[----:B------:R-:W-:Y:S02]  /*1b7f0*/  FADD R106, R105, R106 ;  /* 0x0000006a696a7221 */ /* 0x000fe40000000000 */
[----:B0-----:R-:W3:Y:S04]  /*1b800*/  LDL.LU R100, [R1+0xd44] ;  /* 0x000d440001647983 */ /* 0x001ee80000300800 */
[----:B------:R-:W4:Y:S04]  /*1b810*/  LDL.LU R101, [R1+0xd40] ;  /* 0x000d400001657983 */ /* 0x000f280000300800 */
[----:B------:R0:W-:Y:S01]  /*1b820*/  STL [R1+0x884], R102 ;  /* 0x0008846601007387 */ /* 0x0001e20000100800 */
[----:B------:R-:W-:-:S01]  /*1b830*/  FADD R108, R107, R108 ;  /* 0x0000006c6b6c7221 */ /* 0x000fc20000000000 */
[----:B------:R-:W-:-:S02]  /*1b840*/  FADD R110, R109, R110 ;  /* 0x0000006e6d6e7221 */ /* 0x000fc40000000000 */
[----:B0-----:R-:W4:Y:S04]  /*1b850*/  LDL.LU R102, [R1+0xd3c] ;  /* 0x000d3c0001667983 */ /* 0x001f280000300800 */
[----:B------:R-:W4:Y:S04]  /*1b860*/  LDL.LU R103, [R1+0xd38] ;  /* 0x000d380001677983 */ /* 0x000f280000300800 */
[----:B------:R0:W-:Y:S01]  /*1b870*/  STL [R1+0x888], R104 ;  /* 0x0008886801007387 */ /* 0x0001e20000100800 */
[----:B------:R-:W-:-:S03]  /*1b880*/  FADD R112, R111, R112 ;  /* 0x000000706f707221 */ /* 0x000fc60000000000 */
[----:B0-----:R-:W4:Y:S04]  /*1b890*/  LDL.LU R104, [R1+0xd34] ;  /* 0x000d340001687983 */ /* 0x001f280000300800 */
[----:B------:R-:W4:Y:S04]  /*1b8a0*/  LDL.LU R105, [R1+0xd30] ;  /* 0x000d300001697983 */ /* 0x000f280000300800 */
[----:B------:R0:W-:Y:S01]  /*1b8b0*/  STL [R1+0x88c], R106 ;  /* 0x00088c6a01007387 */ /* 0x0001e20000100800 */
[----:B------:R-:W-:-:S01]  /*1b8c0*/  FADD R114, R113, R114 ;  /* 0x0000007271727221 */ /* 0x000fc20000000000 */
[----:B------:R-:W-:-:S02]  /*1b8d0*/  FADD R150, R151, R150 ;  /* 0x0000009697967221 */ /* 0x000fc40000000000 */
        /* <DEDUP_REMOVED lines=9> */
[----:B------:R-:W-:Y:S01]  /*1b970*/  FADD R142, R143, R142 ;  /* 0x0000008e8f8e7221 */ /* 0x000fe20000000000 */
[----:B------:R-:W-:-:S01]  /*1b980*/  FADD R140, R141, R140 ;  /* 0x0000008c8d8c7221 */ /* 0x000fc20000000000 */
        /* <DEDUP_REMOVED lines=8> */
[----:B------:R0:W-:Y:S04]  /*1ba10*/  STL [R1+0x89c], R114 ;  /* 0x00089c7201007387 */ /* 0x0001e80000100800 */
[----:B0-----:R-:W4:Y:S04]  /*1ba20*/  LDL.LU R114, [R1+0xd0c] ;  /* 0x000d0c0001727983 */ /* 0x001f280000300800 */
        /* <DEDUP_REMOVED lines=16> */
[----:B------:R-:W2:Y:S04]  /*1bb30*/  LDL R137, [R1+0x98] ;  /* 0x0000980001897983 */ /* 0x000ea80000100800 */
[----:B------:R-:W-:Y:S04]  /*1bb40*/  STL [R1+0x8e0], R118 ;  /* 0x0008e07601007387 */ /* 0x000fe80000100800 */
[----:B------:R-:W2:Y:S04]  /*1bb50*/  LDL.LU R129, [R1+0x8ec] ;  /* 0x0008ec0001817983 */ /* 0x000ea80000300800 */
[----:B------:R-:W-:Y:S04]  /*1bb60*/  STL [R1+0x8e4], R116 ;  /* 0x0008e47401007387 */ /* 0x000fe80000100800 */
[----:B------:R-:W3:Y:S04]  /*1bb70*/  LDL R133, [R1+0x9c] ;  /* 0x00009c0001857983 */ /* 0x000ee80000100800 */
[----:B------:R0:W-:Y:S04]  /*1bb80*/  STL [R1+0x8e8], R0 ;  /* 0x0008e80001007387 */ /* 0x0001e80000100800 */
[----:B------:R-:W3:Y:S04]  /*1bb90*/  LDL.LU R131, [R1+0x8f0] ;  /* 0x0008f00001837983 */ /* 0x000ee80000300800 */
[----:B------:R-:W4:Y:S04]  /*1bba0*/  LDL R123, [R1+0xa0] ;  /* 0x0000a000017b7983 */ /* 0x000f280000100800 */
[----:B0-----:R-:W4:Y:S04]  /*1bbb0*/  LDL.LU R0, [R1+0x8f4] ;  /* 0x0008f40001007983 */ /* 0x001f280000300800 */
[----:B------:R-:W4:Y:S04]  /*1bbc0*/  LDL R135, [R1+0xa4] ;  /* 0x0000a40001877983 */ /* 0x000f280000100800 */
[----:B------:R-:W4:Y:S04]  /*1bbd0*/  LDL.LU R120, [R1+0x8f8] ;  /* 0x0008f80001787983 */ /* 0x000f280000300800 */
[----:B------:R-:W4:Y:S04]  /*1bbe0*/  LDL R118, [R1+0xa8] ;  /* 0x0000a80001767983 */ /* 0x000f280000100800 */
[----:B------:R-:W4:Y:S04]  /*1bbf0*/  LDL.LU R116, [R1+0x8fc] ;  /* 0x0008fc0001747983 */ /* 0x000f280000300800 */
        /* <DEDUP_REMOVED lines=19> */
[----:B------:R-:W4:Y:S04]  /*1bd30*/  LDL.LU R127, [R1+0x948] ;  /* 0x00094800017f7983 */ /* 0x000f280000300800 */
[----:B------:R-:W4:Y:S04]  /*1bd40*/  LDL R126, [R1+0xf8] ;  /* 0x0000f800017e7983 */ /* 0x000f280000100800 */
[----:B------:R-:W4:Y:S04]  /*1bd50*/  LDL.LU R125, [R1+0x94c] ;  /* 0x00094c00017d7983 */ /* 0x000f280000300800 */
[----:B------:R-:W4:Y:S01]  /*1bd60*/  LDL.LU R139, [R1+0x900] ;  /* 0x00090000018b7983 */ /* 0x000f220000300800 */
[----:B--2---:R-:W-:-:S05]  /*1bd70*/  FADD R129, R137, R129 ;  /* 0x0000008189817221 */ /* 0x004fca0000000000 */
[----:B------:R0:W-:Y:S04]  /*1bd80*/  STL [R1+0x8ec], R129 ;  /* 0x0008ec8101007387 */ /* 0x0001e80000100800 */
[----:B0-----:R-:W2:Y:S01]  /*1bd90*/  LDL.LU R129, [R1+0x944] ;  /* 0x0009440001817983 */ /* 0x001ea20000300800 */
[----:B---3--:R-:W-:-:S05]  /*1bda0*/  FADD R131, R133, R131 ;  /* 0x0000008385837221 */ /* 0x008fca0000000000 */
[----:B------:R0:W-:Y:S01]  /*1bdb0*/  STL [R1+0x8f0], R131 ;  /* 0x0008f08301007387 */ /* 0x0001e20000100800 */
[----:B----4-:R-:W-:-:S03]  /*1bdc0*/  FADD R0, R123, R0 ;  /* 0x000000007b007221 */ /* 0x010fc60000000000 */
[----:B0-----:R-:W3:Y:S01]  /*1bdd0*/  LDL.LU R131, [R1+0x940] ;  /* 0x0009400001837983 */ /* 0x001ee20000300800 */
[----:B------:R-:W-:-:S03]  /*1bde0*/  FADD R120, R135, R120 ;  /* 0x0000007887787221 */ /* 0x000fc60000000000 */
[----:B------:R-:W4:Y:S04]  /*1bdf0*/  LDL.LU R123, [R1+0x904] ;  /* 0x00090400017b7983 */ /* 0x000f280000300800 */
[----:B------:R0:W-:Y:S01]  /*1be00*/  STL [R1+0x8f4], R0 ;  /* 0x0008f40001007387 */ /* 0x0001e20000100800 */
[----:B------:R-:W-:-:S03]  /*1be10*/  FADD R116, R118, R116 ;  /* 0x0000007476747221 */ /* 0x000fc60000000000 */
[----:B0-----:R-:W2:Y:S04]  /*1be20*/  LDL.LU R0, [R1+0x908] ;  /* 0x0009080001007983 */ /* 0x001ea80000300800 */
[----:B------:R-:W3:Y:S04]  /*1be30*/  LDL.LU R133, [R1+0x93c] ;  /* 0x00093c0001857983 */ /* 0x000ee80000300800 */
[----:B------:R-:W3:Y:S04]  /*1be40*/  LDL.LU R135, [R1+0x938] ;  /* 0x0009380001877983 */ /* 0x000ee80000300800 */
[----:B------:R0:W-:Y:S04]  /*1be50*/  STL [R1+0x8fc], R116 ;  /* 0x0008fc7401007387 */ /* 0x0001e80000100800 */
[----:B------:R1:W-:Y:S04]  /*1be60*/  STL [R1+0x8f8], R120 ;  /* 0x0008f87801007387 */ /* 0x0003e80000100800 */
[----:B0-----:R-:W3:Y:S04]  /*1be70*/  LDL.LU R116, [R1+0x90c] ;  /* 0x00090c0001747983 */ /* 0x001ee80000300800 */
[----:B------:R-:W3:Y:S04]  /*1be80*/  LDL.LU R118, [R1+0x910] ;  /* 0x0009100001767983 */ /* 0x000ee80000300800 */
[----:B------:R-:W3:Y:S04]  /*1be90*/  LDL.LU R151, [R1+0x914] ;  /* 0x0009140001977983 */ /* 0x000ee80000300800 */
[----:B------:R-:W3:Y:S04]  /*1bea0*/  LDL.LU R149, [R1+0x918] ;  /* 0x0009180001957983 */ /* 0x000ee80000300800 */
[----:B-1----:R-:W3:Y:S04]  /*1beb0*/  LDL.LU R120, [R1+0x91c] ;  /* 0x00091c0001787983 */ /* 0x002ee80000300800 */
[----:B------:R-:W3:Y:S04]  /*1bec0*/  LDL.LU R137, [R1+0x934] ;  /* 0x0009340001897983 */ /* 0x000ee80000300800 */
[----:B------:R-:W3:Y:S04]  /*1bed0*/  LDL.LU R147, [R1+0x920] ;  /* 0x0009200001937983 */ /* 0x000ee80000300800 */
[----:B------:R-:W3:Y:S04]  /*1bee0*/  LDL.LU R145, [R1+0x924] ;  /* 0x0009240001917983 */ /* 0x000ee80000300800 */
[----:B------:R-:W3:Y:S01]  /*1bef0*/  LDL.LU R143, [R1+0x928] ;  /* 0x00092800018f7983 */ /* 0x000ee20000300800 */
[----:B------:R-:W-:-:S05]  /*1bf00*/  FADD R139, R141, R139 ;  /* 0x0000008b8d8b7221 */ /* 0x000fca0000000000 */
[----:B------:R0:W-:Y:S04]  /*1bf10*/  STL [R1+0x900], R139 ;  /* 0x0009008b01007387 */ /* 0x0001e80000100800 */
[----:B------:R-:W3:Y:S04]  /*1bf20*/  LDL.LU R141, [R1+0x92c] ;  /* 0x00092c00018d7983 */ /* 0x000ee80000300800 */
[----:B0-----:R-:W3:Y:S01]  /*1bf30*/  LDL.LU R139, [R1+0x930] ;  /* 0x00093000018b7983 */ /* 0x001ee20000300800 */
[----:B------:R-:W-:-:S01]  /*1bf40*/  FADD R127, R128, R127 ;  /* 0x0000007f807f7221 */ /* 0x000fc20000000000 */
[----:B------:R-:W-:Y:S01]  /*1bf50*/  FADD R125, R126, R125 ;  /* 0x0000007d7e7d7221 */ /* 0x000fe20000000000 */
[----:B----4-:R-:W-:-:S02]  /*1bf60*/  FADD R123, R124, R123 ;  /* 0x0000007b7c7b7221 */ /* 0x010fc40000000000 */
[----:B------:R-:W4:Y:S04]  /*1bf70*/  LDL R124, [R1+0xfc] ;  /* 0x0000fc00017c7983 */ /* 0x000f280000100800 */
[----:B------:R0:W-:Y:S01]  /*1bf80*/  STL [R1+0x904], R123 ;  /* 0x0009047b01007387 */ /* 0x0001e20000100800 */
[----:B--2---:R-:W-:-:S03]  /*1bf90*/  FADD R0, R121, R0 ;  /* 0x0000000079007221 */ /* 0x004fc60000000000 */
[----:B0-----:R-:W4:Y:S04]  /*1bfa0*/  LDL.LU R123, [R1+0x950] ;  /* 0x00095000017b7983 */ /* 0x001f280000300800 */
[----:B------:R-:W2:Y:S04]  /*1bfb0*/  LDL R121, [R1+0x100] ;  /* 0x0001000001797983 */ /* 0x000ea80000100800 */
[----:B------:R0:W-:Y:S04]  /*1bfc0*/  STL [R1+0x908], R0 ;  /* 0x0009080001007387 */ /* 0x0001e80000100800 */
[----:B0-----:R-:W2:Y:S01]  /*1bfd0*/  LDL.LU R0, [R1+0x954] ;  /* 0x0009540001007983 */ /* 0x001ea20000300800 */
[----:B---3--:R-:W-:-:S03]  /*1bfe0*/  FADD R116, R115, R116 ;  /* 0x0000007473747221 */ /* 0x008fc60000000000 */
[----:B------:R-:W3:Y:S01]  /*1bff0*/  LDL.LU R115, [R1+0xd08] ;  /* 0x000d080001737983 */ /* 0x000ee20000300800 */
[----:B------:R-:W-:-:S03]  /*1c000*/  FADD R118, R117, R118 ;  /* 0x0000007675767221 */ /* 0x000fc60000000000 */
[----:B------:R0:W-:Y:S01]  /*1c010*/  STL [R1+0x90c], R116 ;  /* 0x00090c7401007387 */ /* 0x0001e20000100800 */
[----:B------:R-:W-:-:S01]  /*1c020*/  FADD R151, R119, R151 ;  /* 0x0000009777977221 */ /* 0x000fc20000000000 */
[----:B------:R-:W-:Y:S02]  /*1c030*/  FADD R149, R150, R149 ;  /* 0x0000009596957221 */ /* 0x000fe40000000000 */
[----:B0-----:R-:W3:Y:S01]  /*1c040*/  LDL.LU R116, [R1+0xd04] ;  /* 0x000d040001747983 */ /* 0x001ee20000300800 */
[----:B------:R-:W-:-:S03]  /*1c050*/  FADD R120, R122, R120 ;  /* 0x000000787a787221 */ /* 0x000fc60000000000 */
[----:B------:R-:W3:Y:S04]  /*1c060*/  LDL.LU R117, [R1+0xd00] ;  /* 0x000d000001757983 */ /* 0x000ee80000300800 */
[----:B------:R0:W-:Y:S01]  /*1c070*/  STL [R1+0x910], R118 ;  /* 0x0009107601007387 */ /* 0x0001e20000100800 */
[----:B------:R-:W-:-:S01]  /*1c080*/  FADD R147, R148, R147 ;  /* 0x0000009394937221 */ /* 0x000fc20000000000 */
[----:B------:R-:W-:Y:S02]  /*1c090*/  FADD R145, R146, R145 ;  /* 0x0000009192917221 */ /* 0x000fe40000000000 */
[----:B0-----:R-:W3:Y:S01]  /*1c0a0*/  LDL.LU R118, [R1+0xcfc] ;  /* 0x000cfc0001767983 */ /* 0x001ee20000300800 */
[----:B------:R-:W-:-:S03]  /*1c0b0*/  FADD R143, R144, R143 ;  /* 0x0000008f908f7221 */ /* 0x000fc60000000000 */
[----:B------:R-:W3:Y:S04]  /*1c0c0*/  LDL.LU R119, [R1+0xcf8] ;  /* 0x000cf80001777983 */ /* 0x000ee80000300800 */
[----:B------:R-:W3:Y:S04]  /*1c0d0*/  LDL R122, [R1+0x104] ;  /* 0x00010400017a7983 */ /* 0x000ee80000100800 */
[----:B------:R-:W-:Y:S01]  /*1c0e0*/  STL [R1+0x914], R151 ;  /* 0x0009149701007387 */ /* 0x000fe20000100800 */
[----:B------:R-:W-:-:S03]  /*1c0f0*/  FADD R137, R138, R137 ;  /* 0x000000898a897221 */ /* 0x000fc60000000000 */
[----:B------:R0:W-:Y:S01]  /*1c100*/  STL [R1+0x91c], R120 ;  /* 0x00091c7801007387 */ /* 0x0001e20000100800 */
[----:B------:R-:W-:-:S03]  /*1c110*/  FADD R135, R136, R135 ;  /* 0x0000008788877221 */ /* 0x000fc60000000000 */
[----:B------:R-:W-:Y:S01]  /*1c120*/  STL [R1+0x918], R149 ;  /* 0x0009189501007387 */ /* 0x000fe20000100800 */
[----:B------:R-:W-:-:S01]  /*1c130*/  FADD R133, R134, R133 ;  /* 0x0000008586857221 */ /* 0x000fc20000000000 */
[----:B------:R-:W-:Y:S02]  /*1c140*/  FADD R131, R132, R131 ;  /* 0x0000008384837221 */ /* 0x000fe40000000000 */
[----:B0-----:R-:W3:Y:S04]  /*1c150*/  LDL.LU R120, [R1+0x958] ;  /* 0x0009580001787983 */ /* 0x001ee80000300800 */
[----:B------:R-:W-:Y:S01]  /*1c160*/  STL [R1+0x920], R147 ;  /* 0x0009209301007387 */ /* 0x000fe20000100800 */
[----:B------:R-:W-:-:S03]  /*1c170*/  FADD R141, R142, R141 ;  /* 0x0000008d8e8d7221 */ /* 0x000fc60000000000 */
[----:B------:R-:W-:Y:S01]  /*1c180*/  STL [R1+0x924], R145 ;  /* 0x0009249101007387 */ /* 0x000fe20000100800 */
[----:B------:R-:W-:-:S03]  /*1c190*/  FADD R139, R140, R139 ;  /* 0x0000008b8c8b7221 */ /* 0x000fc60000000000 */
[----:B------:R0:W-:Y:S01]  /*1c1a0*/  STL [R1+0x928], R143 ;  /* 0x0009288f01007387 */ /* 0x0001e20000100800 */
[----:B------:R-:W-:-:S03]  /*1c1b0*/  FADD R129, R130, R129 ;  /* 0x0000008182817221 */ /* 0x000fc60000000000 */
[----:B------:R1:W-:Y:S04]  /*1c1c0*/  STL [R1+0x92c], R141 ;  /* 0x00092c8d01007387 */ /* 0x0003e80000100800 */
[----:B------:R-:W-:Y:S04]  /*1c1d0*/  STL [R1+0x930], R139 ;  /* 0x0009308b01007387 */ /* 0x000fe80000100800 */
[----:B------:R1:W-:Y:S04]  /*1c1e0*/  STL [R1+0x934], R137 ;  /* 0x0009348901007387 */ /* 0x0003e80000100800 */
[----:B------:R1:W-:Y:S04]  /*1c1f0*/  STL [R1+0x938], R135 ;  /* 0x0009388701007387 */ /* 0x0003e80000100800 */
[----:B------:R-:W-:Y:S04]  /*1c200*/  STL [R1+0x93c], R133 ;  /* 0x00093c8501007387 */ /* 0x000fe80000100800 */
[----:B------:R1:W-:Y:S04]  /*1c210*/  STL [R1+0x940], R131 ;  /* 0x0009408301007387 */ /* 0x0003e80000100800 */
[----:B0-----:R-:W3:Y:S04]  /*1c220*/  LDL R143, [R1+0x108] ;  /* 0x00010800018f7983 */ /* 0x001ee80000100800 */
[----:B------:R-:W-:Y:S04]  /*1c230*/  STL [R1+0x944], R129 ;  /* 0x0009448101007387 */ /* 0x000fe80000100800 */
[----:B------:R-:W3:Y:S04]  /*1c240*/  LDL.LU R132, [R1+0x95c] ;  /* 0x00095c0001847983 */ /* 0x000ee80000300800 */
[----:B------:R0:W-:Y:S04]  /*1c250*/  STL [R1+0x948], R127 ;  /* 0x0009487f01007387 */ /* 0x0001e80000100800 */
[----:B-1----:R-:W3:Y:S04]  /*1c260*/  LDL R141, [R1+0x10c] ;  /* 0x00010c00018d7983 */ /* 0x002ee80000100800 */
[----:B------:R1:W-:Y:S04]  /*1c270*/  STL [R1+0x94c], R125 ;  /* 0x00094c7d01007387 */ /* 0x0003e80000100800 */
[----:B------:R-:W3:Y:S04]  /*1c280*/  LDL.LU R137, [R1+0x960] ;  /* 0x0009600001897983 */ /* 0x000ee80000300800 */
[----:B------:R-:W3:Y:S04]  /*1c290*/  LDL R139, [R1+0x110] ;  /* 0x00011000018b7983 */ /* 0x000ee80000100800 */
[----:B------:R-:W3:Y:S04]  /*1c2a0*/  LDL.LU R135, [R1+0x964] ;  /* 0x0009640001877983 */ /* 0x000ee80000300800 */
[----:B------:R-:W3:Y:S04]  /*1c2b0*/  LDL R134, [R1+0x114] ;  /* 0x0001140001867983 */ /* 0x000ee80000100800 */
[----:B------:R-:W3:Y:S04]  /*1c2c0*/  LDL.LU R131, [R1+0x968] ;  /* 0x0009680001837983 */ /* 0x000ee80000300800 */
[----:B------:R-:W3:Y:S04]  /*1c2d0*/  LDL R130, [R1+0x118] ;  /* 0x0001180001827983 */ /* 0x000ee80000100800 */
[----:B0-----:R-:W3:Y:S04]  /*1c2e0*/  LDL.LU R127, [R1+0x96c] ;  /* 0x00096c00017f7983 */ /* 0x001ee80000300800 */
[----:B------:R-:W3:Y:S04]  /*1c2f0*/  LDL R129, [R1+0x11c] ;  /* 0x00011c0001817983 */ /* 0x000ee80000100800 */
[----:B------:R-:W3:Y:S01]  /*1c300*/  LDL.LU R128, [R1+0x970] ;  /* 0x0009700001807983 */ /* 0x000ee20000300800 */
[----:B----4-:R-:W-:-:S05]  /*1c310*/  FADD R123, R124, R123 ;  /* 0x0000007b7c7b7221 */ /* 0x010fca0000000000 */
[----:B------:R0:W-:Y:S04]  /*1c320*/  STL [R1+0x950], R123 ;  /* 0x0009507b01007387 */ /* 0x0001e80000100800 */
[----:B-1----:R-:W4:Y:S01]  /*1c330*/  LDL R125, [R1+0x120] ;  /* 0x00012000017d7983 */ /* 0x002f220000100800 */
[----:B--2---:R-:W-:-:S05]  /*1c340*/  FADD R0, R121, R0 ;  /* 0x0000000079007221 */ /* 0x004fca0000000000 */
[----:B------:R1:W-:Y:S04]  /*1c350*/  STL [R1+0x954], R0 ;  /* 0x0009540001007387 */ /* 0x0003e80000100800 */
[----:B0-----:R-:W4:Y:S04]  /*1c360*/  LDL.LU R123, [R1+0x974] ;  /* 0x00097400017b7983 */ /* 0x001f280000300800 */
[----:B------:R-:W2:Y:S04]  /*1c370*/  LDL R121, [R1+0x124] ;  /* 0x0001240001797983 */ /* 0x000ea80000100800 */
[----:B-1----:R-:W2:Y:S04]  /*1c380*/  LDL.LU R0, [R1+0x978] ;  /* 0x0009780001007983 */ /* 0x002ea80000300800 */
[----:B------:R-:W2:Y:S04]  /*1c390*/  LDL R149, [R1+0x128] ;  /* 0x0001280001957983 */ /* 0x000ea80000100800 */
[----:B------:R-:W2:Y:S04]  /*1c3a0*/  LDL R133, [R1+0x12c] ;  /* 0x00012c0001857983 */ /* 0x000ea80000100800 */
[----:B------:R-:W2:Y:S01]  /*1c3b0*/  LDL R148, [R1+0x130] ;  /* 0x0001300001947983 */ /* 0x000ea20000100800 */
[----:B---3--:R-:W-:-:S05]  /*1c3c0*/  FADD R120, R122, R120 ;  /* 0x000000787a787221 */ /* 0x008fca0000000000 */
[----:B------:R0:W-:Y:S04]  /*1c3d0*/  STL [R1+0x958], R120 ;  /* 0x0009587801007387 */ /* 0x0001e80000100800 */
        /* <DEDUP_REMOVED lines=9> */
[----:B0-----:R-:W3:Y:S01]  /*1c470*/  LDL.LU R120, [R1+0x9a4] ;  /* 0x0009a40001787983 */ /* 0x001ee20000300800 */
[----:B------:R-:W-:-:S05]  /*1c480*/  FADD R132, R143, R132 ;  /* 0x000000848f847221 */ /* 0x000fca0000000000 */
[----:B------:R0:W-:Y:S04]  /*1c490*/  STL [R1+0x95c], R132 ;  /* 0x00095c8401007387 */ /* 0x0001e80000100800 */
[----:B0-----:R-:W3:Y:S01]  /*1c4a0*/  LDL.LU R132, [R1+0x99c] ;  /* 0x00099c0001847983 */ /* 0x001ee20000300800 */
[----:B------:R-:W-:-:S05]  /*1c4b0*/  FADD R137, R141, R137 ;  /* 0x000000898d897221 */ /* 0x000fca0000000000 */
[----:B------:R0:W-:Y:S01]  /*1c4c0*/  STL [R1+0x960], R137 ;  /* 0x0009608901007387 */ /* 0x0001e20000100800 */
[----:B------:R-:W-:-:S03]  /*1c4d0*/  FADD R135, R139, R135 ;  /* 0x000000878b877221 */ /* 0x000fc60000000000 */
[----:B0-----:R-:W3:Y:S01]  /*1c4e0*/  LDL.LU R137, [R1+0x998] ;  /* 0x0009980001897983 */ /* 0x001ee20000300800 */
[----:B------:R-:W-:-:S03]  /*1c4f0*/  FADD R131, R134, R131 ;  /* 0x0000008386837221 */ /* 0x000fc60000000000 */
[----:B------:R-:W3:Y:S04]  /*1c500*/  LDL.LU R139, [R1+0x994] ;  /* 0x00099400018b7983 */ /* 0x000ee80000300800 */
[----:B------:R-:W3:Y:S01]  /*1c510*/  LDL.LU R141, [R1+0x990] ;  /* 0x00099000018d7983 */ /* 0x000ee20000300800 */
[----:B------:R-:W-:-:S03]  /*1c520*/  FADD R127, R130, R127 ;  /* 0x0000007f827f7221 */ /* 0x000fc60000000000 */
[----:B------:R-:W-:Y:S04]  /*1c530*/  STL [R1+0x964], R135 ;  /* 0x0009648701007387 */ /* 0x000fe80000100800 */
[----:B------:R0:W-:Y:S04]  /*1c540*/  STL [R1+0x96c], R127 ;  /* 0x00096c7f01007387 */ /* 0x0001e80000100800 */
[----:B------:R-:W-:Y:S04]  /*1c550*/  STL [R1+0x968], R131 ;  /* 0x0009688301007387 */ /* 0x000fe80000100800 */
[----:B0-----:R-:W3:Y:S04]  /*1c560*/  LDL.LU R127, [R1+0x97c] ;  /* 0x00097c00017f7983 */ /* 0x001ee80000300800 */
[----:B------:R-:W3:Y:S04]  /*1c570*/  LDL.LU R130, [R1+0x980] ;  /* 0x0009800001827983 */ /* 0x000ee80000300800 */
[----:B------:R-:W3:Y:S04]  /*1c580*/  LDL.LU R143, [R1+0x98c] ;  /* 0x00098c00018f7983 */ /* 0x000ee80000300800 */
[----:B------:R-:W3:Y:S04]  /*1c590*/  LDL.LU R147, [R1+0x984] ;  /* 0x0009840001937983 */ /* 0x000ee80000300800 */
[----:B------:R-:W3:Y:S01]  /*1c5a0*/  LDL.LU R145, [R1+0x988] ;  /* 0x0009880001917983 */ /* 0x000ee20000300800 */
[----:B------:R-:W-:-:S05]  /*1c5b0*/  FADD R128, R129, R128 ;  /* 0x0000008081807221 */ /* 0x000fca0000000000 */
[----:B------:R0:W-:Y:S04]  /*1c5c0*/  STL [R1+0x970], R128 ;  /* 0x0009708001007387 */ /* 0x0001e80000100800 */
[----:B------:R-:W3:Y:S04]  /*1c5d0*/  LDL R135, [R1+0x154] ;  /* 0x0001540001877983 */ /* 0x000ee80000100800 */
[----:B0-----:R-:W3:Y:S01]  /*1c5e0*/  LDL.LU R128, [R1+0x9a8] ;  /* 0x0009a80001807983 */ /* 0x001ee20000300800 */
[----:B----4-:R-:W-:-:S05]  /*1c5f0*/  FADD R123, R125, R123 ;  /* 0x0000007b7d7b7221 */ /* 0x010fca0000000000 */
[----:B------:R0:W-:Y:S01]  /*1c600*/  STL [R1+0x974], R123 ;  /* 0x0009747b01007387 */ /* 0x0001e20000100800 */
[----:B--2---:R-:W-:-:S03]  /*1c610*/  FADD R0, R121, R0 ;  /* 0x0000000079007221 */ /* 0x004fc60000000000 */
[----:B------:R-:W2:Y:S04]  /*1c620*/  LDL R134, [R1+0x158] ;  /* 0x0001580001867983 */ /* 0x000ea80000100800 */
[----:B------:R1:W-:Y:S04]  /*1c630*/  STL [R1+0x978], R0 ;  /* 0x0009780001007387 */ /* 0x0003e80000100800 */
[----:B------:R-:W4:Y:S04]  /*1c640*/  LDL R131, [R1+0x15c] ;  /* 0x00015c0001837983 */ /* 0x000f280000100800 */
[----:B------:R-:W2:Y:S04]  /*1c650*/  LDL R129, [R1+0x160] ;  /* 0x0001600001817983 */ /* 0x000ea80000100800 */
[----:B------:R-:W4:Y:S04]  /*1c660*/  LDL R125, [R1+0x164] ;  /* 0x00016400017d7983 */ /* 0x000f280000100800 */
[----:B0-----:R-:W4:Y:S04]  /*1c670*/  LDL.LU R123, [R1+0x9b8] ;  /* 0x0009b800017b7983 */ /* 0x001f280000300800 */
[----:B------:R-:W2:Y:S04]  /*1c680*/  LDL R121, [R1+0x168] ;  /* 0x0001680001797983 */ /* 0x000ea80000100800 */
[----:B-1----:R-:W2:Y:S01]  /*1c690*/  LDL.LU R0, [R1+0x9bc] ;  /* 0x0009bc0001007983 */ /* 0x002ea20000300800 */
[----:B---3--:R-:W-:-:S01]  /*1c6a0*/  FADD R124, R126, R124 ;  /* 0x0000007c7e7c7221 */ /* 0x008fc20000000000 */
[----:B------:R-:W-:Y:S01]  /*1c6b0*/  FADD R120, R122, R120 ;  /* 0x000000787a787221 */ /* 0x000fe20000000000 */
[----:B------:R-:W-:-:S01]  /*1c6c0*/  FADD R132, R136, R132 ;  /* 0x0000008488847221 */ /* 0x000fc20000000000 */
[----:B------:R-:W-:Y:S01]  /*1c6d0*/  FADD R137, R138, R137 ;  /* 0x000000898a897221 */ /* 0x000fe20000000000 */
[----:B------:R-:W-:-:S01]  /*1c6e0*/  FADD R139, R140, R139 ;  /* 0x0000008b8c8b7221 */ /* 0x000fc20000000000 */
[----:B------:R-:W-:Y:S01]  /*1c6f0*/  FADD R141, R142, R141 ;  /* 0x0000008d8e8d7221 */ /* 0x000fe20000000000 */
[----:B------:R-:W-:-:S01]  /*1c700*/  FADD R127, R149, R127 ;  /* 0x0000007f957f7221 */ /* 0x000fc20000000000 */
[----:B------:R-:W-:-:S04]  /*1c710*/  FADD R130, R133, R130 ;  /* 0x0000008285827221 */ /* 0x000fc80000000000 */
[----:B------:R0:W-:Y:S01]  /*1c720*/  STL [R1+0x97c], R127 ;  /* 0x00097c7f01007387 */ /* 0x0001e20000100800 */
[----:B------:R-:W-:-:S01]  /*1c730*/  FADD R143, R144, R143 ;  /* 0x0000008f908f7221 */ /* 0x000fc20000000000 */
[----:B------:R-:W-:Y:S02]  /*1c740*/  FADD R147, R148, R147 ;  /* 0x0000009394937221 */ /* 0x000fe40000000000 */
[----:B0-----:R-:W3:Y:S01]  /*1c750*/  LDL.LU R127, [R1+0x9b4] ;  /* 0x0009b400017f7983 */ /* 0x001ee20000300800 */
[----:B------:R-:W-:-:S03]  /*1c760*/  FADD R145, R146, R145 ;  /* 0x0000009192917221 */ /* 0x000fc60000000000 */
[----:B------:R-:W3:Y:S04]  /*1c770*/  LDL.LU R133, [R1+0x9ac] ;  /* 0x0009ac0001857983 */ /* 0x000ee80000300800 */
[----:B------:R0:W-:Y:S04]  /*1c780*/  STL [R1+0x980], R130 ;  /* 0x0009808201007387 */ /* 0x0001e80000100800 */
[----:B0-----:R-:W3:Y:S04]  /*1c790*/  LDL.LU R130, [R1+0x9b0] ;  /* 0x0009b00001827983 */ /* 0x001ee80000300800 */
[----:B------:R-:W-:Y:S04]  /*1c7a0*/  STL [R1+0x984], R147 ;  /* 0x0009849301007387 */ /* 0x000fe80000100800 */
[----:B------:R-:W-:Y:S04]  /*1c7b0*/  STL [R1+0x988], R145 ;  /* 0x0009889101007387 */ /* 0x000fe80000100800 */
[----:B------:R0:W-:Y:S04]  /*1c7c0*/  STL [R1+0x98c], R143 ;  /* 0x00098c8f01007387 */ /* 0x0001e80000100800 */
[----:B------:R-:W-:Y:S04]  /*1c7d0*/  STL [R1+0x990], R141 ;  /* 0x0009908d01007387 */ /* 0x000fe80000100800 */
[----:B------:R-:W-:Y:S04]  /*1c7e0*/  STL [R1+0x994], R139 ;  /* 0x0009948b01007387 */ /* 0x000fe80000100800 */
[----:B------:R-:W-:Y:S04]  /*1c7f0*/  STL [R1+0x998], R137 ;  /* 0x0009988901007387 */ /* 0x000fe80000100800 */
[----:B------:R-:W3:Y:S04]  /*1c800*/  LDL R144, [R1+0x16c] ;  /* 0x00016c0001907983 */ /* 0x000ee80000100800 */
[----:B------:R1:W-:Y:S04]  /*1c810*/  STL [R1+0x99c], R132 ;  /* 0x00099c8401007387 */ /* 0x0003e80000100800 */
[----:B0-----:R-:W3:Y:S04]  /*1c820*/  LDL R143, [R1+0x170] ;  /* 0x00017000018f7983 */ /* 0x001ee80000100800 */
[----:B------:R0:W-:Y:S04]  /*1c830*/  STL [R1+0x9a0], R124 ;  /* 0x0009a07c01007387 */ /* 0x0001e80000100800 */
[----:B------:R-:W3:Y:S04]  /*1c840*/  LDL R142, [R1+0x174] ;  /* 0x00017400018e7983 */ /* 0x000ee80000100800 */
[----:B------:R0:W-:Y:S01]  /*1c850*/  STL [R1+0x9a4], R120 ;  /* 0x0009a47801007387 */ /* 0x0001e20000100800 */
[----:B------:R-:W-:-:S03]  /*1c860*/  FADD R128, R135, R128 ;  /* 0x0000008087807221 */ /* 0x000fc60000000000 */
[----:B------:R-:W3:Y:S04]  /*1c870*/  LDL R138, [R1+0x178] ;  /* 0x00017800018a7983 */ /* 0x000ee80000100800 */
[----:B-1----:R-:W3:Y:S04]  /*1c880*/  LDL R132, [R1+0x17c] ;  /* 0x00017c0001847983 */ /* 0x002ee80000100800 */
[----:B------:R-:W3:Y:S04]  /*1c890*/  LDL R126, [R1+0x180] ;  /* 0x00018000017e7983 */ /* 0x000ee80000100800 */
[----:B0-----:R-:W3:Y:S04]  /*1c8a0*/  LDL.LU R124, [R1+0x9d4] ;  /* 0x0009d400017c7983 */ /* 0x001ee80000300800 */
[----:B------:R-:W3:Y:S04]  /*1c8b0*/  LDL R122, [R1+0x184] ;  /* 0x00018400017a7983 */ /* 0x000ee80000100800 */
[----:B------:R-:W3:Y:S04]  /*1c8c0*/  LDL.LU R120, [R1+0x9d8] ;  /* 0x0009d80001787983 */ /* 0x000ee80000300800 */
[----:B------:R-:W3:Y:S04]  /*1c8d0*/  LDL.LU R135, [R1+0x9c0] ;  /* 0x0009c00001877983 */ /* 0x000ee80000300800 */
[----:B------:R-:W3:Y:S04]  /*1c8e0*/  LDL.LU R139, [R1+0x9c4] ;  /* 0x0009c400018b7983 */ /* 0x000ee80000300800 */
[----:B------:R-:W3:Y:S04]  /*1c8f0*/  LDL.LU R140, [R1+0x9c8] ;  /* 0x0009c800018c7983 */ /* 0x000ee80000300800 */
[----:B------:R0:W-:Y:S04]  /*1c900*/  STL [R1+0x9a8], R128 ;  /* 0x0009a88001007387 */ /* 0x0001e80000100800 */
[----:B0-----:R-:W3:Y:S04]  /*1c910*/  LDL.LU R128, [R1+0x9d0] ;  /* 0x0009d00001807983 */ /* 0x001ee80000300800 */
[----:B------:R-:W3:Y:S01]  /*1c920*/  LDL.LU R136, [R1+0x9cc] ;  /* 0x0009cc0001887983 */ /* 0x000ee20000300800 */
[----:B----4-:R-:W-:-:S01]  /*1c930*/  FADD R123, R125, R123 ;  /* 0x0000007b7d7b7221 */ /* 0x010fc20000000000 */
[----:B--2---:R-:W-:Y:S01]  /*1c940*/  FADD R0, R121, R0 ;  /* 0x0000000079007221 */ /* 0x004fe20000000000 */
[----:B---3--:R-:W-:-:S01]  /*1c950*/  FADD R127, R129, R127 ;  /* 0x0000007f817f7221 */ /* 0x008fc20000000000 */
[----:B------:R-:W-:-:S05]  /*1c960*/  FADD R133, R134, R133 ;  /* 0x0000008586857221 */ /* 0x000fca0000000000 */
[----:B------:R0:W-:Y:S01]  /*1c970*/  STL [R1+0x9ac], R133 ;  /* 0x0009ac8501007387 */ /* 0x0001e20000100800 */
[----:B------:R-:W-:-:S05]  /*1c980*/  FADD R130, R131, R130 ;  /* 0x0000008283827221 */ /* 0x000fca0000000000 */
[----:B------:R-:W-:Y:S04]  /*1c990*/  STL [R1+0x9b0], R130 ;  /* 0x0009b08201007387 */ /* 0x000fe80000100800 */
[----:B------:R-:W2:Y:S04]  /*1c9a0*/  LDL R147, [R1+0x188] ;  /* 0x0001880001937983 */ /* 0x000ea80000100800 */
[----:B------:R-:W-:Y:S04]  /*1c9b0*/  STL [R1+0x9b4], R127 ;  /* 0x0009b47f01007387 */ /* 0x000fe80000100800 */
[----:B------:R-:W3:Y:S04]  /*1c9c0*/  LDL R145, [R1+0x18c] ;  /* 0x00018c0001917983 */ /* 0x000ee80000100800 */
[----:B------:R-:W-:Y:S04]  /*1c9d0*/  STL [R1+0x9b8], R123 ;  /* 0x0009b87b01007387 */ /* 0x000fe80000100800 */
[----:B------:R-:W4:Y:S04]  /*1c9e0*/  LDL R141, [R1+0x190] ;  /* 0x00019000018d7983 */ /* 0x000f280000100800 */
[----:B------:R1:W-:Y:S04]  /*1c9f0*/  STL [R1+0x9bc], R0 ;  /* 0x0009bc0001007387 */ /* 0x0003e80000100800 */
[----:B------:R-:W2:Y:S04]  /*1ca00*/  LDL R137, [R1+0x194] ;  /* 0x0001940001897983 */ /* 0x000ea80000100800 */
[----:B------:R-:W3:Y:S04]  /*1ca10*/  LDL R134, [R1+0x198] ;  /* 0x0001980001867983 */ /* 0x000ee80000100800 */
[----:B0-----:R-:W3:Y:S04]  /*1ca20*/  LDL.LU R133, [R1+0x9ec] ;  /* 0x0009ec0001857983 */ /* 0x001ee80000300800 */
[----:B------:R-:W4:Y:S04]  /*1ca30*/  LDL R131, [R1+0x19c] ;  /* 0x00019c0001837983 */ /* 0x000f280000100800 */
[----:B-1----:R-:W4:Y:S04]  /*1ca40*/  LDL.LU R0, [R1+0x9f0] ;  /* 0x0009f00001007983 */ /* 0x002f280000300800 */
[----:B------:R-:W2:Y:S04]  /*1ca50*/  LDL R130, [R1+0x1a0] ;  /* 0x0001a00001827983 */ /* 0x000ea80000100800 */
[----:B------:R-:W2:Y:S04]  /*1ca60*/  LDL.LU R129, [R1+0x9f4] ;  /* 0x0009f40001817983 */ /* 0x000ea80000300800 */
[----:B------:R-:W2:Y:S04]  /*1ca70*/  LDL R127, [R1+0x1a4] ;  /* 0x0001a400017f7983 */ /* 0x000ea80000100800 */
[----:B------:R-:W2:Y:S04]  /*1ca80*/  LDL.LU R125, [R1+0x9f8] ;  /* 0x0009f800017d7983 */ /* 0x000ea80000300800 */
[----:B------:R-:W2:Y:S04]  /*1ca90*/  LDL R123, [R1+0x1a8] ;  /* 0x0001a800017b7983 */ /* 0x000ea80000100800 */
[----:B------:R-:W2:Y:S01]  /*1caa0*/  LDL.LU R121, [R1+0x9fc] ;  /* 0x0009fc0001797983 */ /* 0x000ea20000300800 */
[----:B------:R-:W-:-:S01]  /*1cab0*/  FADD R135, R144, R135 ;  /* 0x0000008790877221 */ /* 0x000fc20000000000 */
[----:B------:R-:W-:-:S04]  /*1cac0*/  FADD R139, R143, R139 ;  /* 0x0000008b8f8b7221 */ /* 0x000fc80000000000 */
[----:B------:R0:W-:Y:S04]  /*1cad0*/  STL [R1+0x9c0], R135 ;  /* 0x0009c08701007387 */ /* 0x0001e80000100800 */
[----:B0-----:R-:W2:Y:S04]  /*1cae0*/  LDL.LU R135, [R1+0x9e8] ;  /* 0x0009e80001877983 */ /* 0x001ea80000300800 */
[----:B------:R0:W-:Y:S04]  /*1caf0*/  STL [R1+0x9c4], R139 ;  /* 0x0009c48b01007387 */ /* 0x0001e80000100800 */
[----:B0-----:R-:W2:Y:S04]  /*1cb00*/  LDL.LU R139, [R1+0x9e4] ;  /* 0x0009e400018b7983 */ /* 0x001ea80000300800 */
[----:B------:R-:W2:Y:S04]  /*1cb10*/  LDL.LU R146, [R1+0x9dc] ;  /* 0x0009dc0001927983 */ /* 0x000ea80000300800 */
[----:B------:R-:W2:Y:S01]  /*1cb20*/  LDL.LU R143, [R1+0x9e0] ;  /* 0x0009e000018f7983 */ /* 0x000ea20000300800 */
[----:B------:R-:W-:-:S01]  /*1cb30*/  FADD R140, R142, R140 ;  /* 0x0000008c8e8c7221 */ /* 0x000fc20000000000 */
[----:B------:R-:W-:Y:S01]  /*1cb40*/  FADD R136, R138, R136 ;  /* 0x000000888a887221 */ /* 0x000fe20000000000 */
[----:B------:R-:W-:-:S01]  /*1cb50*/  FADD R120, R122, R120 ;  /* 0x000000787a787221 */ /* 0x000fc20000000000 */
[----:B------:R-:W-:Y:S01]  /*1cb60*/  FADD R128, R132, R128 ;  /* 0x0000008084807221 */ /* 0x000fe20000000000 */
[----:B------:R-:W-:-:S01]  /*1cb70*/  FADD R124, R126, R124 ;  /* 0x0000007c7e7c7221 */ /* 0x000fc20000000000 */
[----:B------:R-:W-:Y:S04]  /*1cb80*/  STL [R1+0x9c8], R140 ;  /* 0x0009c88c01007387 */ /* 0x000fe80000100800 */
[----:B------:R-:W-:Y:S04]  /*1cb90*/  STL [R1+0x9cc], R136 ;  /* 0x0009cc8801007387 */ /* 0x000fe80000100800 */
[----:B------:R0:W-:Y:S04]  /*1cba0*/  STL [R1+0x9d8], R120 ;  /* 0x0009d87801007387 */ /* 0x0001e80000100800 */
[----:B------:R-:W-:Y:S04]  /*1cbb0*/  STL [R1+0x9d0], R128 ;  /* 0x0009d08001007387 */ /* 0x000fe80000100800 */
[----:B0-----:R-:W2:Y:S04]  /*1cbc0*/  LDL R120, [R1+0x1ac] ;  /* 0x0001ac0001787983 */ /* 0x001ea80000100800 */
[----:B------:R0:W-:Y:S04]  /*1cbd0*/  STL [R1+0x9d4], R124 ;  /* 0x0009d47c01007387 */ /* 0x0001e80000100800 */
[----:B------:R-:W2:Y:S04]  /*1cbe0*/  LDL R122, [R1+0x1b0] ;  /* 0x0001b000017a7983 */ /* 0x000ea80000100800 */
[----:B------:R-:W2:Y:S04]  /*1cbf0*/  LDL R126, [R1+0x1b8] ;  /* 0x0001b800017e7983 */ /* 0x000ea80000100800 */
[----:B0-----:R-:W2:Y:S04]  /*1cc00*/  LDL R124, [R1+0x1b4] ;  /* 0x0001b400017c7983 */ /* 0x001ea80000100800 */
[----:B------:R-:W2:Y:S04]  /*1cc10*/  LDL R128, [R1+0x1bc] ;  /* 0x0001bc0001807983 */ /* 0x000ea80000100800 */
[----:B------:R-:W2:Y:S04]  /*1cc20*/  LDL R148, [R1+0x1c0] ;  /* 0x0001c00001947983 */ /* 0x000ea80000100800 */
[----:B------:R-:W2:Y:S04]  /*1cc30*/  LDL R144, [R1+0x1c4] ;  /* 0x0001c40001907983 */ /* 0x000ea80000100800 */
[----:B------:R-:W2:Y:S04]  /*1cc40*/  LDL R142, [R1+0x1c8] ;  /* 0x0001c800018e7983 */ /* 0x000ea80000100800 */
[----:B------:R-:W2:Y:S04]  /*1cc50*/  LDL R140, [R1+0x1cc] ;  /* 0x0001cc00018c7983 */ /* 0x000ea80000100800 */
[----:B------:R-:W2:Y:S04]  /*1cc60*/  LDL R138, [R1+0x1d0] ;  /* 0x0001d000018a7983 */ /* 0x000ea80000100800 */
[----:B------:R-:W2:Y:S04]  /*1cc70*/  LDL R136, [R1+0x1d4] ;  /* 0x0001d40001887983 */ /* 0x000ea80000100800 */
[----:B------:R-:W2:Y:S01]  /*1cc80*/  LDL R132, [R1+0x1d8] ;  /* 0x0001d80001847983 */ /* 0x000ea20000100800 */
[----:B---3--:R-:W-:-:S01]  /*1cc90*/  FADD R133, R134, R133 ;  /* 0x0000008586857221 */ /* 0x008fc20000000000 */
[----:B----4-:R-:W-:Y:S01]  /*1cca0*/  FADD R0, R131, R0 ;  /* 0x0000000083007221 */ /* 0x010fe20000000000 */
[----:B--2---:R-:W-:-:S01]  /*1ccb0*/  FADD R129, R130, R129 ;  /* 0x0000008182817221 */ /* 0x004fc20000000000 */
[----:B------:R-:W-:Y:S01]  /*1ccc0*/  FADD R125, R127, R125 ;  /* 0x0000007d7f7d7221 */ /* 0x000fe20000000000 */
[----:B------:R-:W-:-:S01]  /*1ccd0*/  FADD R121, R123, R121 ;  /* 0x000000797b797221 */ /* 0x000fc20000000000 */
[----:B------:R-:W-:Y:S01]  /*1cce0*/  FADD R135, R137, R135 ;  /* 0x0000008789877221 */ /* 0x000fe20000000000 */
[----:B------:R-:W-:-:S01]  /*1ccf0*/  FADD R139, R141, R139 ;  /* 0x0000008b8d8b7221 */ /* 0x000fc20000000000 */
[----:B------:R-:W-:Y:S01]  /*1cd00*/  FADD R146, R147, R146 ;  /* 0x0000009293927221 */ /* 0x000fe20000000000 */
[----:B------:R-:W-:-:S04]  /*1cd10*/  FADD R143, R145, R143 ;  /* 0x0000008f918f7221 */ /* 0x000fc80000000000 */
[----:B------:R-:W-:Y:S04]  /*1cd20*/  STL [R1+0x9dc], R146 ;  /* 0x0009dc9201007387 */ /* 0x000fe80000100800 */
[----:B------:R-:W-:Y:S04]  /*1cd30*/  STL [R1+0x9e0], R143 ;  /* 0x0009e08f01007387 */ /* 0x000fe80000100800 */
[----:B------:R-:W-:Y:S04]  /*1cd40*/  STL [R1+0x9e4], R139 ;  /* 0x0009e48b01007387 */ /* 0x000fe80000100800 */
[----:B------:R0:W-:Y:S04]  /*1cd50*/  STL [R1+0x9f0], R0 ;  /* 0x0009f00001007387 */ /* 0x0001e80000100800 */
[----:B------:R-:W-:Y:S04]  /*1cd60*/  STL [R1+0x9e8], R135 ;  /* 0x0009e88701007387 */ /* 0x000fe80000100800 */
[----:B0-----:R-:W2:Y:S04]  /*1cd70*/  LDL.LU R0, [R1+0xa30] ;  /* 0x000a300001007983 */ /* 0x001ea80000300800 */
[----:B------:R-:W-:Y:S04]  /*1cd80*/  STL [R1+0x9ec], R133 ;  /* 0x0009ec8501007387 */ /* 0x000fe80000100800 */
[----:B------:R-:W3:Y:S04]  /*1cd90*/  LDL.LU R130, [R1+0xa2c] ;  /* 0x000a2c0001827983 */ /* 0x000ee80000300800 */
[----:B------:R-:W4:Y:S04]  /*1cda0*/  LDL.LU R134, [R1+0xa28] ;  /* 0x000a280001867983 */ /* 0x000f280000300800 */
[----:B------:R-:W-:Y:S04]  /*1cdb0*/  STL [R1+0x9f4], R129 ;  /* 0x0009f48101007387 */ /* 0x000fe80000100800 */
[----:B------:R0:W-:Y:S04]  /*1cdc0*/  STL [R1+0x9fc], R121 ;  /* 0x0009fc7901007387 */ /* 0x0001e80000100800 */
[----:B------:R1:W-:Y:S04]  /*1cdd0*/  STL [R1+0x9f8], R125 ;  /* 0x0009f87d01007387 */ /* 0x0003e80000100800 */
[----:B0-----:R-:W2:Y:S04]  /*1cde0*/  LDL.LU R121, [R1+0xa00] ;  /* 0x000a000001797983 */ /* 0x001ea80000300800 */
[----:B------:R-:W4:Y:S04]  /*1cdf0*/  LDL.LU R123, [R1+0xa04] ;  /* 0x000a0400017b7983 */ /* 0x000f280000300800 */
[----:B-1----:R-:W4:Y:S04]  /*1ce00*/  LDL.LU R125, [R1+0xa08] ;  /* 0x000a0800017d7983 */ /* 0x002f280000300800 */
[----:B------:R-:W4:Y:S04]  /*1ce10*/  LDL.LU R127, [R1+0xa0c] ;  /* 0x000a0c00017f7983 */ /* 0x000f280000300800 */
[----:B------:R-:W4:Y:S04]  /*1ce20*/  LDL.LU R150, [R1+0xa10] ;  /* 0x000a100001967983 */ /* 0x000f280000300800 */
[----:B------:R-:W4:Y:S04]  /*1ce30*/  LDL.LU R146, [R1+0xa14] ;  /* 0x000a140001927983 */ /* 0x000f280000300800 */
[----:B------:R-:W4:Y:S04]  /*1ce40*/  LDL.LU R143, [R1+0xa18] ;  /* 0x000a1800018f7983 */ /* 0x000f280000300800 */
[----:B------:R-:W4:Y:S04]  /*1ce50*/  LDL.LU R141, [R1+0xa1c] ;  /* 0x000a1c00018d7983 */ /* 0x000f280000300800 */
[----:B------:R-:W4:Y:S04]  /*1ce60*/  LDL.LU R139, [R1+0xa20] ;  /* 0x000a2000018b7983 */ /* 0x000f280000300800 */
        /* <DEDUP_REMOVED lines=9> */
[----:B---3--:R-:W-:-:S01]  /*1cf00*/  FADD R130, R132, R130 ;  /* 0x0000008284827221 */ /* 0x008fc20000000000 */
[----:B--2---:R-:W-:-:S02]  /*1cf10*/  FADD R121, R120, R121 ;  /* 0x0000007978797221 */ /* 0x004fc40000000000 */
[----:B------:R-:W2:Y:S01]  /*1cf20*/  LDL.LU R120, [R1+0xcf4] ;  /* 0x000cf40001787983 */ /* 0x000ea20000300800 */
[----:B----4-:R-:W-:-:S03]  /*1cf30*/  FADD R123, R122, R123 ;  /* 0x0000007b7a7b7221 */ /* 0x010fc60000000000 */
[----:B------:R0:W-:Y:S01]  /*1cf40*/  STL [R1+0xa00], R121 ;  /* 0x000a007901007387 */ /* 0x0001e20000100800 */
[----:B------:R-:W-:-:S01]  /*1cf50*/  FADD R125, R124, R125 ;  /* 0x0000007d7c7d7221 */ /* 0x000fc20000000000 */
[----:B------:R-:W-:Y:S02]  /*1cf60*/  FADD R127, R126, R127 ;  /* 0x0000007f7e7f7221 */ /* 0x000fe40000000000 */
[----:B0-----:R-:W3:Y:S04]  /*1cf70*/  LDL.LU R121, [R1+0xcf0] ;  /* 0x000cf00001797983 */ /* 0x001ee80000300800 */
[----:B------:R-:W4:Y:S04]  /*1cf80*/  LDL.LU R122, [R1+0xcec] ;  /* 0x000cec00017a7983 */ /* 0x000f280000300800 */
[----:B------:R0:W-:Y:S01]  /*1cf90*/  STL [R1+0xa04], R123 ;  /* 0x000a047b01007387 */ /* 0x0001e20000100800 */
[----:B------:R-:W-:-:S01]  /*1cfa0*/  FADD R150, R128, R150 ;  /* 0x0000009680967221 */ /* 0x000fc20000000000 */
[----:B------:R-:W-:Y:S01]  /*1cfb0*/  FADD R146, R148, R146 ;  /* 0x0000009294927221 */ /* 0x000fe20000000000 */
[----:B------:R-:W-:-:S01]  /*1cfc0*/  FADD R143, R144, R143 ;  /* 0x0000008f908f7221 */ /* 0x000fc20000000000 */
[----:B------:R-:W-:Y:S01]  /*1cfd0*/  FADD R141, R142, R141 ;  /* 0x0000008d8e8d7221 */ /* 0x000fe20000000000 */
        /* <DEDUP_REMOVED lines=10> */
[----:B------:R-:W4:Y:S04]  /*1d080*/  LDL.LU R128, [R1+0xcd4] ;  /* 0x000cd40001807983 */ /* 0x000f280000300800 */
[----:B------:R-:W-:Y:S04]  /*1d090*/  STL [R1+0xa10], R150 ;  /* 0x000a109601007387 */ /* 0x000fe80000100800 */
[----:B------:R-:W-:Y:S04]  /*1d0a0*/  STL [R1+0xa14], R146 ;  /* 0x000a149201007387 */ /* 0x000fe80000100800 */
[----:B------:R-:W-:Y:S04]  /*1d0b0*/  STL [R1+0xa18], R143 ;  /* 0x000a188f01007387 */ /* 0x000fe80000100800 */
[----:B------:R-:W-:Y:S04]  /*1d0c0*/  STL [R1+0xa1c], R141 ;  /* 0x000a1c8d01007387 */ /* 0x000fe80000100800 */
[----:B------:R-:W-:Y:S04]  /*1d0d0*/  STL [R1+0xa20], R139 ;  /* 0x000a208b01007387 */ /* 0x000fe80000100800 */
[----:B------:R-:W-:Y:S04]  /*1d0e0*/  STL [R1+0xa24], R137 ;  /* 0x000a248901007387 */ /* 0x000fe80000100800 */
[----:B------:R0:W-:Y:S04]  /*1d0f0*/  STL [R1+0xa2c], R130 ;  /* 0x000a2c8201007387 */ /* 0x0001e80000100800 */
[----:B------:R1:W-:Y:S01]  /*1d100*/  STL [R1+0xa28], R134 ;  /* 0x000a288601007387 */ /* 0x0003e20000100800 */
[----:B------:R-:W-:-:S03]  /*1d110*/  FADD R0, R2, R0 ;  /* 0x0000000002007221 */ /* 0x000fc60000000000 */
[----:B0-----:R-:W2:Y:S04]  /*1d120*/  LDL.LU R130, [R1+0xa34] ;  /* 0x000a340001827983 */ /* 0x001ea80000300800 */
[----:B------:R-:W3:Y:S04]  /*1d130*/  LDL.LU R132, [R1+0xa38] ;  /* 0x000a380001847983 */ /* 0x000ee80000300800 */
[----:B-1----:R-:W4:Y:S04]  /*1d140*/  LDL.LU R134, [R1+0xa3c] ;  /* 0x000a3c0001867983 */ /* 0x002f280000300800 */
[----:B------:R0:W-:Y:S04]  /*1d150*/  STL [R1+0xa30], R0 ;  /* 0x000a300001007387 */ /* 0x0001e80000100800 */
[----:B------:R-:W4:Y:S04]  /*1d160*/  LDL.LU R136, [R1+0xa40] ;  /* 0x000a400001887983 */ /* 0x000f280000300800 */
        /* <DEDUP_REMOVED lines=12> */
[----:B0-----:R-:W4:Y:S01]  /*1d230*/  LDL.LU R0, [R1+0xa74] ;  /* 0x000a740001007983 */ /* 0x001f220000300800 */
[----:B--2---:R-:W-:-:S03]  /*1d240*/  FADD R130, R129, R130 ;  /* 0x0000008281827221 */ /* 0x004fc60000000000 */
[----:B------:R-:W2:Y:S01]  /*1d250*/  LDL.LU R129, [R1+0xcd0] ;  /* 0x000cd00001817983 */ /* 0x000ea20000300800 */
[----:B---3--:R-:W-:-:S03]  /*1d260*/  FADD R132, R131, R132 ;  /* 0x0000008483847221 */ /* 0x008fc60000000000 */
[----:B------:R0:W-:Y:S01]  /*1d270*/  STL [R1+0xa34], R130 ;  /* 0x000a348201007387 */ /* 0x0001e20000100800 */
[----:B----4-:R-:W-:-:S03]  /*1d280*/  FADD R134, R133, R134 ;  /* 0x0000008685867221 */ /* 0x010fc60000000000 */
[----:B0-----:R-:W3:Y:S01]  /*1d290*/  LDL.LU R130, [R1+0xccc] ;  /* 0x000ccc0001827983 */ /* 0x001ee20000300800 */
[----:B------:R-:W-:-:S03]  /*1d2a0*/  FADD R136, R135, R136 ;  /* 0x0000008887887221 */ /* 0x000fc60000000000 */
[----:B------:R-:W4:Y:S01]  /*1d2b0*/  LDL.LU R131, [R1+0xcc8] ;  /* 0x000cc80001837983 */ /* 0x000f220000300800 */
[----:B------:R-:W-:-:S03]  /*1d2c0*/  FADD R150, R151, R150 ;  /* 0x0000009697967221 */ /* 0x000fc60000000000 */
[----:B------:R0:W-:Y:S01]  /*1d2d0*/  STL [R1+0xa38], R132 ;  /* 0x000a388401007387 */ /* 0x0001e20000100800 */
[----:B------:R-:W-:-:S01]  /*1d2e0*/  FADD R148, R149, R148 ;  /* 0x0000009495947221 */ /* 0x000fc20000000000 */
[----:B------:R-:W-:Y:S02]  /*1d2f0*/  FADD R146, R147, R146 ;  /* 0x0000009293927221 */ /* 0x000fe40000000000 */
[----:B0-----:R-:W4:Y:S04]  /*1d300*/  LDL.LU R132, [R1+0xcc4] ;  /* 0x000cc40001847983 */ /* 0x001f280000300800 */
[----:B------:R-:W4:Y:S01]  /*1d310*/  LDL.LU R133, [R1+0xcc0] ;  /* 0x000cc00001857983 */ /* 0x000f220000300800 */
[----:B------:R-:W-:-:S03]  /*1d320*/  FADD R144, R145, R144 ;  /* 0x0000009091907221 */ /* 0x000fc60000000000 */
        /* <DEDUP_REMOVED lines=11> */
[----:B------:R0:W-:Y:S04]  /*1d3e0*/  STL [R1+0xa44], R150 ;  /* 0x000a449601007387 */ /* 0x0001e80000100800 */
[----:B------:R1:W-:Y:S04]  /*1d3f0*/  STL [R1+0xa48], R148 ;  /* 0x000a489401007387 */ /* 0x0003e80000100800 */
[----:B------:R1:W-:Y:S01]  /*1d400*/  STL [R1+0xa4c], R146 ;  /* 0x000a4c9201007387 */ /* 0x0003e20000100800 */
[----:B------:R-:W-:-:S03]  /*1d410*/  FADD R137, R30, R137 ;  /* 0x000000891e897221 */ /* 0x000fc60000000000 */
[----:B------:R1:W-:Y:S04]  /*1d420*/  STL [R1+0xa50], R144 ;  /* 0x000a509001007387 */ /* 0x0003e80000100800 */
[----:B------:R1:W-:Y:S01]  /*1d430*/  STL [R1+0xa54], R143 ;  /* 0x000a548f01007387 */ /* 0x0003e20000100800 */
[----:B------:R-:W-:-:S03]  /*1d440*/  FADD R2, R31, R2 ;  /* 0x000000021f027221 */ /* 0x000fc60000000000 */
[----:B------:R1:W-:Y:S04]  /*1d450*/  STL [R1+0xa58], R142 ;  /* 0x000a588e01007387 */ /* 0x0003e80000100800 */
[----:B------:R1:W-:Y:S01]  /*1d460*/  STL [R1+0xa5c], R141 ;  /* 0x000a5c8d01007387 */ /* 0x0003e20000100800 */
[----:B------:R-:W-:-:S03]  /*1d470*/  FADD R0, R32, R0 ;  /* 0x0000000020007221 */ /* 0x000fc60000000000 */
[----:B------:R1:W-:Y:S04]  /*1d480*/  STL [R1+0xa60], R140 ;  /* 0x000a608c01007387 */ /* 0x0003e80000100800 */
[----:B------:R1:W-:Y:S04]  /*1d490*/  STL [R1+0xa64], R139 ;  /* 0x000a648b01007387 */ /* 0x0003e80000100800 */
[----:B------:R1:W-:Y:S04]  /*1d4a0*/  STL [R1+0xa68], R138 ;  /* 0x000a688a01007387 */ /* 0x0003e80000100800 */
[----:B------:R-:W2:Y:S04]  /*1d4b0*/  LDL.LU R151, [R1+0xa78] ;  /* 0x000a780001977983 */ /* 0x000ea80000300800 */
[----:B------:R1:W-:Y:S04]  /*1d4c0*/  STL [R1+0xa6c], R137 ;  /* 0x000a6c8901007387 */ /* 0x0003e80000100800 */
[----:B0-----:R-:W3:Y:S04]  /*1d4d0*/  LDL.LU R150, [R1+0xa7c] ;  /* 0x000a7c0001967983 */ /* 0x001ee80000300800 */
[----:B------:R0:W-:Y:S04]  /*1d4e0*/  STL [R1+0xa70], R2 ;  /* 0x000a700201007387 */ /* 0x0001e80000100800 */
[----:B------:R-:W4:Y:S04]  /*1d4f0*/  LDL.LU R149, [R1+0xa80] ;  /* 0x000a800001957983 */ /* 0x000f280000300800 */
[----:B------:R0:W-:Y:S04]  /*1d500*/  STL [R1+0xa74], R0 ;  /* 0x000a740001007387 */ /* 0x0001e80000100800 */
        /* <DEDUP_REMOVED lines=12> */
[----:B0-----:R-:W4:Y:S04]  /*1d5d0*/  LDL.LU R2, [R1+0xab4] ;  /* 0x000ab40001027983 */ /* 0x001f280000300800 */
[----:B------:R-:W4:Y:S01]  /*1d5e0*/  LDL.LU R0, [R1+0xab8] ;  /* 0x000ab80001007983 */ /* 0x000f220000300800 */
        /* <DEDUP_REMOVED lines=30> */
[----:B0-----:R-:W4:Y:S01]  /*1d7d0*/  LDL.LU R151, [R1+0xabc] ;  /* 0x000abc0001977983 */ /* 0x001f220000300800 */
[----:B------:R-:W-:-:S03]  /*1d7e0*/  FADD R0, R49, R0 ;  /* 0x0000000031007221 */ /* 0x000fc60000000000 */
[----:B------:R0:W-:Y:S04]  /*1d7f0*/  STL [R1+0xab0], R137 ;  /* 0x000ab08901007387 */ /* 0x0001e80000100800 */
[----:B-1----:R-:W4:Y:S04]  /*1d800*/  LDL.LU R150, [R1+0xac0] ;  /* 0x000ac00001967983 */ /* 0x002f280000300800 */
[----:B------:R1:W-:Y:S04]  /*1d810*/  STL [R1+0xab4], R2 ;  /* 0x000ab40201007387 */ /* 0x0003e80000100800 */
[----:B--2---:R-:W2:Y:S04]  /*1d820*/  LDL.LU R149, [R1+0xac4] ;  /* 0x000ac40001957983 */ /* 0x004ea80000300800 */
[----:B------:R1:W-:Y:S04]  /*1d830*/  STL [R1+0xab8], R0 ;  /* 0x000ab80001007387 */ /* 0x0003e80000100800 */
[----:B---3--:R-:W3:Y:S04]  /*1d840*/  LDL.LU R148, [R1+0xac8] ;  /* 0x000ac80001947983 */ /* 0x008ee80000300800 */
[----:B----4-:R-:W4:Y:S04]  /*1d850*/  LDL.LU R147, [R1+0xacc] ;  /* 0x000acc0001937983 */ /* 0x010f280000300800 */
        /* <DEDUP_REMOVED lines=10> */
[----:B-1----:R-:W4:Y:S04]  /*1d900*/  LDL.LU R2, [R1+0xaf8] ;  /* 0x000af80001027983 */ /* 0x002f280000300800 */
[----:B------:R-:W4:Y:S01]  /*1d910*/  LDL.LU R0, [R1+0xafc] ;  /* 0x000afc0001007983 */ /* 0x000f220000300800 */
[----:B------:R-:W-:-:S01]  /*1d920*/  FADD R151, R50, R151 ;  /* 0x0000009732977221 */ /* 0x000fc20000000000 */
[----:B------:R-:W-:-:S04]  /*1d930*/  FADD R150, R51, R150 ;  /* 0x0000009633967221 */ /* 0x000fc80000000000 */
[----:B------:R0:W-:Y:S01]  /*1d940*/  STL [R1+0xabc], R151 ;  /* 0x000abc9701007387 */ /* 0x0001e20000100800 */
[----:B--2---:R-:W-:-:S03]  /*1d950*/  FADD R149, R52, R149 ;  /* 0x0000009534957221 */ /* 0x004fc60000000000 */
        /* <DEDUP_REMOVED lines=202> */
[----:B------:R-:W-:Y:S01]  /*1e600*/  STL [R1+0xbcc], R151 ;  /* 0x000bcc9701007387 */ /* 0x000fe20000100800 */
[----:B--2---:R-:W-:-:S03]  /*1e610*/  FADD R149, R120, R149 ;  /* 0x0000009578957221 */ /* 0x004fc60000000000 */
        /* <DEDUP_REMOVED lines=25> */
[----:B------:R0:W-:Y:S04]  /*1e7b0*/  STL [R1+0xc04], R137 ;  /* 0x000c048901007387 */ /* 0x0001e80000100800 */
[----:B0-----:R-:W2:Y:S01]  /*1e7c0*/  LDL.LU R137, [R1+0xc10] ;  /* 0x000c100001897983 */ /* 0x001ea20000300800 */
[----:B------:R-:W-:-:S01]  /*1e7d0*/  FADD R2, R133, R2 ;  /* 0x0000000285027221 */ /* 0x000fc20000000000 */
[----:B------:R-:W-:-:S02]  /*1e7e0*/  FADD R0, R134, R0 ;  /* 0x0000000086007221 */ /* 0x000fc40000000000 */
[----:B------:R-:W3:Y:S04]  /*1e7f0*/  LDL.LU R138, [R1+0xc14] ;  /* 0x000c1400018a7983 */ /* 0x000ee80000300800 */
[----:B------:R-:W-:Y:S04]  /*1e800*/  STL [R1+0xc08], R2 ;  /* 0x000c080201007387 */ /* 0x000fe80000100800 */
[----:B------:R-:W4:Y:S04]  /*1e810*/  LDL.LU R139, [R1+0xc18] ;  /* 0x000c1800018b7983 */ /* 0x000f280000300800 */
        /* <DEDUP_REMOVED lines=15> */
[----:B--2---:R-:W-:-:S05]  /*1e910*/  FADD R137, R135, R137 ;  /* 0x0000008987897221 */ /* 0x004fca0000000000 */
[----:B------:R0:W-:Y:S04]  /*1e920*/  STL [R1+0xc10], R137 ;  /* 0x000c108901007387 */ /* 0x0001e80000100800 */
[----:B0-----:R-:W4:Y:S01]  /*1e930*/  LDL.LU R137, [R1+0xcb0] ;  /* 0x000cb00001897983 */ /* 0x001f220000300800 */
[----:B---3--:R-:W-:-:S05]  /*1e940*/  FADD R138, R136, R138 ;  /* 0x0000008a888a7221 */ /* 0x008fca0000000000 */
[----:B------:R0:W-:Y:S04]  /*1e950*/  STL [R1+0xc14], R138 ;  /* 0x000c148a01007387 */ /* 0x0001e80000100800 */
[----:B0-----:R-:W2:Y:S01]  /*1e960*/  LDL.LU R138, [R1+0xcac] ;  /* 0x000cac00018a7983 */ /* 0x001ea20000300800 */
[----:B----4-:R-:W-:-:S05]  /*1e970*/  FADD R139, R137, R139 ;  /* 0x0000008b898b7221 */ /* 0x010fca0000000000 */
[----:B------:R0:W-:Y:S04]  /*1e980*/  STL [R1+0xc18], R139 ;  /* 0x000c188b01007387 */ /* 0x0001e80000100800 */
[----:B0-----:R-:W3:Y:S01]  /*1e990*/  LDL.LU R139, [R1+0xca8] ;  /* 0x000ca800018b7983 */ /* 0x001ee20000300800 */
[----:B--2---:R-:W-:-:S05]  /*1e9a0*/  FADD R140, R138, R140 ;  /* 0x0000008c8a8c7221 */ /* 0x004fca0000000000 */
[----:B------:R0:W-:Y:S04]  /*1e9b0*/  STL [R1+0xc1c], R140 ;  /* 0x000c1c8c01007387 */ /* 0x0001e80000100800 */
[----:B0-----:R-:W2:Y:S01]  /*1e9c0*/  LDL.LU R140, [R1+0xca4] ;  /* 0x000ca400018c7983 */ /* 0x001ea20000300800 */
[----:B---3--:R-:W-:-:S05]  /*1e9d0*/  FADD R141, R139, R141 ;  /* 0x0000008d8b8d7221 */ /* 0x008fca0000000000 */
        /* <DEDUP_REMOVED lines=34> */
[----:B0-----:R0:W5:Y:S01]  /*1ec00*/  LDL.LU R0, [R1+0xc74] ;  /* 0x000c740001007983 */ /* 0x0011620000300800 */
[----:B------:R-:W-:Y:S01]  /*1ec10*/  UMOV UR6, URZ ;  /* 0x0000003f00067c82 */ /* 0x000fe20008000000 */
[----:B---3--:R-:W-:-:S05]  /*1ec20*/  FADD R2, R2, R151 ;  /* 0x0000009702027221 */ /* 0x008fca0000000000 */
[----:B------:R0:W-:Y:S02]  /*1ec30*/  STL [R1+0xc50], R2 ;  /* 0x000c500201007387 */ /* 0x0001e40000100800 */
.L_x_28:
[----:B------:R-:W-:Y:S05]  /*1ec40*/  @!P1 BRA `(.L_x_29) ;  /* 0x0000000000049947 */ /* 0x000fea0003800000 */
[----:B------:R-:W-:Y:S01]  /*1ec50*/  BPT.TRAP 0x1 ;  /* 0x000000040000795c */ /* 0x000fe20000300000 */
.L_x_29:
[----:B0-----:R-:W2:Y:S04]  /*1ec60*/  LDL R2, [R1+0xc54] ;  /* 0x000c540001027983 */ /* 0x001ea80000100800 */
[----:B-----5:R0:W-:Y:S04]  /*1ec70*/  STL [R1+0xc74], R0 ;  /* 0x000c740001007387 */ /* 0x0201e80000100800 */
[----:B0-----:R-:W3:Y:S01]  /*1ec80*/  LDL R0, [R1+0xc58] ;  /* 0x000c580001007983 */ /* 0x001ee20000100800 */
[----:B--2---:R-:W-:Y:S01]  /*1ec90*/  ISETP.NE.AND P0, PT, R2, RZ, PT ;  /* 0x000000ff0200720c */ /* 0x004fe20003f05270 */
[----:B------:R-:W-:-:S12]  /*1eca0*/  IMAD.U32 R2, RZ, RZ, UR27 ;  /* 0x0000001bff027e24 */ /* 0x000fd8000f8e00ff */
[----:B------:R-:W-:-:S05]  /*1ecb0*/  @P0 LEA R2, R2, UR16, 0x3 ;  /* 0x0000001002020c11 */ /* 0x000fca000f8e18ff */
[----:B------:R-:W-:-:S05]  /*1ecc0*/  @P0 VIADD R2, R2, 0x20 ;  /* 0x0000002002020836 */ /* 0x000fca0000000000 */
[----:B---3--:R-:W-:Y:S02]  /*1ecd0*/  @P0 PRMT R2, R0, 0x654, R2 ;  /* 0x0000065400020816 */ /* 0x008fe40000000002 */
[----:B------:R0:W5:Y:S01]  /*1ece0*/  LDL.LU R0, [R1+0xc74] ;  /* 0x000c740001007983 */ /* 0x0001620000300800 */
[----:B------:R-:W-:Y:S01]  /*1ecf0*/  UISETP.GT.U32.AND UP0, UPT, UR13, 0x1, UPT ;  /* 0x000000010d00788c */ /* 0x000fe2000bf04070 */
[----:B------:R0:W-:Y:S05]  /*1ed00*/  @P0 SYNCS.ARRIVE.TRANS64.RED.A1T0 RZ, [R2+URZ], RZ ;  /* 0x000000ff02ff09a7 */ /* 0x0001ea000810043f */
[----:B------:R-:W-:-:S13]  /*1ed10*/  PLOP3.LUT P0, PT, PT, PT, UP0, 0x80, 0x0 ;  /* 0x000000000000781c */ /* 0x000fda0003f0f008 */
[----:B0-----:R-:W-:Y:S05]  /*1ed20*/  @P0 BRA `(.L_x_30) ;  /* 0x0000000000040947 */ /* 0x001fea0003800000 */
[----:B------:R-:W-:Y:S01]  /*1ed30*/  BPT.TRAP 0x1 ;  /* 0x000000040000795c */ /* 0x000fe20000300000 */
.L_x_30:
[----:B------:R-:W-:Y:S02]  /*1ed40*/  UISETP.GT.AND UP2, UPT, UR28, 0x1, UPT ;  /* 0x000000011c00788c */ /* 0x000fe4000bf44270 */
[----:B------:R-:W-:Y:S02]  /*1ed50*/  UIADD3 UR26, UR26, 0x1, URZ ;  /* 0x000000011a1a7890 */ /* 0x000fe4000fffe03f */
[----:B------:R-:W-:Y:S02]  /*1ed60*/  UIADD3 UR27, UR27, 0x1, URZ ;  /* 0x000000011b1b7890 */ /* 0x000fe4000fffe03f */
[----:B------:R-:W-:Y:S01]  /*1ed70*/  PLOP3.LUT P0, PT, PT, PT, UP2, 0x80, 0x0 ;  /* 0x000000000000781c */ /* 0x000fe20003f0f028 */
[----:B------:R-:W-:Y:S02]  /*1ed80*/  UISETP.NE.AND UP0, UPT, UR26, 0x4, UPT ;  /* 0x000000041a00788c */ /* 0x000fe4000bf05270 */
[----:B------:R-:W-:Y:S02]  /*1ed90*/  UISETP.NE.AND UP1, UPT, UR27, 0x4, UPT ;  /* 0x000000041b00788c */ /* 0x000fe4000bf25270 */
[----:B------:R-:W-:-:S02]  /*1eda0*/  USEL UR8, URZ, 0x1, UP0 ;  /* 0x000000013f087887 */ /* 0x000fc40008000000 */
[----:B------:R-:W-:Y:S02]  /*1edb0*/  UIADD3 UR28, UR28, -0x1, URZ ;  /* 0xffffffff1c1c7890 */ /* 0x000fe4000fffe03f */
[----:B------:R-:W-:Y:S02]  /*1edc0*/  USEL UR26, UR26, URZ, UP0 ;  /* 0x0000003f1a1a7287 */ /* 0x000fe40008000000 */
[----:B-----5:R-:W-:Y:S01]  /*1edd0*/  LOP3.LUT R0, R0, UR8, RZ, 0x3c, !PT ;  /* 0x0000000800007c12 */ /* 0x020fe2000f8e3cff */
[----:B------:R-:W-:Y:S01]  /*1ede0*/  USEL UR27, UR27, URZ, UP1 ;  /* 0x0000003f1b1b7287 */ /* 0x000fe20008800000 */
[----:B------:R-:W-:Y:S01]  /*1edf0*/  UMOV UR8, 0x1 ;  /* 0x0000000100087882 */ /* 0x000fe20000000000 */
[----:B------:R-:W-:Y:S10]  /*1ee00*/  @P0 BRA `(.L_x_31) ;  /* 0xffffff1400340947 */ /* 0x000ff4000383ffff */
.L_x_23:
[----:B------:R-:W-:-:S04]  /*1ee10*/  UISETP.NE.AND UP0, UPT, UR6, URZ, UPT ;  /* 0x0000003f0600728c */ /* 0x000fc8000bf05270 */
[----:B------:R-:W-:-:S06]  /*1ee20*/  USEL UR6, URZ, 0x1, !UP0 ;  /* 0x000000013f067887 */ /* 0x000fcc000c000000 */
[----:B------:R-:W-:-:S13]  /*1ee30*/  ISETP.NE.AND P0, PT, RZ, UR6, PT ;  /* 0x00000006ff007c0c */ /* 0x000fda000bf05270 */
[----:B------:R-:W-:Y:S05]  /*1ee40*/  @!P0 BRA `(.L_x_32) ;  /* 0x0000007800908947 */ /* 0x000fea0003800000 */
[----:B------:R2:W-:Y:S04]  /*1ee50*/  STL [R1+0xe64], R27 ;  /* 0x000e641b01007387 */ /* 0x0005e80000100800 */
[----:B--2---:R-:W2:Y:S04]  /*1ee60*/  LDL.LU R27, [R1+0x400] ;  /* 0x00040000011b7983 */ /* 0x004ea80000300800 */
[----:B------:R3:W-:Y:S04]  /*1ee70*/  STL [R1+0xe60], R28 ;  /* 0x000e601c01007387 */ /* 0x0007e80000100800 */
[----:B---3--:R-:W3:Y:S04]  /*1ee80*/  LDL.LU R28, [R1+0x404] ;  /* 0x00040400011c7983 */ /* 0x008ee80000300800 */
[----:B------:R4:W-:Y:S04]  /*1ee90*/  STL [R1+0xe5c], R29 ;  /* 0x000e5c1d01007387 */ /* 0x0009e80000100800 */
[----:B----4-:R-:W4:Y:S04]  /*1eea0*/  LDL.LU R29, [R1+0x408] ;  /* 0x00040800011d7983 */ /* 0x010f280000300800 */
        /* <DEDUP_REMOVED lines=124> */
[----:B------:R-:W4:Y:S04]  /*1f670*/  LDL.LU R0, [R1+0x5d0] ;  /* 0x0005d00001007983 */ /* 0x000f280000300800 */
[----:B------:R-:W4:Y:S04]  /*1f680*/  LDL.LU R2, [R1+0x624] ;  /* 0x0006240001027983 */ /* 0x000f280000300800 */
        /* <DEDUP_REMOVED lines=32> */
[----:B-----5:R0:W-:Y:S04]  /*1f890*/  STL [R1+0xd20], R108 ;  /* 0x000d206c01007387 */ /* 0x0201e80000100800 */
        /* <DEDUP_REMOVED lines=86> */
[----:B0-----:R-:W4:Y:S01]  /*1fe00*/  LDL.LU R151, [R1+0x504] ;  /* 0x0005040001977983 */ /* 0x001f220000300800 */
[----:B--2---:R-:W-:Y:S01]  /*1fe10*/  FADD R3, R27, R3 ;  /* 0x000000031b037221 */ /* 0x004fe20000000000 */
[----:B---3--:R-:W-:Y:S01]  /*1fe20*/  FADD R4, R28, R4 ;  /* 0x000000041c047221 */ /* 0x008fe20000000000 */
[----:B----4-:R-:W-:Y:S01]  /*1fe30*/  FADD R5, R29, R5 ;  /* 0x000000051d057221 */ /* 0x010fe20000000000 */
[----:B------:R-:W2:Y:S01]  /*1fe40*/  LDL.LU R27, [R1+0xe64] ;  /* 0x000e6400011b7983 */ /* 0x000ea20000300800 */
[----:B------:R-:W-:Y:S01]  /*1fe50*/  FADD R6, R30, R6 ;  /* 0x000000061e067221 */ /* 0x000fe20000000000 */
        /* <DEDUP_REMOVED lines=114> */
[----:B------:R-:W-:Y:S01]  /*20580*/  FADD R192, R88, R192 ;  /* 0x000000c058c07221 */ /* 0x000fe20000000000 */
[----:B------:R-:W-:Y:S02]  /*20590*/  FADD R108, R109, R108 ;  /* 0x0000006c6d6c7221 */ /* 0x000fe40000000000 */
[----:B------:R-:W4:Y:S01]  /*205a0*/  LDL.LU R85, [R1+0xd7c] ;  /* 0x000d7c0001557983 */ /* 0x000f220000300800 */
[----:B------:R-:W-:Y:S01]  /*205b0*/  FADD R193, R89, R193 ;  /* 0x000000c159c17221 */ /* 0x000fe20000000000 */
[----:B------:R-:W-:Y:S02]  /*205c0*/  FADD R106, R107, R106 ;  /* 0x0000006a6b6a7221 */ /* 0x000fe40000000000 */
[----:B------:R-:W4:Y:S01]  /*205d0*/  LDL.LU R86, [R1+0xd78] ;  /* 0x000d780001567983 */ /* 0x000f220000300800 */
[----:B------:R-:W-:Y:S01]  /*205e0*/  FADD R194, R90, R194 ;  /* 0x000000c25ac27221 */ /* 0x000fe20000000000 */
[----:B------:R-:W-:-:S02]  /*205f0*/  FADD R104, R105, R104 ;  /* 0x0000006869687221 */ /* 0x000fc40000000000 */
[----:B------:R-:W4:Y:S01]  /*20600*/  LDL.LU R87, [R1+0xd74] ;  /* 0x000d740001577983 */ /* 0x000f220000300800 */
[----:B------:R-:W-:Y:S01]  /*20610*/  FADD R195, R91, R195 ;  /* 0x000000c35bc37221 */ /* 0x000fe20000000000 */
[----:B------:R-:W-:Y:S02]  /*20620*/  FADD R102, R103, R102 ;  /* 0x0000006667667221 */ /* 0x000fe40000000000 */
        /* <DEDUP_REMOVED lines=8> */
[----:B------:R-:W-:Y:S01]  /*206b0*/  FADD R92, R93, R92 ;  /* 0x0000005c5d5c7221 */ /* 0x000fe20000000000 */
[----:B------:R-:W-:Y:S01]  /*206c0*/  FADD R2, R0, R2 ;  /* 0x0000000200027221 */ /* 0x000fe20000000000 */
[----:B------:R0:W-:Y:S01]  /*206d0*/  STL [R1+0x600], R108 ;  /* 0x0006006c01007387 */ /* 0x0001e20000100800 */
        /* <DEDUP_REMOVED lines=51> */
[----:B------:R-:W-:-:S02]  /*20a10*/  FADD R237, R110, R237 ;  /* 0x000000ed6eed7221 */ /* 0x000fc40000000000 */
        /* <DEDUP_REMOVED lines=43> */
[----:B------:R-:W4:Y:S04]  /*20cd0*/  LDL.LU R107, [R1+0x22c] ;  /* 0x00022c00016b7983 */ /* 0x000f280000300800 */
[----:B-1----:R-:W4:Y:S04]  /*20ce0*/  LDL.LU R106, [R1+0x680] ;  /* 0x00068000016a7983 */ /* 0x002f280000300800 */
[----:B------:R-:W4:Y:S04]  /*20cf0*/  LDL.LU R105, [R1+0x230] ;  /* 0x0002300001697983 */ /* 0x000f280000300800 */
[----:B------:R-:W4:Y:S04]  /*20d00*/  LDL.LU R104, [R1+0x684] ;  /* 0x0006840001687983 */ /* 0x000f280000300800 */
[----:B------:R-:W4:Y:S04]  /*20d10*/  LDL.LU R103, [R1+0x234] ;  /* 0x0002340001677983 */ /* 0x000f280000300800 */
[----:B------:R-:W4:Y:S04]  /*20d20*/  LDL.LU R102, [R1+0x688] ;  /* 0x0006880001667983 */ /* 0x000f280000300800 */
[----:B------:R-:W4:Y:S04]  /*20d30*/  LDL.LU R101, [R1+0x238] ;  /* 0x0002380001657983 */ /* 0x000f280000300800 */
[----:B--2---:R-:W2:Y:S04]  /*20d40*/  LDL.LU R100, [R1+0x68c] ;  /* 0x00068c0001647983 */ /* 0x004ea80000300800 */
[----:B------:R-:W2:Y:S04]  /*20d50*/  LDL.LU R99, [R1+0x23c] ;  /* 0x00023c0001637983 */ /* 0x000ea80000300800 */
[----:B------:R-:W2:Y:S04]  /*20d60*/  LDL.LU R98, [R1+0x690] ;  /* 0x0006900001627983 */ /* 0x000ea80000300800 */
[----:B------:R-:W2:Y:S04]  /*20d70*/  LDL.LU R97, [R1+0x240] ;  /* 0x0002400001617983 */ /* 0x000ea80000300800 */
[----:B---3--:R-:W3:Y:S04]  /*20d80*/  LDL.LU R96, [R1+0x694] ;  /* 0x0006940001607983 */ /* 0x008ee80000300800 */
[----:B------:R-:W3:Y:S04]  /*20d90*/  LDL.LU R95, [R1+0x244] ;  /* 0x00024400015f7983 */ /* 0x000ee80000300800 */
[----:B------:R-:W3:Y:S04]  /*20da0*/  LDL.LU R94, [R1+0x698] ;  /* 0x00069800015e7983 */ /* 0x000ee80000300800 */
[----:B------:R-:W3:Y:S04]  /*20db0*/  LDL.LU R93, [R1+0x248] ;  /* 0x00024800015d7983 */ /* 0x000ee80000300800 */
[----:B------:R-:W3:Y:S04]  /*20dc0*/  LDL.LU R92, [R1+0x69c] ;  /* 0x00069c00015c7983 */ /* 0x000ee80000300800 */
[----:B------:R-:W3:Y:S04]  /*20dd0*/  LDL.LU R0, [R1+0x24c] ;  /* 0x00024c0001007983 */ /* 0x000ee80000300800 */
[----:B------:R-:W3:Y:S01]  /*20de0*/  LDL.LU R2, [R1+0x6a0] ;  /* 0x0006a00001027983 */ /* 0x000ee20000300800 */
[----:B----4-:R-:W-:-:S05]  /*20df0*/  FADD R150, R151, R150 ;  /* 0x0000009697967221 */ /* 0x010fca0000000000 */
[----:B------:R0:W-:Y:S01]  /*20e00*/  STL [R1+0x628], R150 ;  /* 0x0006289601007387 */ /* 0x0001e20000100800 */
[----:B------:R-:W-:Y:S01]  /*20e10*/  FADD R148, R149, R148 ;  /* 0x0000009495947221 */ /* 0x000fe20000000000 */
[----:B------:R-:W-:-:S04]  /*20e20*/  FADD R146, R147, R146 ;  /* 0x0000009293927221 */ /* 0x000fc80000000000 */
        /* <DEDUP_REMOVED lines=45> */
[----:B--2---:R-:W-:-:S03]  /*21100*/  FADD R100, R101, R100 ;  /* 0x0000006465647221 */ /* 0x004fc60000000000 */
[----:B------:R2:W-:Y:S01]  /*21110*/  STL [R1+0x688], R102 ;  /* 0x0006886601007387 */ /* 0x0005e20000100800 */
[----:B------:R-:W-:-:S03]  /*21120*/  FADD R98, R99, R98 ;  /* 0x0000006263627221 */ /* 0x000fc60000000000 */
[----:B------:R2:W-:Y:S01]  /*21130*/  STL [R1+0x68c], R100 ;  /* 0x00068c6401007387 */ /* 0x0005e20000100800 */
[----:B---3--:R-:W-:-:S03]  /*21140*/  FADD R96, R97, R96 ;  /* 0x0000006061607221 */ /* 0x008fc60000000000 */
[----:B------:R3:W-:Y:S04]  /*21150*/  STL [R1+0x690], R98 ;  /* 0x0006906201007387 */ /* 0x0007e80000100800 */
[----:B------:R3:W-:Y:S01]  /*21160*/  STL [R1+0x694], R96 ;  /* 0x0006946001007387 */ /* 0x0007e20000100800 */
[----:B------:R-:W-:-:S03]  /*21170*/  FADD R94, R95, R94 ;  /* 0x0000005e5f5e7221 */ /* 0x000fc60000000000 */
[----:B------:R-:W3:Y:S04]  /*21180*/  LDL.LU R151, [R1+0x250] ;  /* 0x0002500001977983 */ /* 0x000ee80000300800 */
[----:B------:R3:W-:Y:S01]  /*21190*/  STL [R1+0x698], R94 ;  /* 0x0006985e01007387 */ /* 0x0007e20000100800 */
[----:B------:R-:W-:-:S03]  /*211a0*/  FADD R92, R93, R92 ;  /* 0x0000005c5d5c7221 */ /* 0x000fc60000000000 */
[----:B0-----:R-:W3:Y:S04]  /*211b0*/  LDL.LU R150, [R1+0x6a4] ;  /* 0x0006a40001967983 */ /* 0x001ee80000300800 */
[----:B------:R0:W-:Y:S01]  /*211c0*/  STL [R1+0x69c], R92 ;  /* 0x00069c5c01007387 */ /* 0x0001e20000100800 */
[----:B------:R-:W-:-:S03]  /*211d0*/  FADD R2, R0, R2 ;  /* 0x0000000200027221 */ /* 0x000fc60000000000 */
[----:B------:R-:W3:Y:S04]  /*211e0*/  LDL.LU R149, [R1+0x254] ;  /* 0x0002540001957983 */ /* 0x000ee80000300800 */
[----:B------:R0:W-:Y:S04]  /*211f0*/  STL [R1+0x6a0], R2 ;  /* 0x0006a00201007387 */ /* 0x0001e80000100800 */
[----:B-1----:R-:W3:Y:S04]  /*21200*/  LDL.LU R148, [R1+0x6a8] ;  /* 0x0006a80001947983 */ /* 0x002ee80000300800 */
[----:B------:R-:W3:Y:S04]  /*21210*/  LDL.LU R147, [R1+0x258] ;  /* 0x0002580001937983 */ /* 0x000ee80000300800 */
        /* <DEDUP_REMOVED lines=54> */
[----:B0-----:R-:W3:Y:S04]  /*21580*/  LDL.LU R92, [R1+0x718] ;  /* 0x00071800015c7983 */ /* 0x001ee80000300800 */
[----:B------:R-:W3:Y:S04]  /*21590*/  LDL.LU R0, [R1+0x2c8] ;  /* 0x0002c80001007983 */ /* 0x000ee80000300800 */
[----:B------:R-:W3:Y:S01]  /*215a0*/  LDL.LU R2, [R1+0x71c] ;  /* 0x00071c0001027983 */ /* 0x000ee20000300800 */
[----:B------:R-:W-:-:S05]  /*215b0*/  FADD R150, R151, R150 ;  /* 0x0000009697967221 */ /* 0x000fca0000000000 */
[----:B------:R0:W-:Y:S01]  /*215c0*/  STL [R1+0x6a4], R150 ;  /* 0x0006a49601007387 */ /* 0x0001e20000100800 */
[----:B------:R-:W-:Y:S01]  /*215d0*/  FADD R148, R149, R148 ;  /* 0x0000009495947221 */ /* 0x000fe20000000000 */
        /* <DEDUP_REMOVED lines=49> */
[----:B------:R3:W-:Y:S01]  /*218f0*/  STL [R1+0x708], R100 ;  /* 0x0007086401007387 */ /* 0x0007e20000100800 */
[----:B------:R-:W-:-:S03]  /*21900*/  FADD R96, R97, R96 ;  /* 0x0000006061607221 */ /* 0x000fc60000000000 */
        /* <DEDUP_REMOVED lines=286> */
[----:B------:R-:W4:Y:S04]  /*22af0*/  LDL.LU R121, [R1] ;  /* 0x0000000001797983 */ /* 0x000f280000300800 */
        /* <DEDUP_REMOVED lines=280> */
[----:B------:R-:W-:Y:S01]  /*23c80*/  STL [R1+0x910], R150 ;  /* 0x0009109601007387 */ /* 0x000fe20000100800 */
[----:B------:R-:W-:Y:S01]  /*23c90*/  FADD R148, R149, R148 ;  /* 0x0000009495947221 */ /* 0x000fe20000000000 */
[----:B----4-:R-:W-:-:S04]  /*23ca0*/  FADD R146, R147, R146 ;  /* 0x0000009293927221 */ /* 0x010fc80000000000 */
        /* <DEDUP_REMOVED lines=33> */
[----:B--2---:R-:W-:-:S03]  /*23ec0*/  FADD R112, R113, R112 ;  /* 0x0000007071707221 */ /* 0x004fc60000000000 */
[----:B------:R-:W-:Y:S01]  /*23ed0*/  STL [R1+0x958], R114 ;  /* 0x0009587201007387 */ /* 0x000fe20000100800 */
[----:B------:R-:W-:-:S03]  /*23ee0*/  FADD R110, R111, R110 ;  /* 0x0000006e6f6e7221 */ /* 0x000fc60000000000 */
[----:B------:R-:W-:Y:S01]  /*23ef0*/  STL [R1+0x95c], R112 ;  /* 0x00095c7001007387 */ /* 0x000fe20000100800 */
[----:B---3--:R-:W-:-:S03]  /*23f00*/  FADD R108, R109, R108 ;  /* 0x0000006c6d6c7221 */ /* 0x008fc60000000000 */
        /* <DEDUP_REMOVED lines=14> */
[----:B------:R-:W-:Y:S01]  /*23ff0*/  FADD R94, R95, R94 ;  /* 0x0000005e5f5e7221 */ /* 0x000fe20000000000 */
[----:B------:R-:W-:-:S05]  /*24000*/  FADD R92, R93, R92 ;  /* 0x0000005c5d5c7221 */ /* 0x000fca0000000000 */
[----:B------:R0:W-:Y:S01]  /*24010*/  STL [R1+0x984], R92 ;  /* 0x0009845c01007387 */ /* 0x0001e20000100800 */
[----:B------:R-:W-:-:S03]  /*24020*/  FADD R2, R0, R2 ;  /* 0x0000000200027221 */ /* 0x000fc60000000000 */
[----:B------:R1:W-:Y:S04]  /*24030*/  STL [R1+0x980], R94 ;  /* 0x0009805e01007387 */ /* 0x0003e80000100800 */
[----:B0-----:R-:W2:Y:S04]  /*24040*/  LDL.LU R92, [R1+0x138] ;  /* 0x00013800015c7983 */ /* 0x001ea80000300800 */
[----:B------:R-:W2:Y:S04]  /*24050*/  LDL.LU R93, [R1+0x98c] ;  /* 0x00098c00015d7983 */ /* 0x000ea80000300800 */
[----:B-1----:R-:W3:Y:S04]  /*24060*/  LDL.LU R94, [R1+0x13c] ;  /* 0x00013c00015e7983 */ /* 0x002ee80000300800 */
[----:B------:R0:W-:Y:S04]  /*24070*/  STL [R1+0x988], R2 ;  /* 0x0009880201007387 */ /* 0x0001e80000100800 */
[----:B------:R-:W3:Y:S04]  /*24080*/  LDL.LU R95, [R1+0x990] ;  /* 0x00099000015f7983 */ /* 0x000ee80000300800 */
        /* <DEDUP_REMOVED lines=71> */
[----:B------:R-:W-:-:S03]  /*24500*/  FADD R103, R102, R103 ;  /* 0x0000006766677221 */ /* 0x000fc60000000000 */
[----:B0-----:R-:W4:Y:S04]  /*24510*/  LDL.LU R97, [R1+0xd4c] ;  /* 0x000d4c0001617983 */ /* 0x001f280000300800 */
[----:B------:R-:W4:Y:S04]  /*24520*/  LDL.LU R98, [R1+0xd48] ;  /* 0x000d480001627983 */ /* 0x000f280000300800 */
[----:B------:R0:W-:Y:S01]  /*24530*/  STL [R1+0x998], R99 ;  /* 0x0009986301007387 */ /* 0x0001e20000100800 */
[----:B------:R-:W-:Y:S01]  /*24540*/  FADD R105, R104, R105 ;  /* 0x0000006968697221 */ /* 0x000fe20000000000 */
        /* <DEDUP_REMOVED lines=27> */
[----:B------:R-:W-:Y:S01]  /*24700*/  FADD R142, R143, R142 ;  /* 0x0000008e8f8e7221 */ /* 0x000fe20000000000 */
[----:B------:R-:W-:Y:S01]  /*24710*/  FADD R140, R141, R140 ;  /* 0x0000008c8d8c7221 */ /* 0x000fe20000000000 */
        /* <DEDUP_REMOVED lines=13> */
[----:B------:R-:W-:Y:S04]  /*247f0*/  STL [R1+0x9bc], R150 ;  /* 0x0009bc9601007387 */ /* 0x000fe80000100800 */
[----:B------:R-:W-:Y:S04]  /*24800*/  STL [R1+0x9c0], R148 ;  /* 0x0009c09401007387 */ /* 0x000fe80000100800 */
        /* <DEDUP_REMOVED lines=14> */
[----:B------:R-:W-:Y:S04]  /*248f0*/  STL [R1+0x9e4], R130 ;  /* 0x0009e48201007387 */ /* 0x000fe80000100800 */
[----:B------:R-:W-:Y:S04]  /*24900*/  STL [R1+0x9e8], R128 ;  /* 0x0009e88001007387 */ /* 0x000fe80000100800 */
[----:B------:R-:W-:Y:S01]  /*24910*/  STL [R1+0x9ec], R126 ;  /* 0x0009ec7e01007387 */ /* 0x000fe20000100800 */
[----:B------:R-:W-:-:S03]  /*24920*/  FADD R2, R0, R2 ;  /* 0x0000000200027221 */ /* 0x000fc60000000000 */
[----:B------:R-:W-:Y:S04]  /*24930*/  STL [R1+0x9f0], R124 ;  /* 0x0009f07c01007387 */ /* 0x000fe80000100800 */
[----:B------:R-:W-:Y:S04]  /*24940*/  STL [R1+0x9f4], R122 ;  /* 0x0009f47a01007387 */ /* 0x000fe80000100800 */
[----:B------:R-:W-:Y:S04]  /*24950*/  STL [R1+0x9f8], R120 ;  /* 0x0009f87801007387 */ /* 0x000fe80000100800 */
[----:B------:R0:W-:Y:S04]  /*24960*/  STL [R1+0xa00], R116 ;  /* 0x000a007401007387 */ /* 0x0001e80000100800 */
[----:B------:R1:W-:Y:S04]  /*24970*/  STL [R1+0x9fc], R118 ;  /* 0x0009fc7601007387 */ /* 0x0003e80000100800 */
[----:B0-----:R-:W2:Y:S04]  /*24980*/  LDL.LU R116, [R1+0x1b4] ;  /* 0x0001b40001747983 */ /* 0x001ea80000300800 */
[----:B------:R-:W2:Y:S04]  /*24990*/  LDL.LU R148, [R1+0xa08] ;  /* 0x000a080001947983 */ /* 0x000ea80000300800 */
[----:B------:R-:W3:Y:S04]  /*249a0*/  LDL.LU R117, [R1+0x1b8] ;  /* 0x0001b80001757983 */ /* 0x000ee80000300800 */
[----:B------:R0:W-:Y:S04]  /*249b0*/  STL [R1+0xa04], R2 ;  /* 0x000a040201007387 */ /* 0x0001e80000100800 */
[----:B------:R-:W3:Y:S04]  /*249c0*/  LDL.LU R149, [R1+0xa0c] ;  /* 0x000a0c0001957983 */ /* 0x000ee80000300800 */
[----:B-1----:R-:W4:Y:S04]  /*249d0*/  LDL.LU R118, [R1+0x1bc] ;  /* 0x0001bc0001767983 */ /* 0x002f280000300800 */
[----:B------:R-:W4:Y:S04]  /*249e0*/  LDL.LU R0, [R1+0xa10] ;  /* 0x000a100001007983 */ /* 0x000f280000300800 */
[----:B------:R-:W4:Y:S04]  /*249f0*/  LDL.LU R119, [R1+0x1c0] ;  /* 0x0001c00001777983 */ /* 0x000f280000300800 */
[----:B0-----:R-:W4:Y:S04]  /*24a00*/  LDL.LU R2, [R1+0xa14] ;  /* 0x000a140001027983 */ /* 0x001f280000300800 */
        /* <DEDUP_REMOVED lines=29> */
[----:B------:R-:W4:Y:S01]  /*24be0*/  LDL.LU R147, [R1+0xa50] ;  /* 0x000a500001937983 */ /* 0x000f220000300800 */
[----:B--2---:R-:W-:-:S03]  /*24bf0*/  FADD R148, R116, R148 ;  /* 0x0000009474947221 */ /* 0x004fc60000000000 */
[----:B------:R-:W2:Y:S04]  /*24c00*/  LDL.LU R116, [R1+0xd00] ;  /* 0x000d000001747983 */ /* 0x000ea80000300800 */
[----:B------:R0:W-:Y:S01]  /*24c10*/  STL [R1+0xa08], R148 ;  /* 0x000a089401007387 */ /* 0x0001e20000100800 */
[----:B---3--:R-:W-:-:S03]  /*24c20*/  FADD R149, R117, R149 ;  /* 0x0000009575957221 */ /* 0x008fc60000000000 */
[----:B0-----:R-:W3:Y:S04]  /*24c30*/  LDL.LU R148, [R1+0xa54] ;  /* 0x000a540001947983 */ /* 0x001ee80000300800 */
[----:B------:R-:W2:Y:S04]  /*24c40*/  LDL.LU R117, [R1+0xcfc] ;  /* 0x000cfc0001757983 */ /* 0x000ea80000300800 */
[----:B------:R0:W-:Y:S04]  /*24c50*/  STL [R1+0xa0c], R149 ;  /* 0x000a0c9501007387 */ /* 0x0001e80000100800 */
[----:B0-----:R-:W2:Y:S01]  /*24c60*/  LDL.LU R149, [R1+0xa58] ;  /* 0x000a580001957983 */ /* 0x001ea20000300800 */
[----:B----4-:R-:W-:Y:S01]  /*24c70*/  FADD R0, R118, R0 ;  /* 0x0000000076007221 */ /* 0x010fe20000000000 */
[----:B------:R-:W-:-:S02]  /*24c80*/  FADD R2, R119, R2 ;  /* 0x0000000277027221 */ /* 0x000fc40000000000 */
[----:B------:R-:W4:Y:S01]  /*24c90*/  LDL.LU R118, [R1+0xcf8] ;  /* 0x000cf80001767983 */ /* 0x000f220000300800 */
[----:B------:R-:W-:-:S03]  /*24ca0*/  FADD R121, R120, R121 ;  /* 0x0000007978797221 */ /* 0x000fc60000000000 */
        /* <DEDUP_REMOVED lines=53> */
[----:B------:R0:W-:Y:S04]  /*25000*/  STL [R1+0xa44], R144 ;  /* 0x000a449001007387 */ /* 0x0001e80000100800 */
[----:B0-----:R-:W4:Y:S04]  /*25010*/  LDL.LU R144, [R1+0xa78] ;  /* 0x000a780001907983 */ /* 0x001f280000300800 */
[----:B------:R-:W4:Y:S04]  /*25020*/  LDL.LU R138, [R1+0xca8] ;  /* 0x000ca800018a7983 */ /* 0x000f280000300800 */
[----:B------:R0:W-:Y:S04]  /*25030*/  STL [R1+0xa48], R145 ;  /* 0x000a489101007387 */ /* 0x0001e80000100800 */
[----:B0-----:R-:W4:Y:S04]  /*25040*/  LDL.LU R145, [R1+0xa7c] ;  /* 0x000a7c0001917983 */ /* 0x001f280000300800 */
[----:B------:R0:W-:Y:S01]  /*25050*/  STL [R1+0xa4c], R146 ;  /* 0x000a4c9201007387 */ /* 0x0001e20000100800 */
[----:B---3--:R-:W-:-:S03]  /*25060*/  FADD R148, R24, R148 ;  /* 0x0000009418947221 */ /* 0x008fc60000000000 */
[----:B0-----:R-:W3:Y:S04]  /*25070*/  LDL.LU R146, [R1+0xa80] ;  /* 0x000a800001927983 */ /* 0x001ee80000300800 */
[----:B------:R0:W-:Y:S04]  /*25080*/  STL [R1+0xa50], R147 ;  /* 0x000a509301007387 */ /* 0x0001e80000100800 */
[----:B0-----:R-:W3:Y:S01]  /*25090*/  LDL.LU R147, [R1+0xa84] ;  /* 0x000a840001937983 */ /* 0x001ee20000300800 */
[----:B--2---:R-:W-:-:S03]  /*250a0*/  FADD R149, R25, R149 ;  /* 0x0000009519957221 */ /* 0x004fc60000000000 */
[----:B------:R0:W-:Y:S04]  /*250b0*/  STL [R1+0xa54], R148 ;  /* 0x000a549401007387 */ /* 0x0001e80000100800 */
[----:B0-----:R-:W2:Y:S04]  /*250c0*/  LDL.LU R148, [R1+0xa88] ;  /* 0x000a880001947983 */ /* 0x001ea80000300800 */
[----:B------:R0:W-:Y:S04]  /*250d0*/  STL [R1+0xa58], R149 ;  /* 0x000a589501007387 */ /* 0x0001e80000100800 */
[----:B0-----:R-:W2:Y:S04]  /*250e0*/  LDL.LU R149, [R1+0xa8c] ;  /* 0x000a8c0001957983 */ /* 0x001ea80000300800 */
[----:B------:R-:W2:Y:S01]  /*250f0*/  LDL.LU R150, [R1+0xa90] ;  /* 0x000a900001967983 */ /* 0x000ea20000300800 */
[----:B----4-:R-:W-:-:S03]  /*25100*/  FADD R0, R26, R0 ;  /* 0x000000001a007221 */ /* 0x010fc60000000000 */
[----:B------:R-:W4:Y:S01]  /*25110*/  LDL.LU R151, [R1+0xa94] ;  /* 0x000a940001977983 */ /* 0x000f220000300800 */
[----:B------:R-:W-:-:S03]  /*25120*/  FADD R2, R27, R2 ;  /* 0x000000021b027221 */ /* 0x000fc60000000000 */
[----:B------:R0:W-:Y:S04]  /*25130*/  STL [R1+0xa5c], R0 ;  /* 0x000a5c0001007387 */ /* 0x0001e80000100800 */
[----:B------:R-:W4:Y:S04]  /*25140*/  LDL.LU R27, [R1+0xac8] ;  /* 0x000ac800011b7983 */ /* 0x000f280000300800 */
[----:B------:R-:W4:Y:S04]  /*25150*/  LDL.LU R26, [R1+0xacc] ;  /* 0x000acc00011a7983 */ /* 0x000f280000300800 */
[----:B------:R1:W-:Y:S04]  /*25160*/  STL [R1+0xa60], R2 ;  /* 0x000a600201007387 */ /* 0x0003e80000100800 */
[----:B------:R-:W4:Y:S04]  /*25170*/  LDL.LU R25, [R1+0xad0] ;  /* 0x000ad00001197983 */ /* 0x000f280000300800 */
[----:B------:R-:W4:Y:S04]  /*25180*/  LDL.LU R24, [R1+0xad4] ;  /* 0x000ad40001187983 */ /* 0x000f280000300800 */
[----:B0-----:R-:W4:Y:S04]  /*25190*/  LDL.LU R0, [R1+0xad8] ;  /* 0x000ad80001007983 */ /* 0x001f280000300800 */
[----:B-1----:R-:W4:Y:S01]  /*251a0*/  LDL.LU R2, [R1+0xadc] ;  /* 0x000adc0001027983 */ /* 0x002f220000300800 */
[----:B------:R-:W-:-:S05]  /*251b0*/  FADD R139, R28, R139 ;  /* 0x0000008b1c8b7221 */ /* 0x000fca0000000000 */
[----:B------:R0:W-:Y:S04]  /*251c0*/  STL [R1+0xa64], R139 ;  /* 0x000a648b01007387 */ /* 0x0001e80000100800 */
[----:B0-----:R-:W4:Y:S01]  /*251d0*/  LDL.LU R139, [R1+0xca4] ;  /* 0x000ca400018b7983 */ /* 0x001f220000300800 */
[----:B------:R-:W-:-:S03]  /*251e0*/  FADD R140, R29, R140 ;  /* 0x0000008c1d8c7221 */ /* 0x000fc60000000000 */
[----:B------:R-:W4:Y:S04]  /*251f0*/  LDL.LU R28, [R1+0xac4] ;  /* 0x000ac400011c7983 */ /* 0x000f280000300800 */
        /* <DEDUP_REMOVED lines=20> */
[----:B------:R0:W-:Y:S01]  /*25340*/  STL [R1+0xa7c], R145 ;  /* 0x000a7c9101007387 */ /* 0x0001e20000100800 */
[----:B---3--:R-:W-:-:S03]  /*25350*/  FADD R146, R35, R146 ;  /* 0x0000009223927221 */ /* 0x008fc60000000000 */
[----:B0-----:R-:W3:Y:S04]  /*25360*/  LDL.LU R145, [R1+0xc8c] ;  /* 0x000c8c0001917983 */ /* 0x001ee80000300800 */
[----:B------:R-:W3:Y:S04]  /*25370*/  LDL.LU R34, [R1+0xaac] ;  /* 0x000aac0001227983 */ /* 0x000ee80000300800 */
[----:B------:R0:W-:Y:S01]  /*25380*/  STL [R1+0xa80], R146 ;  /* 0x000a809201007387 */ /* 0x0001e20000100800 */
[----:B------:R-:W-:-:S03]  /*25390*/  FADD R147, R36, R147 ;  /* 0x0000009324937221 */ /* 0x000fc60000000000 */
[----:B0-----:R-:W3:Y:S04]  /*253a0*/  LDL.LU R146, [R1+0xc88] ;  /* 0x000c880001927983 */ /* 0x001ee80000300800 */
[----:B------:R-:W3:Y:S01]  /*253b0*/  LDL.LU R35, [R1+0xaa8] ;  /* 0x000aa80001237983 */ /* 0x000ee20000300800 */
[----:B--2---:R-:W-:-:S03]  /*253c0*/  FADD R148, R37, R148 ;  /* 0x0000009425947221 */ /* 0x004fc60000000000 */
[----:B------:R0:W-:Y:S04]  /*253d0*/  STL [R1+0xa84], R147 ;  /* 0x000a849301007387 */ /* 0x0001e80000100800 */
[----:B0-----:R-:W2:Y:S01]  /*253e0*/  LDL.LU R147, [R1+0xc84] ;  /* 0x000c840001937983 */ /* 0x001ea20000300800 */
[----:B------:R-:W-:-:S03]  /*253f0*/  FADD R149, R38, R149 ;  /* 0x0000009526957221 */ /* 0x000fc60000000000 */
[----:B------:R-:W2:Y:S01]  /*25400*/  LDL.LU R36, [R1+0xaa4] ;  /* 0x000aa40001247983 */ /* 0x000ea20000300800 */
[----:B------:R-:W-:-:S03]  /*25410*/  FADD R150, R39, R150 ;  /* 0x0000009627967221 */ /* 0x000fc60000000000 */
[----:B------:R0:W-:Y:S04]  /*25420*/  STL [R1+0xa88], R148 ;  /* 0x000a889401007387 */ /* 0x0001e80000100800 */
[----:B0-----:R-:W2:Y:S04]  /*25430*/  LDL.LU R148, [R1+0xc80] ;  /* 0x000c800001947983 */ /* 0x001ea80000300800 */
[----:B------:R-:W2:Y:S04]  /*25440*/  LDL.LU R37, [R1+0xaa0] ;  /* 0x000aa00001257983 */ /* 0x000ea80000300800 */
[----:B------:R0:W-:Y:S04]  /*25450*/  STL [R1+0xa8c], R149 ;  /* 0x000a8c9501007387 */ /* 0x0001e80000100800 */
[----:B0-----:R-:W2:Y:S04]  /*25460*/  LDL.LU R149, [R1+0xc7c] ;  /* 0x000c7c0001957983 */ /* 0x001ea80000300800 */
[----:B------:R-:W2:Y:S04]  /*25470*/  LDL.LU R38, [R1+0xa9c] ;  /* 0x000a9c0001267983 */ /* 0x000ea80000300800 */
[----:B------:R0:W-:Y:S04]  /*25480*/  STL [R1+0xa90], R150 ;  /* 0x000a909601007387 */ /* 0x0001e80000100800 */
[----:B0-----:R-:W2:Y:S04]  /*25490*/  LDL.LU R150, [R1+0xc78] ;  /* 0x000c780001967983 */ /* 0x001ea80000300800 */
[----:B------:R-:W2:Y:S01]  /*254a0*/  LDL.LU R39, [R1+0xa98] ;  /* 0x000a980001277983 */ /* 0x000ea20000300800 */
[----:B----4-:R-:W-:-:S05]  /*254b0*/  FADD R151, R40, R151 ;  /* 0x0000009728977221 */ /* 0x010fca0000000000 */
[----:B------:R0:W-:Y:S01]  /*254c0*/  STL [R1+0xa94], R151 ;  /* 0x000a949701007387 */ /* 0x0001e20000100800 */
[----:B------:R-:W-:-:S03]  /*254d0*/  FADD R27, R53, R27 ;  /* 0x0000001b351b7221 */ /* 0x000fc60000000000 */
[----:B0-----:R-:W4:Y:S01]  /*254e0*/  LDL.LU R151, [R1+0xc74] ;  /* 0x000c740001977983 */ /* 0x001f220000300800 */
        /* <DEDUP_REMOVED lines=11> */
[----:B---3--:R-:W-:Y:S01]  /*255a0*/  FADD R34, R46, R34 ;  /* 0x000000222e227221 */ /* 0x008fe20000000000 */
[----:B------:R-:W-:Y:S01]  /*255b0*/  FADD R35, R45, R35 ;  /* 0x000000232d237221 */ /* 0x000fe20000000000 */
[----:B--2---:R-:W-:Y:S01]  /*255c0*/  FADD R36, R44, R36 ;  /* 0x000000242c247221 */ /* 0x004fe20000000000 */
[----:B------:R-:W-:Y:S01]  /*255d0*/  FADD R37, R43, R37 ;  /* 0x000000252b257221 */ /* 0x000fe20000000000 */
[----:B------:R-:W-:Y:S01]  /*255e0*/  FADD R38, R42, R38 ;  /* 0x000000262a267221 */ /* 0x000fe20000000000 */
[----:B------:R-:W-:-:S05]  /*255f0*/  FADD R39, R41, R39 ;  /* 0x0000002729277221 */ /* 0x000fca0000000000 */
        /* <DEDUP_REMOVED lines=15> */
[----:B------:R-:W4:Y:S04]  /*256f0*/  LDL.LU R52, [R1+0xae0] ;  /* 0x000ae00001347983 */ /* 0x000f280000300800 */
[----:B------:R4:W-:Y:S04]  /*25700*/  STL [R1+0xad4], R24 ;  /* 0x000ad41801007387 */ /* 0x0009e80000100800 */
[----:B------:R-:W4:Y:S04]  /*25710*/  LDL.LU R51, [R1+0xae4] ;  /* 0x000ae40001337983 */ /* 0x000f280000300800 */
[----:B------:R4:W-:Y:S04]  /*25720*/  STL [R1+0xad8], R0 ;  /* 0x000ad80001007387 */ /* 0x0009e80000100800 */
        /* <DEDUP_REMOVED lines=14> */
[----:B--2---:R-:W2:Y:S04]  /*25810*/  LDL.LU R37, [R1+0xb1c] ;  /* 0x000b1c0001257983 */ /* 0x004ea80000300800 */
        /* <DEDUP_REMOVED lines=258> */
[----:B------:R-:W-:Y:S01]  /*26840*/  FADD R0, R150, R0 ;  /* 0x0000000096007221 */ /* 0x000fe20000000000 */
[----:B------:R-:W-:-:S05]  /*26850*/  FADD R2, R2, R151 ;  /* 0x0000009702027221 */ /* 0x000fca0000000000 */
[----:B------:R0:W-:Y:S04]  /*26860*/  STL [R1+0xc50], R2 ;  /* 0x000c500201007387 */ /* 0x0001e80000100800 */
[----:B------:R0:W-:Y:S04]  /*26870*/  STL [R1+0xc48], R24 ;  /* 0x000c481801007387 */ /* 0x0001e80000100800 */
[----:B------:R0:W-:Y:S02]  /*26880*/  STL [R1+0xc4c], R0 ;  /* 0x000c4c0001007387 */ /* 0x0001e40000100800 */
.L_x_32:
[----:B0-----:R-:W0:Y:S02]  /*26890*/  LDC R0, c[0x0][0x28c] ;  /* 0x0000a300ff007b82 */ /* 0x001e240000000800 */
[----:B0-----:R-:W-:-:S13]  /*268a0*/  ISETP.GE.AND P0, PT, R0, 0x1, PT ;  /* 0x000000010000780c */ /* 0x001fda0003f06270 */
[----:B------:R-:W-:Y:S05]  /*268b0*/  @!P0 BRA `(.L_x_33) ;  /* 0x0000000000588947 */ /* 0x000fea0003800000 */
[----:B------:R-:W-:-:S06]  /*268c0*/  UISETP.NE.AND UP0, UPT, UR25, 0x3, UPT ;  /* 0x000000031900788c */ /* 0x000fcc000bf05270 */
[----:B------:R-:W-:-:S13]  /*268d0*/  PLOP3.LUT P0, PT, PT, PT, UP0, 0x80, 0x0 ;  /* 0x000000000000781c */ /* 0x000fda0003f0f008 */
[----:B------:R-:W-:Y:S05]  /*268e0*/  @!P0 BRA `(.L_x_34) ;  /* 0x0000000000048947 */ /* 0x000fea0003800000 */
[----:B------:R-:W-:Y:S01]  /*268f0*/  BPT.TRAP 0x1 ;  /* 0x000000040000795c */ /* 0x000fe20000300000 */
.L_x_34:
[----:B------:R-:W2:Y:S04]  /*26900*/  LDL R0, [R1+0xc54] ;  /* 0x000c540001007983 */ /* 0x000ea80000100800 */
[----:B------:R-:W3:Y:S01]  /*26910*/  LDL R24, [R1+0xc58] ;  /* 0x000c580001187983 */ /* 0x000ee20000100800 */
[----:B------:R-:W-:Y:S01]  /*26920*/  UISETP.LT.AND UP1, UPT, UR14, 0x1, UPT ;  /* 0x000000010e00788c */ /* 0x000fe2000bf21270 */
[----:B--2---:R-:W-:Y:S01]  /*26930*/  ISETP.NE.AND P0, PT, R0, RZ, PT ;  /* 0x000000ff0000720c */ /* 0x004fe20003f05270 */
[----:B------:R-:W-:-:S12]  /*26940*/  IMAD.U32 R0, RZ, RZ, UR16 ;  /* 0x00000010ff007e24 */ /* 0x000fd8000f8e00ff */
[----:B------:R-:W-:-:S05]  /*26950*/  VOTEU.ANY UP0, P0 ;  /* 0x00000000003f7886 */ /* 0x000fca0000000100 */
[----:B------:R-:W-:-:S04]  /*26960*/  @UP0 USEL UR6, UR14, 0x1, UP1 ;  /* 0x000000010e060887 */ /* 0x000fc80008800000 */
[----:B------:R-:W-:Y:S02]  /*26970*/  @UP0 UIADD3 UR6, UR5, UR14, -UR6 ;  /* 0x0000000e05060290 */ /* 0x000fe4000fffe806 */
[----:B------:R-:W-:-:S04]  /*26980*/  UISETP.GT.U32.AND UP0, UPT, UR13, 0x1, UPT ;  /* 0x000000010d00788c */ /* 0x000fc8000bf04070 */
[----:B------:R-:W-:-:S04]  /*26990*/  IMAD.U32 R2, RZ, RZ, UR6 ;  /* 0x00000006ff027e24 */ /* 0x000fc8000f8e00ff */
[----:B------:R-:W-:-:S05]  /*269a0*/  @P0 IMAD.SHL.U32 R2, R2, 0x8, RZ ;  /* 0x0000000802020824 */ /* 0x000fca00078e00ff */
[----:B------:R-:W-:-:S04]  /*269b0*/  @P0 LOP3.LUT R2, R2, 0x18, RZ, 0xc0, !PT ;  /* 0x0000001802020812 */ /* 0x000fc800078ec0ff */
[----:B------:R-:W-:-:S04]  /*269c0*/  @P0 IADD3 R0, R0, 0x20, R2 ;  /* 0x0000002000000810 */ /* 0x000fc80007ffe002 */
[----:B---3--:R-:W-:-:S04]  /*269d0*/  @P0 PRMT R0, R24, 0x654, R0 ;  /* 0x0000065418000816 */ /* 0x008fc80000000000 */
[----:B------:R0:W-:Y:S01]  /*269e0*/  @P0 SYNCS.ARRIVE.TRANS64.RED.A1T0 RZ, [R0+URZ], RZ ;  /* 0x000000ff00ff09a7 */ /* 0x0001e2000810043f */
[----:B------:R-:W-:-:S13]  /*269f0*/  PLOP3.LUT P0, PT, PT, PT, UP0, 0x80, 0x0 ;  /* 0x000000000000781c */ /* 0x000fda0003f0f008 */
[----:B0-----:R-:W-:Y:S05]  /*26a00*/  @P0 BRA `(.L_x_33) ;  /* 0x0000000000040947 */ /* 0x001fea0003800000 */
[----:B------:R-:W-:Y:S01]  /*26a10*/  BPT.TRAP 0x1 ;  /* 0x000000040000795c */ /* 0x000fe20000300000 */
.L_x_33:
[----:B------:R-:W2:Y:S01]  /*26a20*/  LDL.LU R29, [R1+0xc68] ;  /* 0x000c6800011d7983 */ /* 0x000ea20000300800 */
[----:B------:R-:W0:Y:S01]  /*26a30*/  LDC R26, c[0x0][0x288] ;  /* 0x0000a200ff1a7b82 */ /* 0x000e220000000800 */
[----:B------:R-:W-:Y:S02]  /*26a40*/  ULDC UR6, c[0x0][0x284] ;  /* 0x0000a10000067ab9 */ /* 0x000fe40000000800 */
[----:B------:R-:W3:Y:S01]  /*26a50*/  LDL.LU R27, [R1+0xc64] ;  /* 0x000c6400011b7983 */ /* 0x000ee20000300800 */
[----:B------:R-:W4:Y:S01]  /*26a60*/  S2R R28, SR_TID.X ;  /* 0x00000000001c7919 */ /* 0x000f220000002100 */
[----:B------:R-:W-:Y:S01]  /*26a70*/  IMAD.MOV.U32 R41, RZ, RZ, -0x1 ;  /* 0xffffffffff297424 */ /* 0x000fe200078e00ff */
[--C-:B----4-:R-:W-:Y:S02]  /*26a80*/  SHF.R.U32.HI R24, RZ, 0x2, R28.reuse ;  /* 0x00000002ff187819 */ /* 0x110fe4000001161c */
[----:B------:R-:W-:Y:S02]  /*26a90*/  LOP3.LUT R25, R28, 0x60, RZ, 0xc0, !PT ;  /* 0x000000601c197812 */ /* 0x000fe400078ec0ff */
[----:B------:R-:W-:-:S02]  /*26aa0*/  SHF.R.U32.HI R2, RZ, 0x7, R28 ;  /* 0x00000007ff027819 */ /* 0x000fc4000001161c */
[----:B------:R-:W-:Y:S02]  /*26ab0*/  LOP3.LUT R24, R24, 0x7, RZ, 0xc0, !PT ;  /* 0x0000000718187812 */ /* 0x000fe400078ec0ff */
[----:B------:R-:W-:Y:S02]  /*26ac0*/  SHF.R.U32.HI R25, RZ, 0x1, R25 ;  /* 0x00000001ff197819 */ /* 0x000fe40000011619 */
[----:B------:R-:W-:Y:S02]  /*26ad0*/  LOP3.LUT R2, R2, 0x1, RZ, 0xc0, !PT ;  /* 0x0000000102027812 */ /* 0x000fe400078ec0ff */
[----:B------:R-:W-:-:S05]  /*26ae0*/  IADD3 R0, RZ, -R25, -R24 ;  /* 0x80000019ff007210 */ /* 0x000fca0007ffe818 */
[C---:B------:R-:W-:Y:S02]  /*26af0*/  IMAD R0, R2.reuse, -0x40, R0 ;  /* 0xffffffc002007824 */ /* 0x040fe400078e0200 */
[----:B------:R-:W-:Y:S02]  /*26b00*/  IMAD.SHL.U32 R35, R2, 0x40, RZ ;  /* 0x0000004002237824 */ /* 0x000fe400078e00ff */
[----:B------:R-:W-:-:S03]  /*26b10*/  IMAD.SHL.U32 R33, R28, 0x2, RZ ;  /* 0x000000021c217824 */ /* 0x000fc600078e00ff */
[----:B------:R-:W-:Y:S01]  /*26b20*/  LOP3.LUT R35, R35, 0x40, R24, 0xe2, !PT ;  /* 0x0000004023237812 */ /* 0x000fe200078ee218 */
[----:B--2---:R-:W-:Y:S02]  /*26b30*/  IMAD.SHL.U32 R32, R29, 0x200, RZ ;  /* 0x000002001d207824 */ /* 0x004fe400078e00ff */
[----:B---3--:R-:W-:-:S03]  /*26b40*/  IMAD.SHL.U32 R34, R27, 0x100, RZ ;  /* 0x000001001b227824 */ /* 0x008fc600078e00ff */
[----:B0-----:R-:W-:-:S04]  /*26b50*/  ISETP.GE.AND P0, PT, R32, R26, PT ;  /* 0x0000001a2000720c */ /* 0x001fc80003f06270 */
[C---:B------:R-:W-:Y:S02]  /*26b60*/  ISETP.GE.OR P0, PT, R34.reuse, UR6, P0 ;  /* 0x0000000622007c0c */ /* 0x040fe40008706670 */
[----:B------:R-:W-:Y:S02]  /*26b70*/  IADD3 R34, -R34, UR6, R0 ;  /* 0x0000000622227c10 */ /* 0x000fe4000fffe100 */
[----:B------:R-:W-:Y:S01]  /*26b80*/  LOP3.LUT R0, R28, 0x3, RZ, 0xc0, !PT ;  /* 0x000000031c007812 */ /* 0x000fe200078ec0ff */
[----:B------:R-:W-:-:S04]  /*26b90*/  IMAD.WIDE R36, R27, 0x100, RZ ;  /* 0x000001001b247825 */ /* 0x000fc800078e02ff */
[----:B------:R-:W-:Y:S01]  /*26ba0*/  IMAD R0, R0, -0x2, R26 ;  /* 0xfffffffe00007824 */ /* 0x000fe200078e021a */
[----:B------:R-:W-:-:S03]  /*26bb0*/  LOP3.LUT R35, R36, R35, R25, 0xfe, !PT ;  /* 0x0000002324237212 */ /* 0x000fc600078efe19 */
[----:B------:R-:W-:Y:S01]  /*26bc0*/  IMAD.IADD R0, R0, 0x1, -R32 ;  /* 0x0000000100007824 */ /* 0x000fe200078e0a20 */
[----:B------:R-:W-:Y:S01]  /*26bd0*/  LOP3.LUT R32, R32, 0x6, R33, 0xf8, !PT ;  /* 0x0000000620207812 */ /* 0x000fe200078ef821 */
[----:B------:R-:W-:Y:S06]  /*26be0*/  @P0 BRA `(.L_x_35) ;  /* 0x0000025400d40947 */ /* 0x000fec0003800000 */
[----:B------:R-:W0:Y:S01]  /*26bf0*/  LDC.64 R28, c[0x0][0x5c8] ;  /* 0x00017200ff1c7b82 */ /* 0x000e220000000a00 */
[----:B------:R-:W-:Y:S01]  /*26c00*/  USHF.R.S32.HI UR8, URZ, 0x1f, UR12 ;  /* 0x0000001f3f087899 */ /* 0x000fe2000801140c */
[--C-:B------:R-:W-:Y:S01]  /*26c10*/  SHF.R.S32.HI R33, RZ, 0x1f, R32.reuse ;  /* 0x0000001fff217819 */ /* 0x100fe20000011420 */
[----:B------:R-:W-:Y:S01]  /*26c20*/  ULDC.64 UR10, c[0x0][0x5d0] ;  /* 0x00017400000a7ab9 */ /* 0x000fe20000000a00 */
[----:B------:R-:W-:Y:S01]  /*26c30*/  BSSY B0, `(.L_x_35) ;  /* 0x0002570000007945 */ /* 0x000fe20003800000 */
[----:B------:R-:W-:Y:S02]  /*26c40*/  UIMAD UR6, UR8, UR10, URZ ;  /* 0x0000000a080672a4 */ /* 0x000fe4000f8e023f */
[----:B------:R-:W-:Y:S02]  /*26c50*/  IMAD.U32 R26, RZ, RZ, UR10 ;  /* 0x0000000aff1a7e24 */ /* 0x000fe4000f8e00ff */
[----:B------:R-:W-:Y:S02]  /*26c60*/  UIMAD UR6, UR12, UR11, UR6 ;  /* 0x0000000b0c0672a4 */ /* 0x000fe4000f8e0206 */
[----:B------:R-:W-:-:S04]  /*26c70*/  IMAD.WIDE.U32 R26, R26, UR12, R32 ;  /* 0x0000000c1a1a7c25 */ /* 0x000fc8000f8e0020 */
[----:B------:R-:W-:Y:S01]  /*26c80*/  VIADD R27, R27, UR6 ;  /* 0x000000061b1b7c36 */ /* 0x000fe20008000000 */
[----:B------:R-:W-:Y:S01]  /*26c90*/  ULDC.64 UR6, c[0x0][0x5c0] ;  /* 0x0001700000067ab9 */ /* 0x000fe20000000a00 */
[-C--:B0-----:R-:W-:Y:S01]  /*26ca0*/  IMAD R2, R37, R28.reuse, RZ ;  /* 0x0000001c25027224 */ /* 0x081fe200078e02ff */
[----:B------:R-:W-:Y:S01]  /*26cb0*/  SHF.L.U64.HI R38, R28, 0x3, R29 ;  /* 0x000000031c267819 */ /* 0x000fe2000001021d */
[----:B------:R-:W-:-:S04]  /*26cc0*/  IMAD.WIDE.U32 R26, R35, R28, R26 ;  /* 0x0000001c231a7225 */ /* 0x000fc800078e001a */
[----:B------:R-:W-:Y:S01]  /*26cd0*/  IMAD R2, R35, R29, R2 ;  /* 0x0000001d23027224 */ /* 0x000fe200078e0202 */
[C---:B------:R-:W-:Y:S01]  /*26ce0*/  LEA R30, P2, R28.reuse, R26, 0x7 ;  /* 0x0000001a1c1e7211 */ /* 0x040fe200078438ff */
[----:B------:R-:W-:Y:S01]  /*26cf0*/  IMAD.SHL.U32 R25, R28, 0x8, RZ ;  /* 0x000000081c197824 */ /* 0x000fe200078e00ff */
[----:B------:R-:W-:Y:S01]  /*26d00*/  IADD3 R24, P5, R26, UR6, RZ ;  /* 0x000000061a187c10 */ /* 0x000fe2000ffbe0ff */
[----:B------:R-:W-:-:S03]  /*26d10*/  IMAD.IADD R2, R27, 0x1, R2 ;  /* 0x000000011b027824 */ /* 0x000fc600078e0202 */
[----:B------:R-:W-:Y:S02]  /*26d20*/  IADD3 R26, P0, P1, R26, UR6, R25 ;  /* 0x000000061a1a7c10 */ /* 0x000fe4000f91e019 */
[----:B------:R-:W-:Y:S02]  /*26d30*/  LEA.HI.X R31, R28, R2, R29, 0x7, P2 ;  /* 0x000000021c1f7211 */ /* 0x000fe400010f3c1d */
[----:B------:R-:W-:Y:S02]  /*26d40*/  IADD3 R28, P2, P3, R30, UR6, R25 ;  /* 0x000000061e1c7c10 */ /* 0x000fe4000fb5e019 */
[----:B------:R-:W-:Y:S02]  /*26d50*/  IADD3.X R25, R2, UR7, RZ, P5, !PT ;  /* 0x0000000702197c10 */ /* 0x000fe4000affe4ff */
[----:B------:R-:W-:Y:S02]  /*26d60*/  FSETP.NEU.AND P5, PT, RZ, UR24, PT ;  /* 0x00000018ff007c0b */ /* 0x000fe4000bfad000 */
[----:B------:R-:W-:-:S02]  /*26d70*/  IADD3 R30, P6, R30, UR6, RZ ;  /* 0x000000061e1e7c10 */ /* 0x000fc4000ffde0ff */
[C-C-:B------:R-:W-:Y:S02]  /*26d80*/  IADD3.X R29, R31.reuse, UR7, R38.reuse, P2, P3 ;  /* 0x000000071f1d7c10 */ /* 0x140fe400097e6426 */
[----:B------:R-:W-:Y:S02]  /*26d90*/  IADD3.X R27, R2, UR7, R38, P0, P1 ;  /* 0x00000007021b7c10 */ /* 0x000fe400087e2426 */
[----:B------:R-:W-:-:S05]  /*26da0*/  IADD3.X R31, R31, UR7, RZ, P6, !PT ;  /* 0x000000071f1f7c10 */ /* 0x000fca000b7fe4ff */
[----:B------:R-:W-:Y:S05]  /*26db0*/  @!P5 BRA `(.L_x_36) ;  /* 0x000001b800f8d947 */ /* 0x000fea0003800000 */
[----:B------:R-:W-:Y:S01]  /*26dc0*/  ULDC.64 UR6, c[0x0][0x5b8] ;  /* 0x00016e0000067ab9 */ /* 0x000fe20000000a00 */
[----:B------:R-:W-:Y:S01]  /*26dd0*/  ISETP.GE.AND P3, PT, R34, 0x1, PT ;  /* 0x000000012200780c */ /* 0x000fe20003f66270 */
[----:B------:R-:W-:Y:S01]  /*26de0*/  IMAD.U32 R2, RZ, RZ, UR6 ;  /* 0x00000006ff027e24 */ /* 0x000fe2000f8e00ff */
[----:B------:R-:W-:Y:S01]  /*26df0*/  UIMAD UR6, UR8, UR6, URZ ;  /* 0x00000006080672a4 */ /* 0x000fe2000f8e023f */
[----:B------:R-:W-:Y:S01]  /*26e00*/  BSSY B1, `(.L_x_37) ;  /* 0x0000010000017945 */ /* 0x000fe20003800000 */
[----:B------:R-:W-:Y:S01]  /*26e10*/  ISETP.LT.OR P1, PT, R0, 0x1, !P3 ;  /* 0x000000010000780c */ /* 0x000fe20005f21670 */
[----:B------:R-:W-:Y:S01]  /*26e20*/  IMAD.WIDE.U32 R32, R2, UR12, R32 ;  /* 0x0000000c02207c25 */ /* 0x000fe2000f8e0020 */
[----:B------:R-:W-:Y:S01]  /*26e30*/  UIMAD UR6, UR12, UR7, UR6 ;  /* 0x000000070c0672a4 */ /* 0x000fe2000f8e0206 */
[----:B------:R-:W-:Y:S02]  /*26e40*/  ULDC.64 UR8, c[0x0][0x5a8] ;  /* 0x00016a0000087ab9 */ /* 0x000fe40000000a00 */
[----:B------:R-:W-:-:S03]  /*26e50*/  IMAD.MOV.U32 R38, RZ, RZ, R32 ;  /* 0x000000ffff267224 */ /* 0x000fc600078e0020 */
[----:B------:R-:W-:Y:S01]  /*26e60*/  VIADD R39, R33, UR6 ;  /* 0x0000000621277c36 */ /* 0x000fe20008000000 */
[----:B------:R-:W-:Y:S02]  /*26e70*/  ULDC.64 UR6, c[0x0][0x5b0] ;  /* 0x00016c0000067ab9 */ /* 0x000fe40000000a00 */
[----:B------:R-:W-:Y:S02]  /*26e80*/  IMAD R2, R37, UR6, RZ ;  /* 0x0000000625027c24 */ /* 0x000fe4000f8e02ff */
[----:B------:R-:W-:-:S04]  /*26e90*/  IMAD.WIDE.U32 R32, R35, UR6, R38 ;  /* 0x0000000623207c25 */ /* 0x000fc8000f8e0026 */
[----:B------:R-:W-:Y:S01]  /*26ea0*/  IMAD R2, R35, UR7, R2 ;  /* 0x0000000723027c24 */ /* 0x000fe2000f8e0202 */
[----:B------:R-:W-:-:S04]  /*26eb0*/  IADD3 R32, P0, R32, UR8, RZ ;  /* 0x0000000820207c10 */ /* 0x000fc8000ff1e0ff */
[--C-:B------:R-:W-:Y:S02]  /*26ec0*/  IADD3.X R33, R33, UR9, R2.reuse, P0, !PT ;  /* 0x0000000921217c10 */ /* 0x100fe400087fe402 */
[----:B------:R-:W-:Y:S01]  /*26ed0*/  PRMT R2, RZ, 0x7610, R2 ;  /* 0x00007610ff027816 */ /* 0x000fe20000000002 */
[----:B------:R-:W-:Y:S06]  /*26ee0*/  @P1 BRA `(.L_x_38) ;  /* 0x0000000000041947 */ /* 0x000fec0003800000 */
[----:B------:R0:W5:Y:S02]  /*26ef0*/  LDG.E.U8 R2, desc[UR18][R32.64] ;  /* 0x0000001220027981 */ /* 0x000164000c1e1100 */
.L_x_38:
[----:B------:R-:W-:Y:S05]  /*26f00*/  BSYNC B1 ;  /* 0x0000000000017941 */ /* 0x000fea0003800000 */
.L_x_37:
[----:B-----5:R-:W-:Y:S01]  /*26f10*/  LOP3.LUT R2, R2, 0xff, RZ, 0xc0, !PT ;  /* 0x000000ff02027812 */ /* 0x020fe200078ec0ff */
[----:B------:R-:W-:Y:S01]  /*26f20*/  BSSY B1, `(.L_x_39) ;  /* 0x000000b000017945 */ /* 0x000fe20003800000 */
[----:B------:R-:W-:Y:S02]  /*26f30*/  ISETP.LT.OR P0, PT, R0, 0x2, !P3 ;  /* 0x000000020000780c */ /* 0x000fe40005f01670 */
[----:B------:R-:W-:-:S05]  /*26f40*/  F2FP.F16.E4M3.UNPACK_B R2, R2 ;  /* 0x00000002ff02723e */ /* 0x000fca00020006ff */
[----:B------:R-:W-:-:S05]  /*26f50*/  HADD2.F32 R2, -RZ, R2.H0_H0 ;  /* 0x20000002ff027230 */ /* 0x000fca0000004100 */
[----:B------:R-:W-:-:S04]  /*26f60*/  FMUL R2, R2, UR24 ;  /* 0x0000001802027c20 */ /* 0x000fc80008400000 */
[--C-:B------:R-:W-:Y:S01]  /*26f70*/  FFMA R3, R3, UR17, R2.reuse ;  /* 0x0000001103037c23 */ /* 0x100fe20008000002 */
[----:B------:R-:W-:-:S04]  /*26f80*/  PRMT R2, RZ, 0x7610, R2 ;  /* 0x00007610ff027816 */ /* 0x000fc80000000002 */
[----:B------:R-:W-:-:S05]  /*26f90*/  F2FP.SATFINITE.E4M3.F32.PACK_AB_MERGE_C R3, RZ, R3, RZ ;  /* 0x00000003ff03723e */ /* 0x000fca00048070ff */
[----:B------:R2:W-:Y:S01]  /*26fa0*/  @!P1 STG.E.U8 desc[UR18][R24.64], R3 ;  /* 0x0000000318009986 */ /* 0x0005e2000c101112 */
[----:B------:R-:W-:Y:S05]  /*26fb0*/  @P0 BRA `(.L_x_40) ;  /* 0x0000000000040947 */ /* 0x000fea0003800000 */
[----:B------:R3:W5:Y:S02]  /*26fc0*/  LDG.E.U8 R2, desc[UR18][R32.64+0x1] ;  /* 0x0000011220027981 */ /* 0x000764000c1e1100 */
.L_x_40:
[----:B------:R-:W-:Y:S05]  /*26fd0*/  BSYNC B1 ;  /* 0x0000000000017941 */ /* 0x000fea0003800000 */
.L_x_39:
[----:B--2--5:R-:W-:Y:S01]  /*26fe0*/  LOP3.LUT R3, R2, 0xff, RZ, 0xc0, !PT ;  /* 0x000000ff02037812 */ /* 0x024fe200078ec0ff */
[----:B------:R-:W-:Y:S01]  /*26ff0*/  BSSY B1, `(.L_x_41) ;  /* 0x0000013000017945 */ /* 0x000fe20003800000 */
[----:B------:R-:W-:Y:S02]  /*27000*/  IADD3 R2, P1, R35, 0x8, RZ ;  /* 0x0000000823027810 */ /* 0x000fe40007f3e0ff */
[----:B------:R-:W-:Y:S02]  /*27010*/  F2FP.F16.E4M3.UNPACK_B R3, R3 ;  /* 0x00000003ff03723e */ /* 0x000fe400020006ff */
[----:B------:R-:W-:-:S03]  /*27020*/  ISETP.GE.AND P2, PT, R34, 0x9, PT ;  /* 0x000000092200780c */ /* 0x000fc60003f46270 */
[----:B------:R-:W-:Y:S02]  /*27030*/  HADD2.F32 R40, -RZ, R3.H0_H0 ;  /* 0x20000003ff287230 */ /* 0x000fe40000004100 */
[----:B------:R-:W-:-:S03]  /*27040*/  IMAD.X R3, RZ, RZ, R37, P1 ;  /* 0x000000ffff037224 */ /* 0x000fc600008e0625 */
[----:B------:R-:W-:Y:S01]  /*27050*/  FMUL R40, R40, UR24 ;  /* 0x0000001828287c20 */ /* 0x000fe20008400000 */
[----:B------:R-:W-:-:S03]  /*27060*/  IMAD R3, R3, UR6, RZ ;  /* 0x0000000603037c24 */ /* 0x000fc6000f8e02ff */
[----:B------:R-:W-:Y:S01]  /*27070*/  FFMA R40, R4, UR17, R40 ;  /* 0x0000001104287c23 */ /* 0x000fe20008000028 */
[C---:B------:R-:W-:Y:S02]  /*27080*/  IMAD R4, R2.reuse, UR7, R3 ;  /* 0x0000000702047c24 */ /* 0x040fe4000f8e0203 */
[----:B------:R-:W-:Y:S02]  /*27090*/  IMAD.WIDE.U32 R2, R2, UR6, R38 ;  /* 0x0000000602027c25 */ /* 0x000fe4000f8e0026 */
[----:B------:R-:W-:Y:S02]  /*270a0*/  F2FP.SATFINITE.E4M3.F32.PACK_AB_MERGE_C R40, RZ, R40, RZ ;  /* 0x00000028ff28723e */ /* 0x000fe400048070ff */
[----:B------:R-:W-:-:S03]  /*270b0*/  IADD3 R2, P1, R2, UR8, RZ ;  /* 0x0000000802027c10 */ /* 0x000fc6000ff3e0ff */
[----:B------:R2:W-:Y:S01]  /*270c0*/  @!P0 STG.E.U8 desc[UR18][R24.64+0x1], R40 ;  /* 0x0000012818008986 */ /* 0x0005e2000c101112 */
[--C-:B------:R-:W-:Y:S02]  /*270d0*/  IADD3.X R3, R3, UR9, R4.reuse, P1, !PT ;  /* 0x0000000903037c10 */ /* 0x100fe40008ffe404 */
[----:B------:R-:W-:Y:S02]  /*270e0*/  ISETP.LT.OR P1, PT, R0, 0x1, !P2 ;  /* 0x000000010000780c */ /* 0x000fe40005721670 */
[----:B------:R-:W-:-:S11]  /*270f0*/  PRMT R4, RZ, 0x7610, R4 ;  /* 0x00007610ff047816 */ /* 0x000fd60000000004 */
[----:B--2---:R-:W-:Y:S05]  /*27100*/  @P1 BRA `(.L_x_42) ;  /* 0x0000000000041947 */ /* 0x004fea0003800000 */
[----:B------:R2:W5:Y:S02]  /*27110*/  LDG.E.U8 R4, desc[UR18][R2.64] ;  /* 0x0000001202047981 */ /* 0x000564000c1e1100 */
.L_x_42:
[----:B------:R-:W-:Y:S05]  /*27120*/  BSYNC B1 ;  /* 0x0000000000017941 */ /* 0x000fea0003800000 */
.L_x_41:
        /* <DEDUP_REMOVED lines=12> */
.L_x_44:
[----:B------:R-:W-:Y:S05]  /*271f0*/  BSYNC B1 ;  /* 0x0000000000017941 */ /* 0x000fea0003800000 */
.L_x_43:
        /* <DEDUP_REMOVED lines=12> */
.L_x_46:
[----:B------:R-:W-:Y:S05]  /*272c0*/  BSYNC B1 ;  /* 0x0000000000017941 */ /* 0x000fea0003800000 */
.L_x_45:
        /* <DEDUP_REMOVED lines=12> */
.L_x_48:
[----:B------:R-:W-:Y:S05]  /*27390*/  BSYNC B1 ;  /* 0x0000000000017941 */ /* 0x000fea0003800000 */
.L_x_47:
        /* <DEDUP_REMOVED lines=12> */
.L_x_50:
[----:B------:R-:W-:Y:S05]  /*27460*/  BSYNC B1 ;  /* 0x0000000000017941 */ /* 0x000fea0003800000 */
.L_x_49:
        /* <DEDUP_REMOVED lines=12> */
.L_x_52:
[----:B------:R-:W-:Y:S05]  /*27530*/  BSYNC B1 ;  /* 0x0000000000017941 */ /* 0x000fea0003800000 */
.L_x_51:
        /* <DEDUP_REMOVED lines=12> */
.L_x_54:
[----:B------:R-:W-:Y:S05]  /*27600*/  BSYNC B1 ;  /* 0x0000000000017941 */ /* 0x000fea0003800000 */
.L_x_53:
        /* <DEDUP_REMOVED lines=12> */
.L_x_56:
[----:B------:R-:W-:Y:S05]  /*276d0*/  BSYNC B1 ;  /* 0x0000000000017941 */ /* 0x000fea0003800000 */
.L_x_55:
        /* <DEDUP_REMOVED lines=12> */
.L_x_58:
[----:B------:R-:W-:Y:S05]  /*277a0*/  BSYNC B1 ;  /* 0x0000000000017941 */ /* 0x000fea0003800000 */
.L_x_57:
        /* <DEDUP_REMOVED lines=12> */
.L_x_60:
[----:B------:R-:W-:Y:S05]  /*27870*/  BSYNC B1 ;  /* 0x0000000000017941 */ /* 0x000fea0003800000 */
.L_x_59:
        /* <DEDUP_REMOVED lines=12> */
.L_x_62:
[----:B------:R-:W-:Y:S05]  /*27940*/  BSYNC B1 ;  /* 0x0000000000017941 */ /* 0x000fea0003800000 */
.L_x_61:
        /* <DEDUP_REMOVED lines=12> */
.L_x_64:
[----:B------:R-:W-:Y:S05]  /*27a10*/  BSYNC B1 ;  /* 0x0000000000017941 */ /* 0x000fea0003800000 */
.L_x_63:
        /* <DEDUP_REMOVED lines=12> */
.L_x_66:
[----:B------:R-:W-:Y:S05]  /*27ae0*/  BSYNC B1 ;  /* 0x0000000000017941 */ /* 0x000fea0003800000 */
.L_x_65:
        /* <DEDUP_REMOVED lines=12> */
.L_x_68:
[----:B------:R-:W-:Y:S05]  /*27bb0*/  BSYNC B1 ;  /* 0x0000000000017941 */ /* 0x000fea0003800000 */
.L_x_67:
        /* <DEDUP_REMOVED lines=12> */
.L_x_70:
[----:B------:R-:W-:Y:S05]  /*27c80*/  BSYNC B1 ;  /* 0x0000000000017941 */ /* 0x000fea0003800000 */
.L_x_69:
        /* <DEDUP_REMOVED lines=12> */
.L_x_72:
[----:B------:R-:W-:Y:S05]  /*27d50*/  BSYNC B1 ;  /* 0x0000000000017941 */ /* 0x000fea0003800000 */
.L_x_71:
        /* <DEDUP_REMOVED lines=12> */
.L_x_74:
[----:B------:R-:W-:Y:S05]  /*27e20*/  BSYNC B1 ;  /* 0x0000000000017941 */ /* 0x000fea0003800000 */
.L_x_73:
        /* <DEDUP_REMOVED lines=12> */
.L_x_76:
[----:B------:R-:W-:Y:S05]  /*27ef0*/  BSYNC B1 ;  /* 0x0000000000017941 */ /* 0x000fea0003800000 */
.L_x_75:
        /* <DEDUP_REMOVED lines=12> */
.L_x_78:
[----:B------:R-:W-:Y:S05]  /*27fc0*/  BSYNC B1 ;  /* 0x0000000000017941 */ /* 0x000fea0003800000 */
.L_x_77:
        /* <DEDUP_REMOVED lines=12> */
.L_x_80:
[----:B------:R-:W-:Y:S05]  /*28090*/  BSYNC B1 ;  /* 0x0000000000017941 */ /* 0x000fea0003800000 */
.L_x_79:
        /* <DEDUP_REMOVED lines=12> */
.L_x_82:
[----:B------:R-:W-:Y:S05]  /*28160*/  BSYNC B1 ;  /* 0x0000000000017941 */ /* 0x000fea0003800000 */
.L_x_81:
        /* <DEDUP_REMOVED lines=12> */
.L_x_84:
[----:B------:R-:W-:Y:S05]  /*28230*/  BSYNC B1 ;  /* 0x0000000000017941 */ /* 0x000fea0003800000 */
.L_x_83:
        /* <DEDUP_REMOVED lines=12> */
.L_x_86:
[----:B------:R-:W-:Y:S05]  /*28300*/  BSYNC B1 ;  /* 0x0000000000017941 */ /* 0x000fea0003800000 */
.L_x_85:
        /* <DEDUP_REMOVED lines=12> */
.L_x_88:
[----:B------:R-:W-:Y:S05]  /*283d0*/  BSYNC B1 ;  /* 0x0000000000017941 */ /* 0x000fea0003800000 */
.L_x_87:
        /* <DEDUP_REMOVED lines=12> */
.L_x_90:
[----:B------:R-:W-:Y:S05]  /*284a0*/  BSYNC B1 ;  /* 0x0000000000017941 */ /* 0x000fea0003800000 */
.L_x_89:
        /* <DEDUP_REMOVED lines=12> */
.L_x_92:
[----:B------:R-:W-:Y:S05]  /*28570*/  BSYNC B1 ;  /* 0x0000000000017941 */ /* 0x000fea0003800000 */
.L_x_91:
        /* <DEDUP_REMOVED lines=12> */
.L_x_94:
[----:B------:R-:W-:Y:S05]  /*28640*/  BSYNC B1 ;  /* 0x0000000000017941 */ /* 0x000fea0003800000 */
.L_x_93:
        /* <DEDUP_REMOVED lines=12> */
.L_x_96:
[----:B------:R-:W-:Y:S05]  /*28710*/  BSYNC B1 ;  /* 0x0000000000017941 */ /* 0x000fea0003800000 */
.L_x_95:
        /* <DEDUP_REMOVED lines=12> */
.L_x_98:
[----:B------:R-:W-:Y:S05]  /*287e0*/  BSYNC B1 ;  /* 0x0000000000017941 */ /* 0x000fea0003800000 */
.L_x_97:
        /* <DEDUP_REMOVED lines=12> */
.L_x_100:
[----:B------:R-:W-:Y:S05]  /*288b0*/  BSYNC B1 ;  /* 0x0000000000017941 */ /* 0x000fea0003800000 */
.L_x_99:
        /* <DEDUP_REMOVED lines=12> */
.L_x_102:
[----:B------:R-:W-:Y:S05]  /*28980*/  BSYNC B1 ;  /* 0x0000000000017941 */ /* 0x000fea0003800000 */
.L_x_101:
        /* <DEDUP_REMOVED lines=12> */
.L_x_104:
[----:B------:R-:W-:Y:S05]  /*28a50*/  BSYNC B1 ;  /* 0x0000000000017941 */ /* 0x000fea0003800000 */
.L_x_103:
        /* <DEDUP_REMOVED lines=12> */
.L_x_106:
[----:B------:R-:W-:Y:S05]  /*28b20*/  BSYNC B1 ;  /* 0x0000000000017941 */ /* 0x000fea0003800000 */
.L_x_105:
        /* <DEDUP_REMOVED lines=12> */
.L_x_108:
[----:B------:R-:W-:Y:S05]  /*28bf0*/  BSYNC B1 ;  /* 0x0000000000017941 */ /* 0x000fea0003800000 */
.L_x_107:
        /* <DEDUP_REMOVED lines=12> */
.L_x_110:
[----:B------:R-:W-:Y:S05]  /*28cc0*/  BSYNC B1 ;  /* 0x0000000000017941 */ /* 0x000fea0003800000 */
.L_x_109:
        /* <DEDUP_REMOVED lines=12> */
.L_x_112:
[----:B------:R-:W-:Y:S05]  /*28d90*/  BSYNC B1 ;  /* 0x0000000000017941 */ /* 0x000fea0003800000 */
.L_x_111:
        /* <DEDUP_REMOVED lines=12> */
.L_x_114:
[----:B------:R-:W-:Y:S05]  /*28e60*/  BSYNC B1 ;  /* 0x0000000000017941 */ /* 0x000fea0003800000 */
.L_x_113:
        /* <DEDUP_REMOVED lines=12> */
.L_x_116:
[----:B------:R-:W-:Y:S05]  /*28f30*/  BSYNC B1 ;  /* 0x0000000000017941 */ /* 0x000fea0003800000 */
.L_x_115:
        /* <DEDUP_REMOVED lines=12> */
.L_x_118:
[----:B------:R-:W-:Y:S05]  /*29000*/  BSYNC B1 ;  /* 0x0000000000017941 */ /* 0x000fea0003800000 */
.L_x_117:
        /* <DEDUP_REMOVED lines=12> */
.L_x_120:
[----:B------:R-:W-:Y:S05]  /*290d0*/  BSYNC B1 ;  /* 0x0000000000017941 */ /* 0x000fea0003800000 */
.L_x_119:
        /* <DEDUP_REMOVED lines=12> */
.L_x_122:
[----:B------:R-:W-:Y:S05]  /*291a0*/  BSYNC B1 ;  /* 0x0000000000017941 */ /* 0x000fea0003800000 */
.L_x_121:
        /* <DEDUP_REMOVED lines=12> */
.L_x_124:
[----:B------:R-:W-:Y:S05]  /*29270*/  BSYNC B1 ;  /* 0x0000000000017941 */ /* 0x000fea0003800000 */
.L_x_123:
        /* <DEDUP_REMOVED lines=12> */
.L_x_126:
[----:B------:R-:W-:Y:S05]  /*29340*/  BSYNC B1 ;  /* 0x0000000000017941 */ /* 0x000fea0003800000 */
.L_x_125:
        /* <DEDUP_REMOVED lines=12> */
.L_x_128:
[----:B------:R-:W-:Y:S05]  /*29410*/  BSYNC B1 ;  /* 0x0000000000017941 */ /* 0x000fea0003800000 */
.L_x_127:
        /* <DEDUP_REMOVED lines=12> */
.L_x_130:
[----:B------:R-:W-:Y:S05]  /*294e0*/  BSYNC B1 ;  /* 0x0000000000017941 */ /* 0x000fea0003800000 */
.L_x_129:
        /* <DEDUP_REMOVED lines=12> */
.L_x_132:
[----:B------:R-:W-:Y:S05]  /*295b0*/  BSYNC B1 ;  /* 0x0000000000017941 */ /* 0x000fea0003800000 */
.L_x_131:
        /* <DEDUP_REMOVED lines=12> */
.L_x_134:
[----:B------:R-:W-:Y:S05]  /*29680*/  BSYNC B1 ;  /* 0x0000000000017941 */ /* 0x000fea0003800000 */
.L_x_133:
        /* <DEDUP_REMOVED lines=12> */
.L_x_136:
[----:B------:R-:W-:Y:S05]  /*29750*/  BSYNC B1 ;  /* 0x0000000000017941 */ /* 0x000fea0003800000 */
.L_x_135:
        /* <DEDUP_REMOVED lines=12> */
.L_x_138:
[----:B------:R-:W-:Y:S05]  /*29820*/  BSYNC B1 ;  /* 0x0000000000017941 */ /* 0x000fea0003800000 */
.L_x_137:
        /* <DEDUP_REMOVED lines=12> */
.L_x_140:
[----:B------:R-:W-:Y:S05]  /*298f0*/  BSYNC B1 ;  /* 0x0000000000017941 */ /* 0x000fea0003800000 */
.L_x_139:
        /* <DEDUP_REMOVED lines=12> */
.L_x_142:
[----:B------:R-:W-:Y:S05]  /*299c0*/  BSYNC B1 ;  /* 0x0000000000017941 */ /* 0x000fea0003800000 */
.L_x_141:
        /* <DEDUP_REMOVED lines=12> */
.L_x_144:
[----:B------:R-:W-:Y:S05]  /*29a90*/  BSYNC B1 ;  /* 0x0000000000017941 */ /* 0x000fea0003800000 */
.L_x_143:
        /* <DEDUP_REMOVED lines=12> */
.L_x_146:
[----:B------:R-:W-:Y:S05]  /*29b60*/  BSYNC B1 ;  /* 0x0000000000017941 */ /* 0x000fea0003800000 */
.L_x_145:
        /* <DEDUP_REMOVED lines=12> */
.L_x_148:
[----:B------:R-:W-:Y:S05]  /*29c30*/  BSYNC B1 ;  /* 0x0000000000017941 */ /* 0x000fea0003800000 */
.L_x_147:
        /* <DEDUP_REMOVED lines=12> */
.L_x_150:
[----:B------:R-:W-:Y:S05]  /*29d00*/  BSYNC B1 ;  /* 0x0000000000017941 */ /* 0x000fea0003800000 */
.L_x_149:
        /* <DEDUP_REMOVED lines=12> */
.L_x_152:
[----:B------:R-:W-:Y:S05]  /*29dd0*/  BSYNC B1 ;  /* 0x0000000000017941 */ /* 0x000fea0003800000 */
.L_x_151:
        /* <DEDUP_REMOVED lines=12> */
.L_x_154:
[----:B------:R-:W-:Y:S05]  /*29ea0*/  BSYNC B1 ;  /* 0x0000000000017941 */ /* 0x000fea0003800000 */
.L_x_153:
        /* <DEDUP_REMOVED lines=12> */
.L_x_156:
[----:B------:R-:W-:Y:S05]  /*29f70*/  BSYNC B1 ;  /* 0x0000000000017941 */ /* 0x000fea0003800000 */
.L_x_155:
        /* <DEDUP_REMOVED lines=12> */
.L_x_158:
[----:B------:R-:W-:Y:S05]  /*2a040*/  BSYNC B1 ;  /* 0x0000000000017941 */ /* 0x000fea0003800000 */
.L_x_157:
        /* <DEDUP_REMOVED lines=12> */
.L_x_160:
[----:B------:R-:W-:Y:S05]  /*2a110*/  BSYNC B1 ;  /* 0x0000000000017941 */ /* 0x000fea0003800000 */
.L_x_159:
        /* <DEDUP_REMOVED lines=12> */
.L_x_162:
[----:B------:R-:W-:Y:S05]  /*2a1e0*/  BSYNC B1 ;  /* 0x0000000000017941 */ /* 0x000fea0003800000 */
.L_x_161:
        /* <DEDUP_REMOVED lines=12> */
.L_x_164:
[----:B------:R-:W-:Y:S05]  /*2a2b0*/  BSYNC B1 ;  /* 0x0000000000017941 */ /* 0x000fea0003800000 */
.L_x_163:
        /* <DEDUP_REMOVED lines=12> */
.L_x_166:
[----:B------:R-:W-:Y:S05]  /*2a380*/  BSYNC B1 ;  /* 0x0000000000017941 */ /* 0x000fea0003800000 */
.L_x_165:
        /* <DEDUP_REMOVED lines=12> */
.L_x_168:
[----:B------:R-:W-:Y:S05]  /*2a450*/  BSYNC B1 ;  /* 0x0000000000017941 */ /* 0x000fea0003800000 */
.L_x_167:
        /* <DEDUP_REMOVED lines=12> */
.L_x_170:
[----:B------:R-:W-:Y:S05]  /*2a520*/  BSYNC B1 ;  /* 0x0000000000017941 */ /* 0x000fea0003800000 */
.L_x_169:
        /* <DEDUP_REMOVED lines=12> */
.L_x_172:
[----:B------:R-:W-:Y:S05]  /*2a5f0*/  BSYNC B1 ;  /* 0x0000000000017941 */ /* 0x000fea0003800000 */
.L_x_171:
        /* <DEDUP_REMOVED lines=12> */
.L_x_174:
[----:B------:R-:W-:Y:S05]  /*2a6c0*/  BSYNC B1 ;  /* 0x0000000000017941 */ /* 0x000fea0003800000 */
.L_x_173:
        /* <DEDUP_REMOVED lines=12> */
.L_x_176:
[----:B------:R-:W-:Y:S05]  /*2a790*/  BSYNC B1 ;  /* 0x0000000000017941 */ /* 0x000fea0003800000 */
.L_x_175:
        /* <DEDUP_REMOVED lines=12> */
.L_x_178:
[----:B------:R-:W-:Y:S05]  /*2a860*/  BSYNC B1 ;  /* 0x0000000000017941 */ /* 0x000fea0003800000 */
.L_x_177:
        /* <DEDUP_REMOVED lines=12> */
.L_x_180:
[----:B------:R-:W-:Y:S05]  /*2a930*/  BSYNC B1 ;  /* 0x0000000000017941 */ /* 0x000fea0003800000 */
.L_x_179:
        /* <DEDUP_REMOVED lines=12> */
.L_x_182:
[----:B------:R-:W-:Y:S05]  /*2aa00*/  BSYNC B1 ;  /* 0x0000000000017941 */ /* 0x000fea0003800000 */
.L_x_181:
        /* <DEDUP_REMOVED lines=12> */
.L_x_184:
[----:B------:R-:W-:Y:S05]  /*2aad0*/  BSYNC B1 ;  /* 0x0000000000017941 */ /* 0x000fea0003800000 */
.L_x_183:
        /* <DEDUP_REMOVED lines=12> */
.L_x_186:
[----:B------:R-:W-:Y:S05]  /*2aba0*/  BSYNC B1 ;  /* 0x0000000000017941 */ /* 0x000fea0003800000 */
.L_x_185:
        /* <DEDUP_REMOVED lines=12> */
.L_x_188:
[----:B------:R-:W-:Y:S05]  /*2ac70*/  BSYNC B1 ;  /* 0x0000000000017941 */ /* 0x000fea0003800000 */
.L_x_187:
        /* <DEDUP_REMOVED lines=12> */
.L_x_190:
[----:B------:R-:W-:Y:S05]  /*2ad40*/  BSYNC B1 ;  /* 0x0000000000017941 */ /* 0x000fea0003800000 */
.L_x_189:
        /* <DEDUP_REMOVED lines=12> */
.L_x_192:
[----:B------:R-:W-:Y:S05]  /*2ae10*/  BSYNC B1 ;  /* 0x0000000000017941 */ /* 0x000fea0003800000 */
.L_x_191:
        /* <DEDUP_REMOVED lines=12> */
.L_x_194:
[----:B------:R-:W-:Y:S05]  /*2aee0*/  BSYNC B1 ;  /* 0x0000000000017941 */ /* 0x000fea0003800000 */
.L_x_193:
        /* <DEDUP_REMOVED lines=12> */
.L_x_196:
[----:B------:R-:W-:Y:S05]  /*2afb0*/  BSYNC B1 ;  /* 0x0000000000017941 */ /* 0x000fea0003800000 */
.L_x_195:
        /* <DEDUP_REMOVED lines=12> */
.L_x_198:
[----:B------:R-:W-:Y:S05]  /*2b080*/  BSYNC B1 ;  /* 0x0000000000017941 */ /* 0x000fea0003800000 */
.L_x_197:
        /* <DEDUP_REMOVED lines=12> */
.L_x_200:
[----:B------:R-:W-:Y:S05]  /*2b150*/  BSYNC B1 ;  /* 0x0000000000017941 */ /* 0x000fea0003800000 */
.L_x_199:
        /* <DEDUP_REMOVED lines=12> */
.L_x_202:
[----:B------:R-:W-:Y:S05]  /*2b220*/  BSYNC B1 ;  /* 0x0000000000017941 */ /* 0x000fea0003800000 */
.L_x_201:
        /* <DEDUP_REMOVED lines=12> */
.L_x_204:
[----:B------:R-:W-:Y:S05]  /*2b2f0*/  BSYNC B1 ;  /* 0x0000000000017941 */ /* 0x000fea0003800000 */
.L_x_203:
        /* <DEDUP_REMOVED lines=12> */
.L_x_206:
[----:B------:R-:W-:Y:S05]  /*2b3c0*/  BSYNC B1 ;  /* 0x0000000000017941 */ /* 0x000fea0003800000 */
.L_x_205:
        /* <DEDUP_REMOVED lines=12> */
.L_x_208:
[----:B------:R-:W-:Y:S05]  /*2b490*/  BSYNC B1 ;  /* 0x0000000000017941 */ /* 0x000fea0003800000 */
.L_x_207:
        /* <DEDUP_REMOVED lines=12> */
.L_x_210:
[----:B------:R-:W-:Y:S05]  /*2b560*/  BSYNC B1 ;  /* 0x0000000000017941 */ /* 0x000fea0003800000 */
.L_x_209:
        /* <DEDUP_REMOVED lines=12> */
.L_x_212:
[----:B------:R-:W-:Y:S05]  /*2b630*/  BSYNC B1 ;  /* 0x0000000000017941 */ /* 0x000fea0003800000 */
.L_x_211:
        /* <DEDUP_REMOVED lines=12> */
.L_x_214:
[----:B------:R-:W-:Y:S05]  /*2b700*/  BSYNC B1 ;  /* 0x0000000000017941 */ /* 0x000fea0003800000 */
.L_x_213:
        /* <DEDUP_REMOVED lines=12> */
.L_x_216:
[----:B------:R-:W-:Y:S05]  /*2b7d0*/  BSYNC B1 ;  /* 0x0000000000017941 */ /* 0x000fea0003800000 */
.L_x_215:
        /* <DEDUP_REMOVED lines=12> */
.L_x_218:
[----:B------:R-:W-:Y:S05]  /*2b8a0*/  BSYNC B1 ;  /* 0x0000000000017941 */ /* 0x000fea0003800000 */
.L_x_217:
        /* <DEDUP_REMOVED lines=12> */
.L_x_220:
[----:B------:R-:W-:Y:S05]  /*2b970*/  BSYNC B1 ;  /* 0x0000000000017941 */ /* 0x000fea0003800000 */
.L_x_219:
        /* <DEDUP_REMOVED lines=12> */
.L_x_222:
[----:B------:R-:W-:Y:S05]  /*2ba40*/  BSYNC B1 ;  /* 0x0000000000017941 */ /* 0x000fea0003800000 */
.L_x_221:
        /* <DEDUP_REMOVED lines=12> */
.L_x_224:
[----:B------:R-:W-:Y:S05]  /*2bb10*/  BSYNC B1 ;  /* 0x0000000000017941 */ /* 0x000fea0003800000 */
.L_x_223:
        /* <DEDUP_REMOVED lines=12> */
.L_x_226:
[----:B------:R-:W-:Y:S05]  /*2bbe0*/  BSYNC B1 ;  /* 0x0000000000017941 */ /* 0x000fea0003800000 */
.L_x_225:
        /* <DEDUP_REMOVED lines=12> */
.L_x_228:
[----:B------:R-:W-:Y:S05]  /*2bcb0*/  BSYNC B1 ;  /* 0x0000000000017941 */ /* 0x000fea0003800000 */
.L_x_227:
        /* <DEDUP_REMOVED lines=12> */
.L_x_230:
[----:B------:R-:W-:Y:S05]  /*2bd80*/  BSYNC B1 ;  /* 0x0000000000017941 */ /* 0x000fea0003800000 */
.L_x_229:
        /* <DEDUP_REMOVED lines=12> */
.L_x_232:
[----:B------:R-:W-:Y:S05]  /*2be50*/  BSYNC B1 ;  /* 0x0000000000017941 */ /* 0x000fea0003800000 */
.L_x_231:
        /* <DEDUP_REMOVED lines=12> */
.L_x_234:
[----:B------:R-:W-:Y:S05]  /*2bf20*/  BSYNC B1 ;  /* 0x0000000000017941 */ /* 0x000fea0003800000 */
.L_x_233:
        /* <DEDUP_REMOVED lines=12> */
.L_x_236:
[----:B------:R-:W-:Y:S05]  /*2bff0*/  BSYNC B1 ;  /* 0x0000000000017941 */ /* 0x000fea0003800000 */
.L_x_235:
        /* <DEDUP_REMOVED lines=12> */
.L_x_238:
[----:B------:R-:W-:Y:S05]  /*2c0c0*/  BSYNC B1 ;  /* 0x0000000000017941 */ /* 0x000fea0003800000 */
.L_x_237:
        /* <DEDUP_REMOVED lines=12> */
.L_x_240:
[----:B------:R-:W-:Y:S05]  /*2c190*/  BSYNC B1 ;  /* 0x0000000000017941 */ /* 0x000fea0003800000 */
.L_x_239:
        /* <DEDUP_REMOVED lines=12> */
.L_x_242:
[----:B------:R-:W-:Y:S05]  /*2c260*/  BSYNC B1 ;  /* 0x0000000000017941 */ /* 0x000fea0003800000 */
.L_x_241:
        /* <DEDUP_REMOVED lines=12> */
.L_x_244:
[----:B------:R-:W-:Y:S05]  /*2c330*/  BSYNC B1 ;  /* 0x0000000000017941 */ /* 0x000fea0003800000 */
.L_x_243:
        /* <DEDUP_REMOVED lines=12> */
.L_x_246:
[----:B------:R-:W-:Y:S05]  /*2c400*/  BSYNC B1 ;  /* 0x0000000000017941 */ /* 0x000fea0003800000 */
.L_x_245:
        /* <DEDUP_REMOVED lines=12> */
.L_x_248:
[----:B------:R-:W-:Y:S05]  /*2c4d0*/  BSYNC B1 ;  /* 0x0000000000017941 */ /* 0x000fea0003800000 */
.L_x_247:
        /* <DEDUP_REMOVED lines=12> */
.L_x_250:
[----:B------:R-:W-:Y:S05]  /*2c5a0*/  BSYNC B1 ;  /* 0x0000000000017941 */ /* 0x000fea0003800000 */
.L_x_249:
        /* <DEDUP_REMOVED lines=12> */
.L_x_252:
[----:B------:R-:W-:Y:S05]  /*2c670*/  BSYNC B1 ;  /* 0x0000000000017941 */ /* 0x000fea0003800000 */
.L_x_251:
[----:B----4-:R-:W4:Y:S01]  /*2c680*/  LDL.LU R5, [R1+0x600] ;  /* 0x0006000001057983 */ /* 0x010f220000300800 */
[----:B-----5:R-:W-:Y:S01]  /*2c690*/  LOP3.LUT R4, R4, 0xff, RZ, 0xc0, !PT ;  /* 0x000000ff04047812 */ /* 0x020fe200078ec0ff */
[----:B------:R-:W-:Y:S01]  /*2c6a0*/  BSSY B1, `(.L_x_253) ;  /* 0x000000b000017945 */ /* 0x000fe20003800000 */
[----:B------:R-:W-:Y:S02]  /*2c6b0*/  ISETP.LT.OR P1, PT, R0, 0xd9, !P3 ;  /* 0x000000d90000780c */ /* 0x000fe40005f21670 */
[----:B------:R-:W-:-:S05]  /*2c6c0*/  F2FP.F16.E4M3.UNPACK_B R4, R4 ;  /* 0x00000004ff04723e */ /* 0x000fca00020006ff */
[----:B------:R-:W-:-:S05]  /*2c6d0*/  HADD2.F32 R4, -RZ, R4.H0_H0 ;  /* 0x20000004ff047230 */ /* 0x000fca0000004100 */
[----:B------:R-:W-:-:S04]  /*2c6e0*/  FMUL R4, R4, UR24 ;  /* 0x0000001804047c20 */ /* 0x000fc80008400000 */
[----:B----4-:R-:W-:-:S05]  /*2c6f0*/  FFMA R4, R5, UR17, R4 ;  /* 0x0000001105047c23 */ /* 0x010fca0008000004 */
[----:B------:R-:W-:Y:S02]  /*2c700*/  F2FP.SATFINITE.E4M3.F32.PACK_AB_MERGE_C R5, RZ, R4, RZ ;  /* 0x00000004ff05723e */ /* 0x000fe400048070ff */
[----:B------:R-:W-:-:S03]  /*2c710*/  PRMT R4, RZ, 0x7610, R4 ;  /* 0x00007610ff047816 */ /* 0x000fc60000000004 */
[----:B------:R4:W-:Y:S01]  /*2c720*/  @!P0 STG.E.U8 desc[UR18][R26.64+0xd1], R5 ;  /* 0x0000d1051a008986 */ /* 0x0009e2000c101112 */
[----:B------:R-:W-:Y:S05]  /*2c730*/  @P1 BRA `(.L_x_254) ;  /* 0x0000000000041947 */ /* 0x000fea0003800000 */
[----:B------:R0:W5:Y:S02]  /*2c740*/  LDG.E.U8 R4, desc[UR18][R32.64+0xd8] ;  /* 0x0000d81220047981 */ /* 0x000164000c1e1100 */
.L_x_254:
[----:B------:R-:W-:Y:S05]  /*2c750*/  BSYNC B1 ;  /* 0x0000000000017941 */ /* 0x000fea0003800000 */
.L_x_253:
        /* <DEDUP_REMOVED lines=13> */
.L_x_256:
[----:B------:R-:W-:Y:S05]  /*2c830*/  BSYNC B1 ;  /* 0x0000000000017941 */ /* 0x000fea0003800000 */
.L_x_255:
        /* <DEDUP_REMOVED lines=13> */
.L_x_258:
[----:B------:R-:W-:Y:S05]  /*2c910*/  BSYNC B1 ;  /* 0x0000000000017941 */ /* 0x000fea0003800000 */
.L_x_257:
        /* <DEDUP_REMOVED lines=13> */
.L_x_260:
[----:B------:R-:W-:Y:S05]  /*2c9f0*/  BSYNC B1 ;  /* 0x0000000000017941 */ /* 0x000fea0003800000 */
.L_x_259:
        /* <DEDUP_REMOVED lines=13> */
.L_x_262:
[----:B------:R-:W-:Y:S05]  /*2cad0*/  BSYNC B1 ;  /* 0x0000000000017941 */ /* 0x000fea0003800000 */
.L_x_261:
        /* <DEDUP_REMOVED lines=13> */
.L_x_264:
[----:B------:R-:W-:Y:S05]  /*2cbb0*/  BSYNC B1 ;  /* 0x0000000000017941 */ /* 0x000fea0003800000 */
.L_x_263:
        /* <DEDUP_REMOVED lines=13> */
.L_x_266:
[----:B------:R-:W-:Y:S05]  /*2cc90*/  BSYNC B1 ;  /* 0x0000000000017941 */ /* 0x000fea0003800000 */
.L_x_265:
        /* <DEDUP_REMOVED lines=13> */
.L_x_268:
[----:B------:R-:W-:Y:S05]  /*2cd70*/  BSYNC B1 ;  /* 0x0000000000017941 */ /* 0x000fea0003800000 */
.L_x_267:
        /* <DEDUP_REMOVED lines=13> */
.L_x_270:
[----:B------:R-:W-:Y:S05]  /*2ce50*/  BSYNC B1 ;  /* 0x0000000000017941 */ /* 0x000fea0003800000 */
.L_x_269:
        /* <DEDUP_REMOVED lines=13> */
.L_x_272:
[----:B------:R-:W-:Y:S05]  /*2cf30*/  BSYNC B1 ;  /* 0x0000000000017941 */ /* 0x000fea0003800000 */
.L_x_271:
        /* <DEDUP_REMOVED lines=13> */
.L_x_274:
[----:B------:R-:W-:Y:S05]  /*2d010*/  BSYNC B1 ;  /* 0x0000000000017941 */ /* 0x000fea0003800000 */
.L_x_273:
        /* <DEDUP_REMOVED lines=13> */
.L_x_276:
[----:B------:R-:W-:Y:S05]  /*2d0f0*/  BSYNC B1 ;  /* 0x0000000000017941 */ /* 0x000fea0003800000 */
.L_x_275:
        /* <DEDUP_REMOVED lines=13> */
.L_x_278:
[----:B------:R-:W-:Y:S05]  /*2d1d0*/  BSYNC B1 ;  /* 0x0000000000017941 */ /* 0x000fea0003800000 */
.L_x_277:
        /* <DEDUP_REMOVED lines=13> */
.L_x_280:
[----:B------:R-:W-:Y:S05]  /*2d2b0*/  BSYNC B1 ;  /* 0x0000000000017941 */ /* 0x000fea0003800000 */
.L_x_279:
        /* <DEDUP_REMOVED lines=13> */
.L_x_282:
[----:B------:R-:W-:Y:S05]  /*2d390*/  BSYNC B1 ;  /* 0x0000000000017941 */ /* 0x000fea0003800000 */
.L_x_281:
        /* <DEDUP_REMOVED lines=13> */
.L_x_284:
[----:B------:R-:W-:Y:S05]  /*2d470*/  BSYNC B1 ;  /* 0x0000000000017941 */ /* 0x000fea0003800000 */
.L_x_283:
        /* <DEDUP_REMOVED lines=13> */
.L_x_286:
[----:B------:R-:W-:Y:S05]  /*2d550*/  BSYNC B1 ;  /* 0x0000000000017941 */ /* 0x000fea0003800000 */
.L_x_285:
        /* <DEDUP_REMOVED lines=13> */
.L_x_288:
[----:B------:R-:W-:Y:S05]  /*2d630*/  BSYNC B1 ;  /* 0x0000000000017941 */ /* 0x000fea0003800000 */
.L_x_287:
        /* <DEDUP_REMOVED lines=13> */
.L_x_290:
[----:B------:R-:W-:Y:S05]  /*2d710*/  BSYNC B1 ;  /* 0x0000000000017941 */ /* 0x000fea0003800000 */
.L_x_289:
        /* <DEDUP_REMOVED lines=13> */
.L_x_292:
[----:B------:R-:W-:Y:S05]  /*2d7f0*/  BSYNC B1 ;  /* 0x0000000000017941 */ /* 0x000fea0003800000 */
.L_x_291:
[----:B0-----:R-:W2:Y:S01]  /*2d800*/  LDL.LU R9, [R1+0x650] ;  /* 0x0006500001097983 */ /* 0x001ea20000300800 */
[----:B-----5:R-:W-:Y:S01]  /*2d810*/  LOP3.LUT R4, R4, 0xff, RZ, 0xc0, !PT ;  /* 0x000000ff04047812 */ /* 0x020fe200078ec0ff */
[----:B------:R-:W-:Y:S01]  /*2d820*/  BSSY B1, `(.L_x_293) ;  /* 0x0000013000017945 */ /* 0x000fe20003800000 */
[----:B------:R-:W-:Y:S02]  /*2d830*/  IADD3 R6, P0, R35, 0x80, RZ ;  /* 0x0000008023067810 */ /* 0x000fe40007f1e0ff */
[----:B------:R-:W-:Y:S02]  /*2d840*/  F2FP.F16.E4M3.UNPACK_B R4, R4 ;  /* 0x00000004ff04723e */ /* 0x000fe400020006ff */
[----:B------:R-:W-:-:S03]  /*2d850*/  ISETP.GE.AND P1, PT, R34, 0x81, PT ;  /* 0x000000812200780c */ /* 0x000fc60003f26270 */
[----:B------:R-:W-:Y:S02]  /*2d860*/  HADD2.F32 R7, -RZ, R4.H0_H0 ;  /* 0x20000004ff077230 */ /* 0x000fe40000004100 */
[----:B------:R-:W-:Y:S01]  /*2d870*/  IMAD.X R4, RZ, RZ, R37, P0 ;  /* 0x000000ffff047224 */ /* 0x000fe200000e0625 */
[----:B------:R-:W-:Y:S02]  /*2d880*/  ISETP.LT.OR P0, PT, R0, 0x1, !P1 ;  /* 0x000000010000780c */ /* 0x000fe40004f01670 */
[----:B------:R-:W-:Y:S01]  /*2d890*/  FMUL R7, R7, UR24 ;  /* 0x0000001807077c20 */ /* 0x000fe20008400000 */
[----:B------:R-:W-:Y:S02]  /*2d8a0*/  IMAD R8, R4, UR6, RZ ;  /* 0x0000000604087c24 */ /* 0x000fe4000f8e02ff */
[----:B----4-:R-:W-:-:S04]  /*2d8b0*/  IMAD.WIDE.U32 R4, R6, UR6, R38 ;  /* 0x0000000606047c25 */ /* 0x010fc8000f8e0026 */
[----:B------:R-:W-:Y:S01]  /*2d8c0*/  IMAD R6, R6, UR7, R8 ;  /* 0x0000000706067c24 */ /* 0x000fe2000f8e0208 */
[----:B------:R-:W-:-:S04]  /*2d8d0*/  IADD3 R4, P6, R4, UR8, RZ ;  /* 0x0000000804047c10 */ /* 0x000fc8000ffde0ff */
[--C-:B------:R-:W-:Y:S02]  /*2d8e0*/  IADD3.X R5, R5, UR9, R6.reuse, P6, !PT ;  /* 0x0000000905057c10 */ /* 0x100fe4000b7fe406 */
[----:B------:R-:W-:Y:S01]  /*2d8f0*/  PRMT R6, RZ, 0x7610, R6 ;  /* 0x00007610ff067816 */ /* 0x000fe20000000006 */
[----:B--2---:R-:W-:-:S05]  /*2d900*/  FFMA R7, R9, UR17, R7 ;  /* 0x0000001109077c23 */ /* 0x004fca0008000007 */
[----:B------:R-:W-:-:S05]  /*2d910*/  F2FP.SATFINITE.E4M3.F32.PACK_AB_MERGE_C R7, RZ, R7, RZ ;  /* 0x00000007ff07723e */ /* 0x000fca00048070ff */
[----:B------:R0:W-:Y:S01]  /*2d920*/  @!P5 STG.E.U8 desc[UR18][R26.64+0xf9], R7 ;  /* 0x0000f9071a00d986 */ /* 0x0001e2000c101112 */
[----:B------:R-:W-:Y:S05]  /*2d930*/  @P0 BRA `(.L_x_294) ;  /* 0x0000000000040947 */ /* 0x000fea0003800000 */
[----:B------:R2:W5:Y:S02]  /*2d940*/  LDG.E.U8 R6, desc[UR18][R4.64] ;  /* 0x0000001204067981 */ /* 0x000564000c1e1100 */
.L_x_294:
[----:B------:R-:W-:Y:S05]  /*2d950*/  BSYNC B1 ;  /* 0x0000000000017941 */ /* 0x000fea0003800000 */
.L_x_293:
[----:B0-----:R-:W4:Y:S01]  /*2d960*/  LDL.LU R7, [R1+0x654] ;  /* 0x0006540001077983 */ /* 0x001f220000300800 */
        /* <DEDUP_REMOVED lines=12> */
.L_x_296:
[----:B------:R-:W-:Y:S05]  /*2da30*/  BSYNC B1 ;  /* 0x0000000000017941 */ /* 0x000fea0003800000 */
.L_x_295:
[----:B0-----:R-:W2:Y:S01]  /*2da40*/  LDL.LU R7, [R1+0x658] ;  /* 0x0006580001077983 */ /* 0x001ea20000300800 */
[----:B-----5:R-:W-:Y:S01]  /*2da50*/  LOP3.LUT R6, R6, 0xff, RZ, 0xc0, !PT ;  /* 0x000000ff06067812 */ /* 0x020fe200078ec0ff */
[----:B------:R-:W-:Y:S01]  /*2da60*/  BSSY B1, `(.L_x_297) ;  /* 0x0000013000017945 */ /* 0x000fe20003800000 */
[----:B------:R-:W-:Y:S02]  /*2da70*/  IADD3 R35, P0, R35, 0x88, RZ ;  /* 0x0000008823237810 */ /* 0x000fe40007f1e0ff */
[----:B------:R-:W-:Y:S02]  /*2da80*/  F2FP.F16.E4M3.UNPACK_B R6, R6 ;  /* 0x00000006ff06723e */ /* 0x000fe400020006ff */
[----:B------:R-:W-:Y:S01]  /*2da90*/  PRMT R8, RZ, 0x7610, R8 ;  /* 0x00007610ff087816 */ /* 0x000fe20000000008 */
[----:B------:R-:W-:Y:S01]  /*2daa0*/  IMAD.X R36, RZ, RZ, R37, P0 ;  /* 0x000000ffff247224 */ /* 0x000fe200000e0625 */
[----:B------:R-:W-:Y:S01]  /*2dab0*/  ISETP.GE.AND P0, PT, R34, 0x89, PT ;  /* 0x000000892200780c */ /* 0x000fe20003f06270 */
[----:B------:R-:W-:-:S02]  /*2dac0*/  HADD2.F32 R6, -RZ, R6.H0_H0 ;  /* 0x20000006ff067230 */ /* 0x000fc40000004100 */
[----:B------:R-:W-:Y:S02]  /*2dad0*/  IMAD R36, R36, UR6, RZ ;  /* 0x0000000624247c24 */ /* 0x000fe4000f8e02ff */
[----:B------:R-:W-:-:S04]  /*2dae0*/  IMAD.WIDE.U32 R38, R35, UR6, R38 ;  /* 0x0000000623267c25 */ /* 0x000fc8000f8e0026 */
[----:B------:R-:W-:Y:S01]  /*2daf0*/  FMUL R6, R6, UR24 ;  /* 0x0000001806067c20 */ /* 0x000fe20008400000 */
[----:B------:R-:W-:-:S03]  /*2db00*/  IMAD R35, R35, UR7, R36 ;  /* 0x0000000723237c24 */ /* 0x000fc6000f8e0224 */
[----:B--2---:R-:W-:-:S05]  /*2db10*/  FFMA R6, R7, UR17, R6 ;  /* 0x0000001107067c23 */ /* 0x004fca0008000006 */
[----:B------:R-:W-:-:S05]  /*2db20*/  F2FP.SATFINITE.E4M3.F32.PACK_AB_MERGE_C R6, RZ, R6, RZ ;  /* 0x00000006ff06723e */ /* 0x000fca00048070ff */
[----:B------:R0:W-:Y:S01]  /*2db30*/  @!P5 STG.E.U8 desc[UR18][R30.64+0x1], R6 ;  /* 0x000001061e00d986 */ /* 0x0001e2000c101112 */
[----:B------:R-:W-:Y:S02]  /*2db40*/  ISETP.LT.OR P5, PT, R0, 0x1, !P0 ;  /* 0x000000010000780c */ /* 0x000fe400047a1670 */
[----:B0-----:R-:W-:-:S04]  /*2db50*/  IADD3 R6, P6, R38, UR8, RZ ;  /* 0x0000000826067c10 */ /* 0x001fc8000ffde0ff */
[----:B------:R-:W-:-:S07]  /*2db60*/  IADD3.X R7, R39, UR9, R35, P6, !PT ;  /* 0x0000000927077c10 */ /* 0x000fce000b7fe423 */
[----:B------:R-:W-:Y:S05]  /*2db70*/  @P5 BRA `(.L_x_298) ;  /* 0x0000000000045947 */ /* 0x000fea0003800000 */
[----:B------:R0:W5:Y:S02]  /*2db80*/  LDG.E.U8 R8, desc[UR18][R6.64] ;  /* 0x0000001206087981 */ /* 0x000164000c1e1100 */
.L_x_298:
[----:B------:R-:W-:Y:S05]  /*2db90*/  BSYNC B1 ;  /* 0x0000000000017941 */ /* 0x000fea0003800000 */
.L_x_297:
[----:B------:R-:W2:Y:S01]  /*2dba0*/  LDL.LU R9, [R1+0x65c] ;  /* 0x00065c0001097983 */ /* 0x000ea20000300800 */
[----:B-----5:R-:W-:Y:S01]  /*2dbb0*/  LOP3.LUT R8, R8, 0xff, RZ, 0xc0, !PT ;  /* 0x000000ff08087812 */ /* 0x020fe200078ec0ff */
[----:B------:R-:W-:Y:S01]  /*2dbc0*/  BSSY B1, `(.L_x_299) ;  /* 0x000000b000017945 */ /* 0x000fe20003800000 */
[----:B------:R-:W-:Y:S02]  /*2dbd0*/  ISETP.LT.OR P6, PT, R0, 0x2, !P0 ;  /* 0x000000020000780c */ /* 0x000fe400047c1670 */
[----:B------:R-:W-:-:S05]  /*2dbe0*/  F2FP.F16.E4M3.UNPACK_B R8, R8 ;  /* 0x00000008ff08723e */ /* 0x000fca00020006ff */
[----:B------:R-:W-:-:S05]  /*2dbf0*/  HADD2.F32 R8, -RZ, R8.H0_H0 ;  /* 0x20000008ff087230 */ /* 0x000fca0000004100 */
[----:B------:R-:W-:-:S04]  /*2dc00*/  FMUL R8, R8, UR24 ;  /* 0x0000001808087c20 */ /* 0x000fc80008400000 */
[----:B--2---:R-:W-:-:S05]  /*2dc10*/  FFMA R8, R9, UR17, R8 ;  /* 0x0000001109087c23 */ /* 0x004fca0008000008 */
[----:B------:R-:W-:Y:S02]  /*2dc20*/  F2FP.SATFINITE.E4M3.F32.PACK_AB_MERGE_C R9, RZ, R8, RZ ;  /* 0x00000008ff09723e */ /* 0x000fe400048070ff */
[----:B------:R-:W-:-:S03]  /*2dc30*/  PRMT R8, RZ, 0x7610, R8 ;  /* 0x00007610ff087816 */ /* 0x000fc60000000008 */
[----:B------:R2:W-:Y:S01]  /*2dc40*/  @!P5 STG.E.U8 desc[UR18][R28.64], R9 ;  /* 0x000000091c00d986 */ /* 0x0005e2000c101112 */
[----:B------:R-:W-:Y:S05]  /*2dc50*/  @P6 BRA `(.L_x_300) ;  /* 0x0000000000046947 */ /* 0x000fea0003800000 */
[----:B------:R0:W5:Y:S02]  /*2dc60*/  LDG.E.U8 R8, desc[UR18][R6.64+0x1] ;  /* 0x0000011206087981 */ /* 0x000164000c1e1100 */
.L_x_300:
[----:B------:R-:W-:Y:S05]  /*2dc70*/  BSYNC B1 ;  /* 0x0000000000017941 */ /* 0x000fea0003800000 */
.L_x_299:
[----:B--2---:R-:W2:Y:S01]  /*2dc80*/  LDL.LU R9, [R1+0x660] ;  /* 0x0006600001097983 */ /* 0x004ea20000300800 */
        /* <DEDUP_REMOVED lines=12> */
.L_x_302:
[----:B------:R-:W-:Y:S05]  /*2dd50*/  BSYNC B1 ;  /* 0x0000000000017941 */ /* 0x000fea0003800000 */
.L_x_301:
        /* <DEDUP_REMOVED lines=13> */
.L_x_304:
[----:B------:R-:W-:Y:S05]  /*2de30*/  BSYNC B1 ;  /* 0x0000000000017941 */ /* 0x000fea0003800000 */
.L_x_303:
        /* <DEDUP_REMOVED lines=13> */
.L_x_306:
[----:B------:R-:W-:Y:S05]  /*2df10*/  BSYNC B1 ;  /* 0x0000000000017941 */ /* 0x000fea0003800000 */
.L_x_305:
        /* <DEDUP_REMOVED lines=13> */
.L_x_308:
[----:B------:R-:W-:Y:S05]  /*2dff0*/  BSYNC B1 ;  /* 0x0000000000017941 */ /* 0x000fea0003800000 */
.L_x_307:
        /* <DEDUP_REMOVED lines=13> */
.L_x_310:
[----:B------:R-:W-:Y:S05]  /*2e0d0*/  BSYNC B1 ;  /* 0x0000000000017941 */ /* 0x000fea0003800000 */
.L_x_309:
        /* <DEDUP_REMOVED lines=13> */
.L_x_312:
[----:B------:R-:W-:Y:S05]  /*2e1b0*/  BSYNC B1 ;  /* 0x0000000000017941 */ /* 0x000fea0003800000 */
.L_x_311:
        /* <DEDUP_REMOVED lines=13> */
.L_x_314:
[----:B------:R-:W-:Y:S05]  /*2e290*/  BSYNC B1 ;  /* 0x0000000000017941 */ /* 0x000fea0003800000 */
.L_x_313:
        /* <DEDUP_REMOVED lines=13> */
.L_x_316:
[----:B------:R-:W-:Y:S05]  /*2e370*/  BSYNC B1 ;  /* 0x0000000000017941 */ /* 0x000fea0003800000 */
.L_x_315:
        /* <DEDUP_REMOVED lines=13> */
.L_x_318:
[----:B------:R-:W-:Y:S05]  /*2e450*/  BSYNC B1 ;  /* 0x0000000000017941 */ /* 0x000fea0003800000 */
.L_x_317:
        /* <DEDUP_REMOVED lines=13> */
.L_x_320:
[----:B------:R-:W-:Y:S05]  /*2e530*/  BSYNC B1 ;  /* 0x0000000000017941 */ /* 0x000fea0003800000 */
.L_x_319:
        /* <DEDUP_REMOVED lines=13> */
.L_x_322:
[----:B------:R-:W-:Y:S05]  /*2e610*/  BSYNC B1 ;  /* 0x0000000000017941 */ /* 0x000fea0003800000 */
.L_x_321:
        /* <DEDUP_REMOVED lines=13> */
.L_x_324:
[----:B------:R-:W-:Y:S05]  /*2e6f0*/  BSYNC B1 ;  /* 0x0000000000017941 */ /* 0x000fea0003800000 */
.L_x_323:
        /* <DEDUP_REMOVED lines=13> */
.L_x_326:
[----:B------:R-:W-:Y:S05]  /*2e7d0*/  BSYNC B1 ;  /* 0x0000000000017941 */ /* 0x000fea0003800000 */
.L_x_325:
        /* <DEDUP_REMOVED lines=13> */
.L_x_328:
[----:B------:R-:W-:Y:S05]  /*2e8b0*/  BSYNC B1 ;  /* 0x0000000000017941 */ /* 0x000fea0003800000 */
.L_x_327:
        /* <DEDUP_REMOVED lines=13> */
.L_x_330:
[----:B------:R-:W-:Y:S05]  /*2e990*/  BSYNC B1 ;  /* 0x0000000000017941 */ /* 0x000fea0003800000 */
.L_x_329:
        /* <DEDUP_REMOVED lines=13> */
.L_x_332:
[----:B------:R-:W-:Y:S05]  /*2ea70*/  BSYNC B1 ;  /* 0x0000000000017941 */ /* 0x000fea0003800000 */
.L_x_331:
        /* <DEDUP_REMOVED lines=13> */
.L_x_334:
[----:B------:R-:W-:Y:S05]  /*2eb50*/  BSYNC B1 ;  /* 0x0000000000017941 */ /* 0x000fea0003800000 */
.L_x_333:
        /* <DEDUP_REMOVED lines=13> */
.L_x_336:
[----:B------:R-:W-:Y:S05]  /*2ec30*/  BSYNC B1 ;  /* 0x0000000000017941 */ /* 0x000fea0003800000 */
.L_x_335:
        /* <DEDUP_REMOVED lines=13> */
.L_x_338:
[----:B------:R-:W-:Y:S05]  /*2ed10*/  BSYNC B1 ;  /* 0x0000000000017941 */ /* 0x000fea0003800000 */
.L_x_337:
        /* <DEDUP_REMOVED lines=13> */
.L_x_340:
[----:B------:R-:W-:Y:S05]  /*2edf0*/  BSYNC B1 ;  /* 0x0000000000017941 */ /* 0x000fea0003800000 */
.L_x_339:
        /* <DEDUP_REMOVED lines=13> */
.L_x_342:
[----:B------:R-:W-:Y:S05]  /*2eed0*/  BSYNC B1 ;  /* 0x0000000000017941 */ /* 0x000fea0003800000 */
.L_x_341:
        /* <DEDUP_REMOVED lines=13> */
.L_x_344:
[----:B------:R-:W-:Y:S05]  /*2efb0*/  BSYNC B1 ;  /* 0x0000000000017941 */ /* 0x000fea0003800000 */
.L_x_343:
        /* <DEDUP_REMOVED lines=13> */
.L_x_346:
[----:B------:R-:W-:Y:S05]  /*2f090*/  BSYNC B1 ;  /* 0x0000000000017941 */ /* 0x000fea0003800000 */
.L_x_345:
        /* <DEDUP_REMOVED lines=13> */
.L_x_348:
[----:B------:R-:W-:Y:S05]  /*2f170*/  BSYNC B1 ;  /* 0x0000000000017941 */ /* 0x000fea0003800000 */
.L_x_347:
        /* <DEDUP_REMOVED lines=13> */
.L_x_350:
[----:B------:R-:W-:Y:S05]  /*2f250*/  BSYNC B1 ;  /* 0x0000000000017941 */ /* 0x000fea0003800000 */
.L_x_349:
        /* <DEDUP_REMOVED lines=13> */
.L_x_352:
[----:B------:R-:W-:Y:S05]  /*2f330*/  BSYNC B1 ;  /* 0x0000000000017941 */ /* 0x000fea0003800000 */
.L_x_351:
        /* <DEDUP_REMOVED lines=13> */
.L_x_354:
[----:B------:R-:W-:Y:S05]  /*2f410*/  BSYNC B1 ;  /* 0x0000000000017941 */ /* 0x000fea0003800000 */
.L_x_353:
        /* <DEDUP_REMOVED lines=13> */
.L_x_356:
[----:B------:R-:W-:Y:S05]  /*2f4f0*/  BSYNC B1 ;  /* 0x0000000000017941 */ /* 0x000fea0003800000 */
.L_x_355:
        /* <DEDUP_REMOVED lines=13> */
.L_x_358:
[----:B------:R-:W-:Y:S05]  /*2f5d0*/  BSYNC B1 ;  /* 0x0000000000017941 */ /* 0x000fea0003800000 */
.L_x_357:
        /* <DEDUP_REMOVED lines=13> */
.L_x_360:
[----:B------:R-:W-:Y:S05]  /*2f6b0*/  BSYNC B1 ;  /* 0x0000000000017941 */ /* 0x000fea0003800000 */
.L_x_359:
        /* <DEDUP_REMOVED lines=13> */
.L_x_362:
[----:B------:R-:W-:Y:S05]  /*2f790*/  BSYNC B1 ;  /* 0x0000000000017941 */ /* 0x000fea0003800000 */
.L_x_361:
        /* <DEDUP_REMOVED lines=13> */
.L_x_364:
[----:B------:R-:W-:Y:S05]  /*2f870*/  BSYNC B1 ;  /* 0x0000000000017941 */ /* 0x000fea0003800000 */
.L_x_363:
        /* <DEDUP_REMOVED lines=13> */
.L_x_366:
[----:B------:R-:W-:Y:S05]  /*2f950*/  BSYNC B1 ;  /* 0x0000000000017941 */ /* 0x000fea0003800000 */
.L_x_365:
        /* <DEDUP_REMOVED lines=13> */
.L_x_368:
[----:B------:R-:W-:Y:S05]  /*2fa30*/  BSYNC B1 ;  /* 0x0000000000017941 */ /* 0x000fea0003800000 */
.L_x_367:
        /* <DEDUP_REMOVED lines=13> */
.L_x_370:
[----:B------:R-:W-:Y:S05]  /*2fb10*/  BSYNC B1 ;  /* 0x0000000000017941 */ /* 0x000fea0003800000 */
.L_x_369:
        /* <DEDUP_REMOVED lines=13> */
.L_x_372:
[----:B------:R-:W-:Y:S05]  /*2fbf0*/  BSYNC B1 ;  /* 0x0000000000017941 */ /* 0x000fea0003800000 */
.L_x_371:
        /* <DEDUP_REMOVED lines=13> */
.L_x_374:
[----:B------:R-:W-:Y:S05]  /*2fcd0*/  BSYNC B1 ;  /* 0x0000000000017941 */ /* 0x000fea0003800000 */
.L_x_373:
        /* <DEDUP_REMOVED lines=13> */
.L_x_376:
[----:B------:R-:W-:Y:S05]  /*2fdb0*/  BSYNC B1 ;  /* 0x0000000000017941 */ /* 0x000fea0003800000 */
.L_x_375:
        /* <DEDUP_REMOVED lines=13> */
.L_x_378:
[----:B------:R-:W-:Y:S05]  /*2fe90*/  BSYNC B1 ;  /* 0x0000000000017941 */ /* 0x000fea0003800000 */
.L_x_377:
        /* <DEDUP_REMOVED lines=13> */
.L_x_380:
[----:B------:R-:W-:Y:S05]  /*2ff70*/  BSYNC B1 ;  /* 0x0000000000017941 */ /* 0x000fea0003800000 */
.L_x_379:
        /* <DEDUP_REMOVED lines=13> */
.L_x_382:
[----:B------:R-:W-:Y:S05]  /*30050*/  BSYNC B1 ;  /* 0x0000000000017941 */ /* 0x000fea0003800000 */
.L_x_381:
        /* <DEDUP_REMOVED lines=13> */
.L_x_384:
[----:B------:R-:W-:Y:S05]  /*30130*/  BSYNC B1 ;  /* 0x0000000000017941 */ /* 0x000fea0003800000 */
.L_x_383:
        /* <DEDUP_REMOVED lines=13> */
.L_x_386:
[----:B------:R-:W-:Y:S05]  /*30210*/  BSYNC B1 ;  /* 0x0000000000017941 */ /* 0x000fea0003800000 */
.L_x_385:
        /* <DEDUP_REMOVED lines=13> */
.L_x_388:
[----:B------:R-:W-:Y:S05]  /*302f0*/  BSYNC B1 ;  /* 0x0000000000017941 */ /* 0x000fea0003800000 */
.L_x_387:
        /* <DEDUP_REMOVED lines=13> */
.L_x_390:
[----:B------:R-:W-:Y:S05]  /*303d0*/  BSYNC B1 ;  /* 0x0000000000017941 */ /* 0x000fea0003800000 */
.L_x_389:
        /* <DEDUP_REMOVED lines=13> */
.L_x_392:
[----:B------:R-:W-:Y:S05]  /*304b0*/  BSYNC B1 ;  /* 0x0000000000017941 */ /* 0x000fea0003800000 */
.L_x_391:
        /* <DEDUP_REMOVED lines=13> */
.L_x_394:
[----:B------:R-:W-:Y:S05]  /*30590*/  BSYNC B1 ;  /* 0x0000000000017941 */ /* 0x000fea0003800000 */
.L_x_393:
        /* <DEDUP_REMOVED lines=13> */
.L_x_396:
[----:B------:R-:W-:Y:S05]  /*30670*/  BSYNC B1 ;  /* 0x0000000000017941 */ /* 0x000fea0003800000 */
.L_x_395:
        /* <DEDUP_REMOVED lines=13> */
.L_x_398:
[----:B------:R-:W-:Y:S05]  /*30750*/  BSYNC B1 ;  /* 0x0000000000017941 */ /* 0x000fea0003800000 */
.L_x_397:
        /* <DEDUP_REMOVED lines=13> */
.L_x_400:
[----:B------:R-:W-:Y:S05]  /*30830*/  BSYNC B1 ;  /* 0x0000000000017941 */ /* 0x000fea0003800000 */
.L_x_399:
        /* <DEDUP_REMOVED lines=13> */
.L_x_402:
[----:B------:R-:W-:Y:S05]  /*30910*/  BSYNC B1 ;  /* 0x0000000000017941 */ /* 0x000fea0003800000 */
.L_x_401:
        /* <DEDUP_REMOVED lines=13> */
.L_x_404:
[----:B------:R-:W-:Y:S05]  /*309f0*/  BSYNC B1 ;  /* 0x0000000000017941 */ /* 0x000fea0003800000 */
.L_x_403:
        /* <DEDUP_REMOVED lines=13> */
.L_x_406:
[----:B------:R-:W-:Y:S05]  /*30ad0*/  BSYNC B1 ;  /* 0x0000000000017941 */ /* 0x000fea0003800000 */
.L_x_405:
        /* <DEDUP_REMOVED lines=13> */
.L_x_408:
[----:B------:R-:W-:Y:S05]  /*30bb0*/  BSYNC B1 ;  /* 0x0000000000017941 */ /* 0x000fea0003800000 */
.L_x_407:
        /* <DEDUP_REMOVED lines=13> */
.L_x_410:
[----:B------:R-:W-:Y:S05]  /*30c90*/  BSYNC B1 ;  /* 0x0000000000017941 */ /* 0x000fea0003800000 */
.L_x_409:
        /* <DEDUP_REMOVED lines=13> */
.L_x_412:
[----:B------:R-:W-:Y:S05]  /*30d70*/  BSYNC B1 ;  /* 0x0000000000017941 */ /* 0x000fea0003800000 */
.L_x_411:
        /* <DEDUP_REMOVED lines=13> */
.L_x_414:
[----:B------:R-:W-:Y:S05]  /*30e50*/  BSYNC B1 ;  /* 0x0000000000017941 */ /* 0x000fea0003800000 */
.L_x_413:
        /* <DEDUP_REMOVED lines=13> */
.L_x_416:
[----:B------:R-:W-:Y:S05]  /*30f30*/  BSYNC B1 ;  /* 0x0000000000017941 */ /* 0x000fea0003800000 */
.L_x_415:
        /* <DEDUP_REMOVED lines=13> */
.L_x_418:
[----:B------:R-:W-:Y:S05]  /*31010*/  BSYNC B1 ;  /* 0x0000000000017941 */ /* 0x000fea0003800000 */
.L_x_417:
        /* <DEDUP_REMOVED lines=13> */
.L_x_420:
[----:B------:R-:W-:Y:S05]  /*310f0*/  BSYNC B1 ;  /* 0x0000000000017941 */ /* 0x000fea0003800000 */
.L_x_419:
        /* <DEDUP_REMOVED lines=13> */
.L_x_422:
[----:B------:R-:W-:Y:S05]  /*311d0*/  BSYNC B1 ;  /* 0x0000000000017941 */ /* 0x000fea0003800000 */
.L_x_421:
        /* <DEDUP_REMOVED lines=13> */
.L_x_424:
[----:B------:R-:W-:Y:S05]  /*312b0*/  BSYNC B1 ;  /* 0x0000000000017941 */ /* 0x000fea0003800000 */
.L_x_423:
        /* <DEDUP_REMOVED lines=13> */
.L_x_426:
[----:B------:R-:W-:Y:S05]  /*31390*/  BSYNC B1 ;  /* 0x0000000000017941 */ /* 0x000fea0003800000 */
.L_x_425:
        /* <DEDUP_REMOVED lines=13> */
.L_x_428:
[----:B------:R-:W-:Y:S05]  /*31470*/  BSYNC B1 ;  /* 0x0000000000017941 */ /* 0x000fea0003800000 */
.L_x_427:
        /* <DEDUP_REMOVED lines=13> */
.L_x_430:
[----:B------:R-:W-:Y:S05]  /*31550*/  BSYNC B1 ;  /* 0x0000000000017941 */ /* 0x000fea0003800000 */
.L_x_429:
        /* <DEDUP_REMOVED lines=13> */
.L_x_432:
[----:B------:R-:W-:Y:S05]  /*31630*/  BSYNC B1 ;  /* 0x0000000000017941 */ /* 0x000fea0003800000 */
.L_x_431:
        /* <DEDUP_REMOVED lines=13> */
.L_x_434:
[----:B------:R-:W-:Y:S05]  /*31710*/  BSYNC B1 ;  /* 0x0000000000017941 */ /* 0x000fea0003800000 */
.L_x_433:
        /* <DEDUP_REMOVED lines=13> */
.L_x_436:
[----:B------:R-:W-:Y:S05]  /*317f0*/  BSYNC B1 ;  /* 0x0000000000017941 */ /* 0x000fea0003800000 */
.L_x_435:
        /* <DEDUP_REMOVED lines=13> */
.L_x_438:
[----:B------:R-:W-:Y:S05]  /*318d0*/  BSYNC B1 ;  /* 0x0000000000017941 */ /* 0x000fea0003800000 */
.L_x_437:
        /* <DEDUP_REMOVED lines=13> */
.L_x_440:
[----:B------:R-:W-:Y:S05]  /*319b0*/  BSYNC B1 ;  /* 0x0000000000017941 */ /* 0x000fea0003800000 */
.L_x_439:
        /* <DEDUP_REMOVED lines=13> */
.L_x_442:
[----:B------:R-:W-:Y:S05]  /*31a90*/  BSYNC B1 ;  /* 0x0000000000017941 */ /* 0x000fea0003800000 */
.L_x_441:
        /* <DEDUP_REMOVED lines=13> */
.L_x_444:
[----:B------:R-:W-:Y:S05]  /*31b70*/  BSYNC B1 ;  /* 0x0000000000017941 */ /* 0x000fea0003800000 */
.L_x_443:
        /* <DEDUP_REMOVED lines=13> */
.L_x_446:
[----:B------:R-:W-:Y:S05]  /*31c50*/  BSYNC B1 ;  /* 0x0000000000017941 */ /* 0x000fea0003800000 */
.L_x_445:
        /* <DEDUP_REMOVED lines=13> */
.L_x_448:
[----:B------:R-:W-:Y:S05]  /*31d30*/  BSYNC B1 ;  /* 0x0000000000017941 */ /* 0x000fea0003800000 */
.L_x_447:
        /* <DEDUP_REMOVED lines=13> */
.L_x_450:
[----:B------:R-:W-:Y:S05]  /*31e10*/  BSYNC B1 ;  /* 0x0000000000017941 */ /* 0x000fea0003800000 */
.L_x_449:
        /* <DEDUP_REMOVED lines=13> */
.L_x_452:
[----:B------:R-:W-:Y:S05]  /*31ef0*/  BSYNC B1 ;  /* 0x0000000000017941 */ /* 0x000fea0003800000 */
.L_x_451:
        /* <DEDUP_REMOVED lines=13> */
.L_x_454:
[----:B------:R-:W-:Y:S05]  /*31fd0*/  BSYNC B1 ;  /* 0x0000000000017941 */ /* 0x000fea0003800000 */
.L_x_453:
        /* <DEDUP_REMOVED lines=13> */
.L_x_456:
[----:B------:R-:W-:Y:S05]  /*320b0*/  BSYNC B1 ;  /* 0x0000000000017941 */ /* 0x000fea0003800000 */
.L_x_455:
        /* <DEDUP_REMOVED lines=13> */
.L_x_458:
[----:B------:R-:W-:Y:S05]  /*32190*/  BSYNC B1 ;  /* 0x0000000000017941 */ /* 0x000fea0003800000 */
.L_x_457:
        /* <DEDUP_REMOVED lines=13> */
.L_x_460:
[----:B------:R-:W-:Y:S05]  /*32270*/  BSYNC B1 ;  /* 0x0000000000017941 */ /* 0x000fea0003800000 */
.L_x_459:
        /* <DEDUP_REMOVED lines=13> */
.L_x_462:
[----:B------:R-:W-:Y:S05]  /*32350*/  BSYNC B1 ;  /* 0x0000000000017941 */ /* 0x000fea0003800000 */
.L_x_461:
        /* <DEDUP_REMOVED lines=13> */
.L_x_464:
[----:B------:R-:W-:Y:S05]  /*32430*/  BSYNC B1 ;  /* 0x0000000000017941 */ /* 0x000fea0003800000 */
.L_x_463:
        /* <DEDUP_REMOVED lines=13> */
.L_x_466:
[----:B------:R-:W-:Y:S05]  /*32510*/  BSYNC B1 ;  /* 0x0000000000017941 */ /* 0x000fea0003800000 */
.L_x_465:
        /* <DEDUP_REMOVED lines=13> */
.L_x_468:
[----:B------:R-:W-:Y:S05]  /*325f0*/  BSYNC B1 ;  /* 0x0000000000017941 */ /* 0x000fea0003800000 */
.L_x_467:
        /* <DEDUP_REMOVED lines=13> */
.L_x_470:
[----:B------:R-:W-:Y:S05]  /*326d0*/  BSYNC B1 ;  /* 0x0000000000017941 */ /* 0x000fea0003800000 */
.L_x_469:
        /* <DEDUP_REMOVED lines=13> */
.L_x_472:
[----:B------:R-:W-:Y:S05]  /*327b0*/  BSYNC B1 ;  /* 0x0000000000017941 */ /* 0x000fea0003800000 */
.L_x_471:
        /* <DEDUP_REMOVED lines=13> */
.L_x_474:
[----:B------:R-:W-:Y:S05]  /*32890*/  BSYNC B1 ;  /* 0x0000000000017941 */ /* 0x000fea0003800000 */
.L_x_473:
        /* <DEDUP_REMOVED lines=13> */
.L_x_476:
[----:B------:R-:W-:Y:S05]  /*32970*/  BSYNC B1 ;  /* 0x0000000000017941 */ /* 0x000fea0003800000 */
.L_x_475:
        /* <DEDUP_REMOVED lines=13> */
.L_x_478:
[----:B------:R-:W-:Y:S05]  /*32a50*/  BSYNC B1 ;  /* 0x0000000000017941 */ /* 0x000fea0003800000 */
.L_x_477:
        /* <DEDUP_REMOVED lines=13> */
.L_x_480:
[----:B------:R-:W-:Y:S05]  /*32b30*/  BSYNC B1 ;  /* 0x0000000000017941 */ /* 0x000fea0003800000 */
.L_x_479:
        /* <DEDUP_REMOVED lines=13> */
.L_x_482:
[----:B------:R-:W-:Y:S05]  /*32c10*/  BSYNC B1 ;  /* 0x0000000000017941 */ /* 0x000fea0003800000 */
.L_x_481:
        /* <DEDUP_REMOVED lines=13> */
.L_x_484:
[----:B------:R-:W-:Y:S05]  /*32cf0*/  BSYNC B1 ;  /* 0x0000000000017941 */ /* 0x000fea0003800000 */
.L_x_483:
        /* <DEDUP_REMOVED lines=13> */
.L_x_486:
[----:B------:R-:W-:Y:S05]  /*32dd0*/  BSYNC B1 ;  /* 0x0000000000017941 */ /* 0x000fea0003800000 */
.L_x_485:
        /* <DEDUP_REMOVED lines=13> */
.L_x_488:
[----:B------:R-:W-:Y:S05]  /*32eb0*/  BSYNC B1 ;  /* 0x0000000000017941 */ /* 0x000fea0003800000 */
.L_x_487:
        /* <DEDUP_REMOVED lines=13> */
.L_x_490:
[----:B------:R-:W-:Y:S05]  /*32f90*/  BSYNC B1 ;  /* 0x0000000000017941 */ /* 0x000fea0003800000 */
.L_x_489:
        /* <DEDUP_REMOVED lines=13> */
.L_x_492:
[----:B------:R-:W-:Y:S05]  /*33070*/  BSYNC B1 ;  /* 0x0000000000017941 */ /* 0x000fea0003800000 */
.L_x_491:
        /* <DEDUP_REMOVED lines=13> */
.L_x_494:
[----:B------:R-:W-:Y:S05]  /*33150*/  BSYNC B1 ;  /* 0x0000000000017941 */ /* 0x000fea0003800000 */
.L_x_493:
        /* <DEDUP_REMOVED lines=13> */
.L_x_496:
[----:B------:R-:W-:Y:S05]  /*33230*/  BSYNC B1 ;  /* 0x0000000000017941 */ /* 0x000fea0003800000 */
.L_x_495:
        /* <DEDUP_REMOVED lines=13> */
.L_x_498:
[----:B------:R-:W-:Y:S05]  /*33310*/  BSYNC B1 ;  /* 0x0000000000017941 */ /* 0x000fea0003800000 */
.L_x_497:
        /* <DEDUP_REMOVED lines=13> */
.L_x_500:
[----:B------:R-:W-:Y:S05]  /*333f0*/  BSYNC B1 ;  /* 0x0000000000017941 */ /* 0x000fea0003800000 */
.L_x_499:
        /* <DEDUP_REMOVED lines=13> */
.L_x_502:
[----:B------:R-:W-:Y:S05]  /*334d0*/  BSYNC B1 ;  /* 0x0000000000017941 */ /* 0x000fea0003800000 */
.L_x_501:
        /* <DEDUP_REMOVED lines=13> */
.L_x_504:
[----:B------:R-:W-:Y:S05]  /*335b0*/  BSYNC B1 ;  /* 0x0000000000017941 */ /* 0x000fea0003800000 */
.L_x_503:
        /* <DEDUP_REMOVED lines=13> */
.L_x_506:
[----:B------:R-:W-:Y:S05]  /*33690*/  BSYNC B1 ;  /* 0x0000000000017941 */ /* 0x000fea0003800000 */
.L_x_505:
        /* <DEDUP_REMOVED lines=13> */
.L_x_508:
[----:B------:R-:W-:Y:S05]  /*33770*/  BSYNC B1 ;  /* 0x0000000000017941 */ /* 0x000fea0003800000 */
.L_x_507:
        /* <DEDUP_REMOVED lines=13> */
.L_x_510:
[----:B------:R-:W-:Y:S05]  /*33850*/  BSYNC B1 ;  /* 0x0000000000017941 */ /* 0x000fea0003800000 */
.L_x_509:
        /* <DEDUP_REMOVED lines=13> */
.L_x_512:
[----:B------:R-:W-:Y:S05]  /*33930*/  BSYNC B1 ;  /* 0x0000000000017941 */ /* 0x000fea0003800000 */
.L_x_511:
        /* <DEDUP_REMOVED lines=13> */
.L_x_514:
[----:B------:R-:W-:Y:S05]  /*33a10*/  BSYNC B1 ;  /* 0x0000000000017941 */ /* 0x000fea0003800000 */
.L_x_513:
        /* <DEDUP_REMOVED lines=13> */
.L_x_516:
[----:B------:R-:W-:Y:S05]  /*33af0*/  BSYNC B1 ;  /* 0x0000000000017941 */ /* 0x000fea0003800000 */
.L_x_515:
        /* <DEDUP_REMOVED lines=13> */
.L_x_518:
[----:B------:R-:W-:Y:S05]  /*33bd0*/  BSYNC B1 ;  /* 0x0000000000017941 */ /* 0x000fea0003800000 */
.L_x_517:
        /* <DEDUP_REMOVED lines=13> */
.L_x_520:
[----:B------:R-:W-:Y:S05]  /*33cb0*/  BSYNC B1 ;  /* 0x0000000000017941 */ /* 0x000fea0003800000 */
.L_x_519:
        /* <DEDUP_REMOVED lines=13> */
.L_x_522:
[----:B------:R-:W-:Y:S05]  /*33d90*/  BSYNC B1 ;  /* 0x0000000000017941 */ /* 0x000fea0003800000 */
.L_x_521:
        /* <DEDUP_REMOVED lines=13> */
.L_x_524:
[----:B------:R-:W-:Y:S05]  /*33e70*/  BSYNC B1 ;  /* 0x0000000000017941 */ /* 0x000fea0003800000 */
.L_x_523:
        /* <DEDUP_REMOVED lines=13> */
.L_x_526:
[----:B------:R-:W-:Y:S05]  /*33f50*/  BSYNC B1 ;  /* 0x0000000000017941 */ /* 0x000fea0003800000 */
.L_x_525:
        /* <DEDUP_REMOVED lines=13> */
.L_x_528:
[----:B------:R-:W-:Y:S05]  /*34030*/  BSYNC B1 ;  /* 0x0000000000017941 */ /* 0x000fea0003800000 */
.L_x_527:
        /* <DEDUP_REMOVED lines=13> */
.L_x_530:
[----:B------:R-:W-:Y:S05]  /*34110*/  BSYNC B1 ;  /* 0x0000000000017941 */ /* 0x000fea0003800000 */
.L_x_529:
        /* <DEDUP_REMOVED lines=13> */
.L_x_532:
[----:B------:R-:W-:Y:S05]  /*341f0*/  BSYNC B1 ;  /* 0x0000000000017941 */ /* 0x000fea0003800000 */
.L_x_531:
        /* <DEDUP_REMOVED lines=13> */
.L_x_534:
[----:B------:R-:W-:Y:S05]  /*342d0*/  BSYNC B1 ;  /* 0x0000000000017941 */ /* 0x000fea0003800000 */
.L_x_533:
        /* <DEDUP_REMOVED lines=13> */
.L_x_536:
[----:B------:R-:W-:Y:S05]  /*343b0*/  BSYNC B1 ;  /* 0x0000000000017941 */ /* 0x000fea0003800000 */
.L_x_535:
        /* <DEDUP_REMOVED lines=13> */
.L_x_538:
[----:B------:R-:W-:Y:S05]  /*34490*/  BSYNC B1 ;  /* 0x0000000000017941 */ /* 0x000fea0003800000 */
.L_x_537:
        /* <DEDUP_REMOVED lines=13> */
.L_x_540:
[----:B------:R-:W-:Y:S05]  /*34570*/  BSYNC B1 ;  /* 0x0000000000017941 */ /* 0x000fea0003800000 */
.L_x_539:
        /* <DEDUP_REMOVED lines=13> */
.L_x_542:
[----:B------:R-:W-:Y:S05]  /*34650*/  BSYNC B1 ;  /* 0x0000000000017941 */ /* 0x000fea0003800000 */
.L_x_541:
        /* <DEDUP_REMOVED lines=13> */
.L_x_544:
[----:B------:R-:W-:Y:S05]  /*34730*/  BSYNC B1 ;  /* 0x0000000000017941 */ /* 0x000fea0003800000 */
.L_x_543:
        /* <DEDUP_REMOVED lines=13> */
.L_x_546:
[----:B------:R-:W-:Y:S05]  /*34810*/  BSYNC B1 ;  /* 0x0000000000017941 */ /* 0x000fea0003800000 */
.L_x_545:
        /* <DEDUP_REMOVED lines=13> */
.L_x_548:
[----:B------:R-:W-:Y:S05]  /*348f0*/  BSYNC B1 ;  /* 0x0000000000017941 */ /* 0x000fea0003800000 */
.L_x_547:
        /* <DEDUP_REMOVED lines=13> */
.L_x_550:
[----:B------:R-:W-:Y:S05]  /*349d0*/  BSYNC B1 ;  /* 0x0000000000017941 */ /* 0x000fea0003800000 */
.L_x_549:
        /* <DEDUP_REMOVED lines=13> */
.L_x_552:
[----:B------:R-:W-:Y:S05]  /*34ab0*/  BSYNC B1 ;  /* 0x0000000000017941 */ /* 0x000fea0003800000 */
.L_x_551:
        /* <DEDUP_REMOVED lines=13> */
.L_x_554:
[----:B------:R-:W-:Y:S05]  /*34b90*/  BSYNC B1 ;  /* 0x0000000000017941 */ /* 0x000fea0003800000 */
.L_x_553:
        /* <DEDUP_REMOVED lines=13> */
.L_x_556:
[----:B------:R-:W-:Y:S05]  /*34c70*/  BSYNC B1 ;  /* 0x0000000000017941 */ /* 0x000fea0003800000 */
.L_x_555:
        /* <DEDUP_REMOVED lines=13> */
.L_x_558:
[----:B------:R-:W-:Y:S05]  /*34d50*/  BSYNC B1 ;  /* 0x0000000000017941 */ /* 0x000fea0003800000 */
.L_x_557:
        /* <DEDUP_REMOVED lines=13> */
.L_x_560:
[----:B------:R-:W-:Y:S05]  /*34e30*/  BSYNC B1 ;  /* 0x0000000000017941 */ /* 0x000fea0003800000 */
.L_x_559:
        /* <DEDUP_REMOVED lines=13> */
.L_x_562:
[----:B------:R-:W-:Y:S05]  /*34f10*/  BSYNC B1 ;  /* 0x0000000000017941 */ /* 0x000fea0003800000 */
.L_x_561:
        /* <DEDUP_REMOVED lines=13> */
.L_x_564:
[----:B------:R-:W-:Y:S05]  /*34ff0*/  BSYNC B1 ;  /* 0x0000000000017941 */ /* 0x000fea0003800000 */
.L_x_563:
        /* <DEDUP_REMOVED lines=13> */
.L_x_566:
[----:B------:R-:W-:Y:S05]  /*350d0*/  BSYNC B1 ;  /* 0x0000000000017941 */ /* 0x000fea0003800000 */
.L_x_565:
        /* <DEDUP_REMOVED lines=13> */
.L_x_568:
[----:B------:R-:W-:Y:S05]  /*351b0*/  BSYNC B1 ;  /* 0x0000000000017941 */ /* 0x000fea0003800000 */
.L_x_567:
        /* <DEDUP_REMOVED lines=13> */
.L_x_570:
[----:B------:R-:W-:Y:S05]  /*35290*/  BSYNC B1 ;  /* 0x0000000000017941 */ /* 0x000fea0003800000 */
.L_x_569:
        /* <DEDUP_REMOVED lines=13> */
.L_x_572:
[----:B------:R-:W-:Y:S05]  /*35370*/  BSYNC B1 ;  /* 0x0000000000017941 */ /* 0x000fea0003800000 */
.L_x_571:
        /* <DEDUP_REMOVED lines=13> */
.L_x_574:
[----:B------:R-:W-:Y:S05]  /*35450*/  BSYNC B1 ;  /* 0x0000000000017941 */ /* 0x000fea0003800000 */
.L_x_573:
        /* <DEDUP_REMOVED lines=13> */
.L_x_576:
[----:B------:R-:W-:Y:S05]  /*35530*/  BSYNC B1 ;  /* 0x0000000000017941 */ /* 0x000fea0003800000 */
.L_x_575:
        /* <DEDUP_REMOVED lines=13> */
.L_x_578:
[----:B------:R-:W-:Y:S05]  /*35610*/  BSYNC B1 ;  /* 0x0000000000017941 */ /* 0x000fea0003800000 */
.L_x_577:
        /* <DEDUP_REMOVED lines=13> */
.L_x_580:
[----:B------:R-:W-:Y:S05]  /*356f0*/  BSYNC B1 ;  /* 0x0000000000017941 */ /* 0x000fea0003800000 */
.L_x_579:
        /* <DEDUP_REMOVED lines=13> */
.L_x_582:
[----:B------:R-:W-:Y:S05]  /*357d0*/  BSYNC B1 ;  /* 0x0000000000017941 */ /* 0x000fea0003800000 */
.L_x_581:
        /* <DEDUP_REMOVED lines=13> */
.L_x_584:
[----:B------:R-:W-:Y:S05]  /*358b0*/  BSYNC B1 ;  /* 0x0000000000017941 */ /* 0x000fea0003800000 */
.L_x_583:
        /* <DEDUP_REMOVED lines=13> */
.L_x_586:
[----:B------:R-:W-:Y:S05]  /*35990*/  BSYNC B1 ;  /* 0x0000000000017941 */ /* 0x000fea0003800000 */
.L_x_585:
        /* <DEDUP_REMOVED lines=13> */
.L_x_588:
[----:B------:R-:W-:Y:S05]  /*35a70*/  BSYNC B1 ;  /* 0x0000000000017941 */ /* 0x000fea0003800000 */
.L_x_587:
        /* <DEDUP_REMOVED lines=13> */
.L_x_590:
[----:B------:R-:W-:Y:S05]  /*35b50*/  BSYNC B1 ;  /* 0x0000000000017941 */ /* 0x000fea0003800000 */
.L_x_589:
        /* <DEDUP_REMOVED lines=13> */
.L_x_592:
[----:B------:R-:W-:Y:S05]  /*35c30*/  BSYNC B1 ;  /* 0x0000000000017941 */ /* 0x000fea0003800000 */
.L_x_591:
        /* <DEDUP_REMOVED lines=13> */
.L_x_594:
[----:B------:R-:W-:Y:S05]  /*35d10*/  BSYNC B1 ;  /* 0x0000000000017941 */ /* 0x000fea0003800000 */
.L_x_593:
        /* <DEDUP_REMOVED lines=13> */
.L_x_596:
[----:B------:R-:W-:Y:S05]  /*35df0*/  BSYNC B1 ;  /* 0x0000000000017941 */ /* 0x000fea0003800000 */
.L_x_595:
        /* <DEDUP_REMOVED lines=13> */
.L_x_598:
[----:B------:R-:W-:Y:S05]  /*35ed0*/  BSYNC B1 ;  /* 0x0000000000017941 */ /* 0x000fea0003800000 */
.L_x_597:
        /* <DEDUP_REMOVED lines=13> */
.L_x_600:
[----:B------:R-:W-:Y:S05]  /*35fb0*/  BSYNC B1 ;  /* 0x0000000000017941 */ /* 0x000fea0003800000 */
.L_x_599:
        /* <DEDUP_REMOVED lines=13> */
.L_x_602:
[----:B------:R-:W-:Y:S05]  /*36090*/  BSYNC B1 ;  /* 0x0000000000017941 */ /* 0x000fea0003800000 */
.L_x_601:
        /* <DEDUP_REMOVED lines=13> */
.L_x_604:
[----:B------:R-:W-:Y:S05]  /*36170*/  BSYNC B1 ;  /* 0x0000000000017941 */ /* 0x000fea0003800000 */
.L_x_603:
        /* <DEDUP_REMOVED lines=13> */
.L_x_606:
[----:B------:R-:W-:Y:S05]  /*36250*/  BSYNC B1 ;  /* 0x0000000000017941 */ /* 0x000fea0003800000 */
.L_x_605:
        /* <DEDUP_REMOVED lines=13> */
.L_x_608:
[----:B------:R-:W-:Y:S05]  /*36330*/  BSYNC B1 ;  /* 0x0000000000017941 */ /* 0x000fea0003800000 */
.L_x_607:
        /* <DEDUP_REMOVED lines=13> */
.L_x_610:
[----:B------:R-:W-:Y:S05]  /*36410*/  BSYNC B1 ;  /* 0x0000000000017941 */ /* 0x000fea0003800000 */
.L_x_609:
        /* <DEDUP_REMOVED lines=13> */
.L_x_612:
[----:B------:R-:W-:Y:S05]  /*364f0*/  BSYNC B1 ;  /* 0x0000000000017941 */ /* 0x000fea0003800000 */
.L_x_611:
        /* <DEDUP_REMOVED lines=13> */
.L_x_614:
[----:B------:R-:W-:Y:S05]  /*365d0*/  BSYNC B1 ;  /* 0x0000000000017941 */ /* 0x000fea0003800000 */
.L_x_613:
        /* <DEDUP_REMOVED lines=13> */
.L_x_616:
[----:B------:R-:W-:Y:S05]  /*366b0*/  BSYNC B1 ;  /* 0x0000000000017941 */ /* 0x000fea0003800000 */
.L_x_615:
        /* <DEDUP_REMOVED lines=13> */
.L_x_618:
[----:B------:R-:W-:Y:S05]  /*36790*/  BSYNC B1 ;  /* 0x0000000000017941 */ /* 0x000fea0003800000 */
.L_x_617:
        /* <DEDUP_REMOVED lines=13> */
.L_x_620:
[----:B------:R-:W-:Y:S05]  /*36870*/  BSYNC B1 ;  /* 0x0000000000017941 */ /* 0x000fea0003800000 */
.L_x_619:
        /* <DEDUP_REMOVED lines=13> */
.L_x_622:
[----:B------:R-:W-:Y:S05]  /*36950*/  BSYNC B1 ;  /* 0x0000000000017941 */ /* 0x000fea0003800000 */
.L_x_621:
        /* <DEDUP_REMOVED lines=13> */
.L_x_624:
[----:B------:R-:W-:Y:S05]  /*36a30*/  BSYNC B1 ;  /* 0x0000000000017941 */ /* 0x000fea0003800000 */
.L_x_623:
        /* <DEDUP_REMOVED lines=13> */
.L_x_626:
[----:B------:R-:W-:Y:S05]  /*36b10*/  BSYNC B1 ;  /* 0x0000000000017941 */ /* 0x000fea0003800000 */
.L_x_625:
        /* <DEDUP_REMOVED lines=13> */
.L_x_628:
[----:B------:R-:W-:Y:S05]  /*36bf0*/  BSYNC B1 ;  /* 0x0000000000017941 */ /* 0x000fea0003800000 */
.L_x_627:
        /* <DEDUP_REMOVED lines=13> */
.L_x_630:
[----:B------:R-:W-:Y:S05]  /*36cd0*/  BSYNC B1 ;  /* 0x0000000000017941 */ /* 0x000fea0003800000 */
.L_x_629:
        /* <DEDUP_REMOVED lines=13> */
.L_x_632:
[----:B------:R-:W-:Y:S05]  /*36db0*/  BSYNC B1 ;  /* 0x0000000000017941 */ /* 0x000fea0003800000 */
.L_x_631:
        /* <DEDUP_REMOVED lines=13> */
.L_x_634:
[----:B------:R-:W-:Y:S05]  /*36e90*/  BSYNC B1 ;  /* 0x0000000000017941 */ /* 0x000fea0003800000 */
.L_x_633:
        /* <DEDUP_REMOVED lines=13> */
.L_x_636:
[----:B------:R-:W-:Y:S05]  /*36f70*/  BSYNC B1 ;  /* 0x0000000000017941 */ /* 0x000fea0003800000 */
.L_x_635:
        /* <DEDUP_REMOVED lines=13> */
.L_x_638:
[----:B------:R-:W-:Y:S05]  /*37050*/  BSYNC B1 ;  /* 0x0000000000017941 */ /* 0x000fea0003800000 */
.L_x_637:
        /* <DEDUP_REMOVED lines=13> */
.L_x_640:
[----:B------:R-:W-:Y:S05]  /*37130*/  BSYNC B1 ;  /* 0x0000000000017941 */ /* 0x000fea0003800000 */
.L_x_639:
        /* <DEDUP_REMOVED lines=13> */
.L_x_642:
[----:B------:R-:W-:Y:S05]  /*37210*/  BSYNC B1 ;  /* 0x0000000000017941 */ /* 0x000fea0003800000 */
.L_x_641:
        /* <DEDUP_REMOVED lines=13> */
.L_x_644:
[----:B------:R-:W-:Y:S05]  /*372f0*/  BSYNC B1 ;  /* 0x0000000000017941 */ /* 0x000fea0003800000 */
.L_x_643:
        /* <DEDUP_REMOVED lines=13> */
.L_x_646:
[----:B------:R-:W-:Y:S05]  /*373d0*/  BSYNC B1 ;  /* 0x0000000000017941 */ /* 0x000fea0003800000 */
.L_x_645:
        /* <DEDUP_REMOVED lines=13> */
.L_x_648:
[----:B------:R-:W-:Y:S05]  /*374b0*/  BSYNC B1 ;  /* 0x0000000000017941 */ /* 0x000fea0003800000 */
.L_x_647:
        /* <DEDUP_REMOVED lines=13> */
.L_x_650:
[----:B------:R-:W-:Y:S05]  /*37590*/  BSYNC B1 ;  /* 0x0000000000017941 */ /* 0x000fea0003800000 */
.L_x_649:
        /* <DEDUP_REMOVED lines=13> */
.L_x_652:
[----:B------:R-:W-:Y:S05]  /*37670*/  BSYNC B1 ;  /* 0x0000000000017941 */ /* 0x000fea0003800000 */
.L_x_651:
        /* <DEDUP_REMOVED lines=13> */
.L_x_654:
[----:B------:R-:W-:Y:S05]  /*37750*/  BSYNC B1 ;  /* 0x0000000000017941 */ /* 0x000fea0003800000 */
.L_x_653:
        /* <DEDUP_REMOVED lines=13> */
.L_x_656:
[----:B------:R-:W-:Y:S05]  /*37830*/  BSYNC B1 ;  /* 0x0000000000017941 */ /* 0x000fea0003800000 */
.L_x_655:
        /* <DEDUP_REMOVED lines=13> */
.L_x_658:
[----:B------:R-:W-:Y:S05]  /*37910*/  BSYNC B1 ;  /* 0x0000000000017941 */ /* 0x000fea0003800000 */
.L_x_657:
        /* <DEDUP_REMOVED lines=13> */
.L_x_660:
[----:B------:R-:W-:Y:S05]  /*379f0*/  BSYNC B1 ;  /* 0x0000000000017941 */ /* 0x000fea0003800000 */
.L_x_659:
        /* <DEDUP_REMOVED lines=13> */
.L_x_662:
[----:B------:R-:W-:Y:S05]  /*37ad0*/  BSYNC B1 ;  /* 0x0000000000017941 */ /* 0x000fea0003800000 */
.L_x_661:
        /* <DEDUP_REMOVED lines=13> */
.L_x_664:
[----:B------:R-:W-:Y:S05]  /*37bb0*/  BSYNC B1 ;  /* 0x0000000000017941 */ /* 0x000fea0003800000 */
.L_x_663:
        /* <DEDUP_REMOVED lines=13> */
.L_x_666:
[----:B------:R-:W-:Y:S05]  /*37c90*/  BSYNC B1 ;  /* 0x0000000000017941 */ /* 0x000fea0003800000 */
.L_x_665:
        /* <DEDUP_REMOVED lines=13> */
.L_x_668:
[----:B------:R-:W-:Y:S05]  /*37d70*/  BSYNC B1 ;  /* 0x0000000000017941 */ /* 0x000fea0003800000 */
.L_x_667:
        /* <DEDUP_REMOVED lines=13> */
.L_x_670:
[----:B------:R-:W-:Y:S05]  /*37e50*/  BSYNC B1 ;  /* 0x0000000000017941 */ /* 0x000fea0003800000 */
.L_x_669:
        /* <DEDUP_REMOVED lines=13> */
.L_x_672:
[----:B------:R-:W-:Y:S05]  /*37f30*/  BSYNC B1 ;  /* 0x0000000000017941 */ /* 0x000fea0003800000 */
.L_x_671:
        /* <DEDUP_REMOVED lines=13> */
.L_x_674:
[----:B------:R-:W-:Y:S05]  /*38010*/  BSYNC B1 ;  /* 0x0000000000017941 */ /* 0x000fea0003800000 */
.L_x_673:
        /* <DEDUP_REMOVED lines=13> */
.L_x_676:
[----:B------:R-:W-:Y:S05]  /*380f0*/  BSYNC B1 ;  /* 0x0000000000017941 */ /* 0x000fea0003800000 */
.L_x_675:
        /* <DEDUP_REMOVED lines=13> */
.L_x_678:
[----:B------:R-:W-:Y:S05]  /*381d0*/  BSYNC B1 ;  /* 0x0000000000017941 */ /* 0x000fea0003800000 */
.L_x_677:
        /* <DEDUP_REMOVED lines=13> */
.L_x_680:
[----:B------:R-:W-:Y:S05]  /*382b0*/  BSYNC B1 ;  /* 0x0000000000017941 */ /* 0x000fea0003800000 */
.L_x_679:
        /* <DEDUP_REMOVED lines=13> */
.L_x_682:
[----:B------:R-:W-:Y:S05]  /*38390*/  BSYNC B1 ;  /* 0x0000000000017941 */ /* 0x000fea0003800000 */
.L_x_681:
        /* <DEDUP_REMOVED lines=13> */
.L_x_684:
[----:B------:R-:W-:Y:S05]  /*38470*/  BSYNC B1 ;  /* 0x0000000000017941 */ /* 0x000fea0003800000 */
.L_x_683:
        /* <DEDUP_REMOVED lines=13> */
.L_x_686:
[----:B------:R-:W-:Y:S05]  /*38550*/  BSYNC B1 ;  /* 0x0000000000017941 */ /* 0x000fea0003800000 */
.L_x_685:
        /* <DEDUP_REMOVED lines=13> */
.L_x_688:
[----:B------:R-:W-:Y:S05]  /*38630*/  BSYNC B1 ;  /* 0x0000000000017941 */ /* 0x000fea0003800000 */
.L_x_687:
        /* <DEDUP_REMOVED lines=13> */
.L_x_690:
[----:B------:R-:W-:Y:S05]  /*38710*/  BSYNC B1 ;  /* 0x0000000000017941 */ /* 0x000fea0003800000 */
.L_x_689:
        /* <DEDUP_REMOVED lines=13> */
.L_x_692:
[----:B------:R-:W-:Y:S05]  /*387f0*/  BSYNC B1 ;  /* 0x0000000000017941 */ /* 0x000fea0003800000 */
.L_x_691:
        /* <DEDUP_REMOVED lines=13> */
.L_x_694:
[----:B------:R-:W-:Y:S05]  /*388d0*/  BSYNC B1 ;  /* 0x0000000000017941 */ /* 0x000fea0003800000 */
.L_x_693:
        /* <DEDUP_REMOVED lines=13> */
.L_x_696:
[----:B------:R-:W-:Y:S05]  /*389b0*/  BSYNC B1 ;  /* 0x0000000000017941 */ /* 0x000fea0003800000 */
.L_x_695:
        /* <DEDUP_REMOVED lines=13> */
.L_x_698:
[----:B------:R-:W-:Y:S05]  /*38a90*/  BSYNC B1 ;  /* 0x0000000000017941 */ /* 0x000fea0003800000 */
.L_x_697:
        /* <DEDUP_REMOVED lines=13> */
.L_x_700:
[----:B------:R-:W-:Y:S05]  /*38b70*/  BSYNC B1 ;  /* 0x0000000000017941 */ /* 0x000fea0003800000 */
.L_x_699:
        /* <DEDUP_REMOVED lines=13> */
.L_x_702:
[----:B------:R-:W-:Y:S05]  /*38c50*/  BSYNC B1 ;  /* 0x0000000000017941 */ /* 0x000fea0003800000 */
.L_x_701:
        /* <DEDUP_REMOVED lines=13> */
.L_x_704:
[----:B------:R-:W-:Y:S05]  /*38d30*/  BSYNC B1 ;  /* 0x0000000000017941 */ /* 0x000fea0003800000 */
.L_x_703:
        /* <DEDUP_REMOVED lines=13> */
.L_x_706:
[----:B------:R-:W-:Y:S05]  /*38e10*/  BSYNC B1 ;  /* 0x0000000000017941 */ /* 0x000fea0003800000 */
.L_x_705:
        /* <DEDUP_REMOVED lines=13> */
.L_x_708:
[----:B------:R-:W-:Y:S05]  /*38ef0*/  BSYNC B1 ;  /* 0x0000000000017941 */ /* 0x000fea0003800000 */
.L_x_707:
        /* <DEDUP_REMOVED lines=13> */
.L_x_710:
[----:B------:R-:W-:Y:S05]  /*38fd0*/  BSYNC B1 ;  /* 0x0000000000017941 */ /* 0x000fea0003800000 */
.L_x_709:
        /* <DEDUP_REMOVED lines=13> */
.L_x_712:
[----:B------:R-:W-:Y:S05]  /*390b0*/  BSYNC B1 ;  /* 0x0000000000017941 */ /* 0x000fea0003800000 */
.L_x_711:
        /* <DEDUP_REMOVED lines=13> */
.L_x_714:
[----:B------:R-:W-:Y:S05]  /*39190*/  BSYNC B1 ;  /* 0x0000000000017941 */ /* 0x000fea0003800000 */
.L_x_713:
        /* <DEDUP_REMOVED lines=13> */
.L_x_716:
[----:B------:R-:W-:Y:S05]  /*39270*/  BSYNC B1 ;  /* 0x0000000000017941 */ /* 0x000fea0003800000 */
.L_x_715:
        /* <DEDUP_REMOVED lines=13> */
.L_x_718:
[----:B------:R-:W-:Y:S05]  /*39350*/  BSYNC B1 ;  /* 0x0000000000017941 */ /* 0x000fea0003800000 */
.L_x_717:
        /* <DEDUP_REMOVED lines=13> */
.L_x_720:
[----:B------:R-:W-:Y:S05]  /*39430*/  BSYNC B1 ;  /* 0x0000000000017941 */ /* 0x000fea0003800000 */
.L_x_719:
        /* <DEDUP_REMOVED lines=13> */
.L_x_722:
[----:B------:R-:W-:Y:S05]  /*39510*/  BSYNC B1 ;  /* 0x0000000000017941 */ /* 0x000fea0003800000 */
.L_x_721:
        /* <DEDUP_REMOVED lines=13> */
.L_x_724:
[----:B------:R-:W-:Y:S05]  /*395f0*/  BSYNC B1 ;  /* 0x0000000000017941 */ /* 0x000fea0003800000 */
.L_x_723:
        /* <DEDUP_REMOVED lines=13> */
.L_x_726:
[----:B------:R-:W-:Y:S05]  /*396d0*/  BSYNC B1 ;  /* 0x0000000000017941 */ /* 0x000fea0003800000 */
.L_x_725:
        /* <DEDUP_REMOVED lines=13> */
.L_x_728:
[----:B------:R-:W-:Y:S05]  /*397b0*/  BSYNC B1 ;  /* 0x0000000000017941 */ /* 0x000fea0003800000 */
.L_x_727:
        /* <DEDUP_REMOVED lines=13> */
.L_x_730:
[----:B------:R-:W-:Y:S05]  /*39890*/  BSYNC B1 ;  /* 0x0000000000017941 */ /* 0x000fea0003800000 */
.L_x_729:
        /* <DEDUP_REMOVED lines=13> */
.L_x_732:
[----:B------:R-:W-:Y:S05]  /*39970*/  BSYNC B1 ;  /* 0x0000000000017941 */ /* 0x000fea0003800000 */
.L_x_731:
        /* <DEDUP_REMOVED lines=13> */
.L_x_734:
[----:B------:R-:W-:Y:S05]  /*39a50*/  BSYNC B1 ;  /* 0x0000000000017941 */ /* 0x000fea0003800000 */
.L_x_733:
        /* <DEDUP_REMOVED lines=13> */
.L_x_736:
[----:B------:R-:W-:Y:S05]  /*39b30*/  BSYNC B1 ;  /* 0x0000000000017941 */ /* 0x000fea0003800000 */
.L_x_735:
        /* <DEDUP_REMOVED lines=13> */
.L_x_738:
[----:B------:R-:W-:Y:S05]  /*39c10*/  BSYNC B1 ;  /* 0x0000000000017941 */ /* 0x000fea0003800000 */
.L_x_737:
        /* <DEDUP_REMOVED lines=13> */
.L_x_740:
[----:B------:R-:W-:Y:S05]  /*39cf0*/  BSYNC B1 ;  /* 0x0000000000017941 */ /* 0x000fea0003800000 */
.L_x_739:
        /* <DEDUP_REMOVED lines=13> */
.L_x_742:
[----:B------:R-:W-:Y:S05]  /*39dd0*/  BSYNC B1 ;  /* 0x0000000000017941 */ /* 0x000fea0003800000 */
.L_x_741:
        /* <DEDUP_REMOVED lines=13> */
.L_x_744:
[----:B------:R-:W-:Y:S05]  /*39eb0*/  BSYNC B1 ;  /* 0x0000000000017941 */ /* 0x000fea0003800000 */
.L_x_743:
        /* <DEDUP_REMOVED lines=13> */
.L_x_746:
[----:B------:R-:W-:Y:S05]  /*39f90*/  BSYNC B1 ;  /* 0x0000000000017941 */ /* 0x000fea0003800000 */
.L_x_745:
        /* <DEDUP_REMOVED lines=13> */
.L_x_748:
[----:B------:R-:W-:Y:S05]  /*3a070*/  BSYNC B1 ;  /* 0x0000000000017941 */ /* 0x000fea0003800000 */
.L_x_747:
        /* <DEDUP_REMOVED lines=13> */
.L_x_750:
[----:B------:R-:W-:Y:S05]  /*3a150*/  BSYNC B1 ;  /* 0x0000000000017941 */ /* 0x000fea0003800000 */
.L_x_749:
        /* <DEDUP_REMOVED lines=13> */
.L_x_752:
[----:B------:R-:W-:Y:S05]  /*3a230*/  BSYNC B1 ;  /* 0x0000000000017941 */ /* 0x000fea0003800000 */
.L_x_751:
        /* <DEDUP_REMOVED lines=13> */
.L_x_754:
[----:B------:R-:W-:Y:S05]  /*3a310*/  BSYNC B1 ;  /* 0x0000000000017941 */ /* 0x000fea0003800000 */
.L_x_753:
        /* <DEDUP_REMOVED lines=13> */
.L_x_756:
[----:B------:R-:W-:Y:S05]  /*3a3f0*/  BSYNC B1 ;  /* 0x0000000000017941 */ /* 0x000fea0003800000 */
.L_x_755:
        /* <DEDUP_REMOVED lines=13> */
.L_x_758:
[----:B------:R-:W-:Y:S05]  /*3a4d0*/  BSYNC B1 ;  /* 0x0000000000017941 */ /* 0x000fea0003800000 */
.L_x_757:
        /* <DEDUP_REMOVED lines=13> */
.L_x_760:
[----:B------:R-:W-:Y:S05]  /*3a5b0*/  BSYNC B1 ;  /* 0x0000000000017941 */ /* 0x000fea0003800000 */
.L_x_759:
        /* <DEDUP_REMOVED lines=13> */
.L_x_762:
[----:B------:R-:W-:Y:S05]  /*3a690*/  BSYNC B1 ;  /* 0x0000000000017941 */ /* 0x000fea0003800000 */
.L_x_761:
        /* <DEDUP_REMOVED lines=13> */
.L_x_764:
[----:B------:R-:W-:Y:S05]  /*3a770*/  BSYNC B1 ;  /* 0x0000000000017941 */ /* 0x000fea0003800000 */
.L_x_763:
        /* <DEDUP_REMOVED lines=13> */
.L_x_766:
[----:B------:R-:W-:Y:S05]  /*3a850*/  BSYNC B1 ;  /* 0x0000000000017941 */ /* 0x000fea0003800000 */
.L_x_765:
        /* <DEDUP_REMOVED lines=13> */
.L_x_768:
[----:B------:R-:W-:Y:S05]  /*3a930*/  BSYNC B1 ;  /* 0x0000000000017941 */ /* 0x000fea0003800000 */
.L_x_767:
        /* <DEDUP_REMOVED lines=13> */
.L_x_770:
[----:B------:R-:W-:Y:S05]  /*3aa10*/  BSYNC B1 ;  /* 0x0000000000017941 */ /* 0x000fea0003800000 */
.L_x_769:
        /* <DEDUP_REMOVED lines=13> */
.L_x_772:
[----:B------:R-:W-:Y:S05]  /*3aaf0*/  BSYNC B1 ;  /* 0x0000000000017941 */ /* 0x000fea0003800000 */
.L_x_771:
        /* <DEDUP_REMOVED lines=13> */
.L_x_774:
[----:B------:R-:W-:Y:S05]  /*3abd0*/  BSYNC B1 ;  /* 0x0000000000017941 */ /* 0x000fea0003800000 */
.L_x_773:
        /* <DEDUP_REMOVED lines=13> */
.L_x_776:
[----:B------:R-:W-:Y:S05]  /*3acb0*/  BSYNC B1 ;  /* 0x0000000000017941 */ /* 0x000fea0003800000 */
.L_x_775:
        /* <DEDUP_REMOVED lines=13> */
.L_x_778:
[----:B------:R-:W-:Y:S05]  /*3ad90*/  BSYNC B1 ;  /* 0x0000000000017941 */ /* 0x000fea0003800000 */
.L_x_777:
        /* <DEDUP_REMOVED lines=13> */
.L_x_780:
[----:B------:R-:W-:Y:S05]  /*3ae70*/  BSYNC B1 ;  /* 0x0000000000017941 */ /* 0x000fea0003800000 */
.L_x_779:
        /* <DEDUP_REMOVED lines=13> */
.L_x_782:
[----:B------:R-:W-:Y:S05]  /*3af50*/  BSYNC B1 ;  /* 0x0000000000017941 */ /* 0x000fea0003800000 */
.L_x_781:
        /* <DEDUP_REMOVED lines=13> */
.L_x_784:
[----:B------:R-:W-:Y:S05]  /*3b030*/  BSYNC B1 ;  /* 0x0000000000017941 */ /* 0x000fea0003800000 */
.L_x_783:
        /* <DEDUP_REMOVED lines=13> */
.L_x_786:
[----:B------:R-:W-:Y:S05]  /*3b110*/  BSYNC B1 ;  /* 0x0000000000017941 */ /* 0x000fea0003800000 */
.L_x_785:
        /* <DEDUP_REMOVED lines=13> */
.L_x_788:
[----:B------:R-:W-:Y:S05]  /*3b1f0*/  BSYNC B1 ;  /* 0x0000000000017941 */ /* 0x000fea0003800000 */
.L_x_787:
        /* <DEDUP_REMOVED lines=13> */
.L_x_790:
[----:B------:R-:W-:Y:S05]  /*3b2d0*/  BSYNC B1 ;  /* 0x0000000000017941 */ /* 0x000fea0003800000 */
.L_x_789:
        /* <DEDUP_REMOVED lines=13> */
.L_x_792:
[----:B------:R-:W-:Y:S05]  /*3b3b0*/  BSYNC B1 ;  /* 0x0000000000017941 */ /* 0x000fea0003800000 */
.L_x_791:
        /* <DEDUP_REMOVED lines=13> */
.L_x_794:
[----:B------:R-:W-:Y:S05]  /*3b490*/  BSYNC B1 ;  /* 0x0000000000017941 */ /* 0x000fea0003800000 */
.L_x_793:
        /* <DEDUP_REMOVED lines=13> */
.L_x_796:
[----:B------:R-:W-:Y:S05]  /*3b570*/  BSYNC B1 ;  /* 0x0000000000017941 */ /* 0x000fea0003800000 */
.L_x_795:
        /* <DEDUP_REMOVED lines=13> */
.L_x_798:
[----:B------:R-:W-:Y:S05]  /*3b650*/  BSYNC B1 ;  /* 0x0000000000017941 */ /* 0x000fea0003800000 */
.L_x_797:
        /* <DEDUP_REMOVED lines=13> */
.L_x_800:
[----:B------:R-:W-:Y:S05]  /*3b730*/  BSYNC B1 ;  /* 0x0000000000017941 */ /* 0x000fea0003800000 */
.L_x_799:
        /* <DEDUP_REMOVED lines=13> */
.L_x_802:
[----:B------:R-:W-:Y:S05]  /*3b810*/  BSYNC B1 ;  /* 0x0000000000017941 */ /* 0x000fea0003800000 */
.L_x_801:
        /* <DEDUP_REMOVED lines=13> */
.L_x_804:
[----:B------:R-:W-:Y:S05]  /*3b8f0*/  BSYNC B1 ;  /* 0x0000000000017941 */ /* 0x000fea0003800000 */
.L_x_803:
[----:B0-----:R-:W3:Y:S01]  /*3b900*/  LDL.LU R3, [R1+0xa50] ;  /* 0x000a500001037983 */ /* 0x001ee20000300800 */
[----:B-----5:R-:W-:Y:S01]  /*3b910*/  LOP3.LUT R8, R8, 0xff, RZ, 0xc0, !PT ;  /* 0x000000ff08087812 */ /* 0x020fe200078ec0ff */
[----:B------:R-:W-:Y:S01]  /*3b920*/  BSSY B1, `(.L_x_805) ;  /* 0x000000b000017945 */ /* 0x000fe20003800000 */
[----:B------:R-:W-:Y:S02]  /*3b930*/  ISETP.LT.OR P3, PT, R0, 0x101, !P1 ;  /* 0x000001010000780c */ /* 0x000fe40004f61670 */
[----:B------:R-:W-:Y:S02]  /*3b940*/  F2FP.F16.E4M3.UNPACK_B R8, R8 ;  /* 0x00000008ff08723e */ /* 0x000fe400020006ff */
[----:B------:R-:W-:-:S03]  /*3b950*/  PRMT R2, RZ, 0x7610, R2 ;  /* 0x00007610ff027816 */ /* 0x000fc60000000002 */
[----:B------:R-:W-:-:S05]  /*3b960*/  HADD2.F32 R8, -RZ, R8.H0_H0 ;  /* 0x20000008ff087230 */ /* 0x000fca0000004100 */
[----:B------:R-:W-:-:S04]  /*3b970*/  FMUL R8, R8, UR24 ;  /* 0x0000001808087c20 */ /* 0x000fc80008400000 */
[----:B---3--:R-:W-:-:S05]  /*3b980*/  FFMA R8, R3, UR17, R8 ;  /* 0x0000001103087c23 */ /* 0x008fca0008000008 */
[----:B------:R-:W-:-:S05]  /*3b990*/  F2FP.SATFINITE.E4M3.F32.PACK_AB_MERGE_C R3, RZ, R8, RZ ;  /* 0x00000008ff03723e */ /* 0x000fca00048070ff */
[----:B------:R0:W-:Y:S01]  /*3b9a0*/  @!P2 STG.E.U8 desc[UR18][R26.64+0x1f9], R3 ;  /* 0x0001f9031a00a986 */ /* 0x0001e2000c101112 */
[----:B------:R-:W-:Y:S05]  /*3b9b0*/  @P3 BRA `(.L_x_806) ;  /* 0x0000000000043947 */ /* 0x000fea0003800000 */
[----:B------:R3:W5:Y:S02]  /*3b9c0*/  LDG.E.U8 R2, desc[UR18][R4.64+0x100] ;  /* 0x0001001204027981 */ /* 0x000764000c1e1100 */
.L_x_806:
[----:B------:R-:W-:Y:S05]  /*3b9d0*/  BSYNC B1 ;  /* 0x0000000000017941 */ /* 0x000fea0003800000 */
.L_x_805:
[----:B0-----:R-:W2:Y:S01]  /*3b9e0*/  LDL.LU R3, [R1+0xa54] ;  /* 0x000a540001037983 */ /* 0x001ea20000300800 */
        /* <DEDUP_REMOVED lines=12> */
.L_x_808:
[----:B------:R-:W-:Y:S05]  /*3bab0*/  BSYNC B1 ;  /* 0x0000000000017941 */ /* 0x000fea0003800000 */
.L_x_807:
[----:B0-----:R-:W3:Y:S01]  /*3bac0*/  LDL.LU R3, [R1+0xa58] ;  /* 0x000a580001037983 */ /* 0x001ee20000300800 */
[----:B-----5:R-:W-:Y:S01]  /*3bad0*/  LOP3.LUT R2, R2, 0xff, RZ, 0xc0, !PT ;  /* 0x000000ff02027812 */ /* 0x020fe200078ec0ff */
[----:B------:R-:W-:Y:S01]  /*3bae0*/  BSSY B1, `(.L_x_809) ;  /* 0x000000b000017945 */ /* 0x000fe20003800000 */
[----:B------:R-:W-:Y:S02]  /*3baf0*/  ISETP.LT.OR P3, PT, R0, 0x101, !P0 ;  /* 0x000001010000780c */ /* 0x000fe40004761670 */
[----:B------:R-:W-:-:S05]  /*3bb00*/  F2FP.F16.E4M3.UNPACK_B R2, R2 ;  /* 0x00000002ff02723e */ /* 0x000fca00020006ff */
[----:B------:R-:W-:-:S05]  /*3bb10*/  HADD2.F32 R2, -RZ, R2.H0_H0 ;  /* 0x20000002ff027230 */ /* 0x000fca0000004100 */
[----:B------:R-:W-:-:S04]  /*3bb20*/  FMUL R2, R2, UR24 ;  /* 0x0000001802027c20 */ /* 0x000fc80008400000 */
[----:B---3--:R-:W-:-:S05]  /*3bb30*/  FFMA R2, R3, UR17, R2 ;  /* 0x0000001103027c23 */ /* 0x008fca0008000002 */
[----:B------:R-:W-:Y:S02]  /*3bb40*/  F2FP.SATFINITE.E4M3.F32.PACK_AB_MERGE_C R3, RZ, R2, RZ ;  /* 0x00000002ff03723e */ /* 0x000fe400048070ff */
[----:B------:R-:W-:-:S03]  /*3bb50*/  PRMT R2, RZ, 0x7610, R2 ;  /* 0x00007610ff027816 */ /* 0x000fc60000000002 */
[----:B------:R0:W-:Y:S01]  /*3bb60*/  @!P2 STG.E.U8 desc[UR18][R30.64+0x101], R3 ;  /* 0x000101031e00a986 */ /* 0x0001e2000c101112 */
[----:B------:R-:W-:Y:S05]  /*3bb70*/  @P3 BRA `(.L_x_810) ;  /* 0x0000000000043947 */ /* 0x000fea0003800000 */
[----:B------:R3:W5:Y:S02]  /*3bb80*/  LDG.E.U8 R2, desc[UR18][R6.64+0x100] ;  /* 0x0001001206027981 */ /* 0x000764000c1e1100 */
.L_x_810:
[----:B------:R-:W-:Y:S05]  /*3bb90*/  BSYNC B1 ;  /* 0x0000000000017941 */ /* 0x000fea0003800000 */
.L_x_809:
        /* <DEDUP_REMOVED lines=13> */
.L_x_812:
[----:B------:R-:W-:Y:S05]  /*3bc70*/  BSYNC B1 ;  /* 0x0000000000017941 */ /* 0x000fea0003800000 */
.L_x_811:
        /* <DEDUP_REMOVED lines=13> */
.L_x_814:
[----:B------:R-:W-:Y:S05]  /*3bd50*/  BSYNC B1 ;  /* 0x0000000000017941 */ /* 0x000fea0003800000 */
.L_x_813:
        /* <DEDUP_REMOVED lines=13> */
.L_x_816:
[----:B------:R-:W-:Y:S05]  /*3be30*/  BSYNC B1 ;  /* 0x0000000000017941 */ /* 0x000fea0003800000 */
.L_x_815:
        /* <DEDUP_REMOVED lines=13> */
.L_x_818:
[----:B------:R-:W-:Y:S05]  /*3bf10*/  BSYNC B1 ;  /* 0x0000000000017941 */ /* 0x000fea0003800000 */
.L_x_817:
        /* <DEDUP_REMOVED lines=13> */
.L_x_820:
[----:B------:R-:W-:Y:S05]  /*3bff0*/  BSYNC B1 ;  /* 0x0000000000017941 */ /* 0x000fea0003800000 */
.L_x_819:
        /* <DEDUP_REMOVED lines=13> */
.L_x_822:
[----:B------:R-:W-:Y:S05]  /*3c0d0*/  BSYNC B1 ;  /* 0x0000000000017941 */ /* 0x000fea0003800000 */
.L_x_821:
        /* <DEDUP_REMOVED lines=13> */
.L_x_824:
[----:B------:R-:W-:Y:S05]  /*3c1b0*/  BSYNC B1 ;  /* 0x0000000000017941 */ /* 0x000fea0003800000 */
.L_x_823:
        /* <DEDUP_REMOVED lines=13> */
.L_x_826:
[----:B------:R-:W-:Y:S05]  /*3c290*/  BSYNC B1 ;  /* 0x0000000000017941 */ /* 0x000fea0003800000 */
.L_x_825:
        /* <DEDUP_REMOVED lines=13> */
.L_x_828:
[----:B------:R-:W-:Y:S05]  /*3c370*/  BSYNC B1 ;  /* 0x0000000000017941 */ /* 0x000fea0003800000 */
.L_x_827:
        /* <DEDUP_REMOVED lines=13> */
.L_x_830:
[----:B------:R-:W-:Y:S05]  /*3c450*/  BSYNC B1 ;  /* 0x0000000000017941 */ /* 0x000fea0003800000 */
.L_x_829:
        /* <DEDUP_REMOVED lines=13> */
.L_x_832:
[----:B------:R-:W-:Y:S05]  /*3c530*/  BSYNC B1 ;  /* 0x0000000000017941 */ /* 0x000fea0003800000 */
.L_x_831:
        /* <DEDUP_REMOVED lines=13> */
.L_x_834:
[----:B------:R-:W-:Y:S05]  /*3c610*/  BSYNC B1 ;  /* 0x0000000000017941 */ /* 0x000fea0003800000 */
.L_x_833:
        /* <DEDUP_REMOVED lines=13> */
.L_x_836:
[----:B------:R-:W-:Y:S05]  /*3c6f0*/  BSYNC B1 ;  /* 0x0000000000017941 */ /* 0x000fea0003800000 */
.L_x_835:
        /* <DEDUP_REMOVED lines=13> */
.L_x_838:
[----:B------:R-:W-:Y:S05]  /*3c7d0*/  BSYNC B1 ;  /* 0x0000000000017941 */ /* 0x000fea0003800000 */
.L_x_837:
        /* <DEDUP_REMOVED lines=13> */
.L_x_840:
[----:B------:R-:W-:Y:S05]  /*3c8b0*/  BSYNC B1 ;  /* 0x0000000000017941 */ /* 0x000fea0003800000 */
.L_x_839:
        /* <DEDUP_REMOVED lines=13> */
.L_x_842:
[----:B------:R-:W-:Y:S05]  /*3c990*/  BSYNC B1 ;  /* 0x0000000000017941 */ /* 0x000fea0003800000 */
.L_x_841:
        /* <DEDUP_REMOVED lines=13> */
.L_x_844:
[----:B------:R-:W-:Y:S05]  /*3ca70*/  BSYNC B1 ;  /* 0x0000000000017941 */ /* 0x000fea0003800000 */
.L_x_843:
        /* <DEDUP_REMOVED lines=13> */
.L_x_846:
[----:B------:R-:W-:Y:S05]  /*3cb50*/  BSYNC B1 ;  /* 0x0000000000017941 */ /* 0x000fea0003800000 */
.L_x_845:
        /* <DEDUP_REMOVED lines=13> */
.L_x_848:
[----:B------:R-:W-:Y:S05]  /*3cc30*/  BSYNC B1 ;  /* 0x0000000000017941 */ /* 0x000fea0003800000 */
.L_x_847:
        /* <DEDUP_REMOVED lines=13> */
.L_x_850:
[----:B------:R-:W-:Y:S05]  /*3cd10*/  BSYNC B1 ;  /* 0x0000000000017941 */ /* 0x000fea0003800000 */
.L_x_849:
        /* <DEDUP_REMOVED lines=13> */
.L_x_852:
[----:B------:R-:W-:Y:S05]  /*3cdf0*/  BSYNC B1 ;  /* 0x0000000000017941 */ /* 0x000fea0003800000 */
.L_x_851:
        /* <DEDUP_REMOVED lines=13> */
.L_x_854:
[----:B------:R-:W-:Y:S05]  /*3ced0*/  BSYNC B1 ;  /* 0x0000000000017941 */ /* 0x000fea0003800000 */
.L_x_853:
        /* <DEDUP_REMOVED lines=13> */
.L_x_856:
[----:B------:R-:W-:Y:S05]  /*3cfb0*/  BSYNC B1 ;  /* 0x0000000000017941 */ /* 0x000fea0003800000 */
.L_x_855:
        /* <DEDUP_REMOVED lines=13> */
.L_x_858:
[----:B------:R-:W-:Y:S05]  /*3d090*/  BSYNC B1 ;  /* 0x0000000000017941 */ /* 0x000fea0003800000 */
.L_x_857:
        /* <DEDUP_REMOVED lines=13> */
.L_x_860:
[----:B------:R-:W-:Y:S05]  /*3d170*/  BSYNC B1 ;  /* 0x0000000000017941 */ /* 0x000fea0003800000 */
.L_x_859:
        /* <DEDUP_REMOVED lines=13> */
.L_x_862:
[----:B------:R-:W-:Y:S05]  /*3d250*/  BSYNC B1 ;  /* 0x0000000000017941 */ /* 0x000fea0003800000 */
.L_x_861:
        /* <DEDUP_REMOVED lines=13> */
.L_x_864:
[----:B------:R-:W-:Y:S05]  /*3d330*/  BSYNC B1 ;  /* 0x0000000000017941 */ /* 0x000fea0003800000 */
.L_x_863:
        /* <DEDUP_REMOVED lines=13> */
.L_x_866:
[----:B------:R-:W-:Y:S05]  /*3d410*/  BSYNC B1 ;  /* 0x0000000000017941 */ /* 0x000fea0003800000 */
.L_x_865:
        /* <DEDUP_REMOVED lines=13> */
.L_x_868:
[----:B------:R-:W-:Y:S05]  /*3d4f0*/  BSYNC B1 ;  /* 0x0000000000017941 */ /* 0x000fea0003800000 */
.L_x_867:
        /* <DEDUP_REMOVED lines=13> */
.L_x_870:
[----:B------:R-:W-:Y:S05]  /*3d5d0*/  BSYNC B1 ;  /* 0x0000000000017941 */ /* 0x000fea0003800000 */
.L_x_869:
        /* <DEDUP_REMOVED lines=13> */
.L_x_872:
[----:B------:R-:W-:Y:S05]  /*3d6b0*/  BSYNC B1 ;  /* 0x0000000000017941 */ /* 0x000fea0003800000 */
.L_x_871:
        /* <DEDUP_REMOVED lines=13> */
.L_x_874:
[----:B------:R-:W-:Y:S05]  /*3d790*/  BSYNC B1 ;  /* 0x0000000000017941 */ /* 0x000fea0003800000 */
.L_x_873:
        /* <DEDUP_REMOVED lines=13> */
.L_x_876:
[----:B------:R-:W-:Y:S05]  /*3d870*/  BSYNC B1 ;  /* 0x0000000000017941 */ /* 0x000fea0003800000 */
.L_x_875:
        /* <DEDUP_REMOVED lines=13> */
.L_x_878:
[----:B------:R-:W-:Y:S05]  /*3d950*/  BSYNC B1 ;  /* 0x0000000000017941 */ /* 0x000fea0003800000 */
.L_x_877:
        /* <DEDUP_REMOVED lines=13> */
.L_x_880:
[----:B------:R-:W-:Y:S05]  /*3da30*/  BSYNC B1 ;  /* 0x0000000000017941 */ /* 0x000fea0003800000 */
.L_x_879:
        /* <DEDUP_REMOVED lines=13> */
.L_x_882:
[----:B------:R-:W-:Y:S05]  /*3db10*/  BSYNC B1 ;  /* 0x0000000000017941 */ /* 0x000fea0003800000 */
.L_x_881:
        /* <DEDUP_REMOVED lines=13> */
.L_x_884:
[----:B------:R-:W-:Y:S05]  /*3dbf0*/  BSYNC B1 ;  /* 0x0000000000017941 */ /* 0x000fea0003800000 */
.L_x_883:
        /* <DEDUP_REMOVED lines=13> */
.L_x_886:
[----:B------:R-:W-:Y:S05]  /*3dcd0*/  BSYNC B1 ;  /* 0x0000000000017941 */ /* 0x000fea0003800000 */
.L_x_885:
        /* <DEDUP_REMOVED lines=13> */
.L_x_888:
[----:B------:R-:W-:Y:S05]  /*3ddb0*/  BSYNC B1 ;  /* 0x0000000000017941 */ /* 0x000fea0003800000 */
.L_x_887:
        /* <DEDUP_REMOVED lines=13> */
.L_x_890:
[----:B------:R-:W-:Y:S05]  /*3de90*/  BSYNC B1 ;  /* 0x0000000000017941 */ /* 0x000fea0003800000 */
.L_x_889:
        /* <DEDUP_REMOVED lines=13> */
.L_x_892:
[----:B------:R-:W-:Y:S05]  /*3df70*/  BSYNC B1 ;  /* 0x0000000000017941 */ /* 0x000fea0003800000 */
.L_x_891:
        /* <DEDUP_REMOVED lines=13> */
.L_x_894:
[----:B------:R-:W-:Y:S05]  /*3e050*/  BSYNC B1 ;  /* 0x0000000000017941 */ /* 0x000fea0003800000 */
.L_x_893:
        /* <DEDUP_REMOVED lines=13> */
.L_x_896:
[----:B------:R-:W-:Y:S05]  /*3e130*/  BSYNC B1 ;  /* 0x0000000000017941 */ /* 0x000fea0003800000 */
.L_x_895:
        /* <DEDUP_REMOVED lines=13> */
.L_x_898:
[----:B------:R-:W-:Y:S05]  /*3e210*/  BSYNC B1 ;  /* 0x0000000000017941 */ /* 0x000fea0003800000 */
.L_x_897:
        /* <DEDUP_REMOVED lines=13> */
.L_x_900:
[----:B------:R-:W-:Y:S05]  /*3e2f0*/  BSYNC B1 ;  /* 0x0000000000017941 */ /* 0x000fea0003800000 */
.L_x_899:
        /* <DEDUP_REMOVED lines=13> */
.L_x_902:
[----:B------:R-:W-:Y:S05]  /*3e3d0*/  BSYNC B1 ;  /* 0x0000000000017941 */ /* 0x000fea0003800000 */
.L_x_901:
        /* <DEDUP_REMOVED lines=13> */
.L_x_904:
[----:B------:R-:W-:Y:S05]  /*3e4b0*/  BSYNC B1 ;  /* 0x0000000000017941 */ /* 0x000fea0003800000 */
.L_x_903:
        /* <DEDUP_REMOVED lines=13> */
.L_x_906:
[----:B------:R-:W-:Y:S05]  /*3e590*/  BSYNC B1 ;  /* 0x0000000000017941 */ /* 0x000fea0003800000 */
.L_x_905:
        /* <DEDUP_REMOVED lines=13> */
.L_x_908:
[----:B------:R-:W-:Y:S05]  /*3e670*/  BSYNC B1 ;  /* 0x0000000000017941 */ /* 0x000fea0003800000 */
.L_x_907:
        /* <DEDUP_REMOVED lines=13> */
.L_x_910:
[----:B------:R-:W-:Y:S05]  /*3e750*/  BSYNC B1 ;  /* 0x0000000000017941 */ /* 0x000fea0003800000 */
.L_x_909:
        /* <DEDUP_REMOVED lines=13> */
.L_x_912:
[----:B------:R-:W-:Y:S05]  /*3e830*/  BSYNC B1 ;  /* 0x0000000000017941 */ /* 0x000fea0003800000 */
.L_x_911:
        /* <DEDUP_REMOVED lines=13> */
.L_x_914:
[----:B------:R-:W-:Y:S05]  /*3e910*/  BSYNC B1 ;  /* 0x0000000000017941 */ /* 0x000fea0003800000 */
.L_x_913:
        /* <DEDUP_REMOVED lines=13> */
.L_x_916:
[----:B------:R-:W-:Y:S05]  /*3e9f0*/  BSYNC B1 ;  /* 0x0000000000017941 */ /* 0x000fea0003800000 */
.L_x_915:
        /* <DEDUP_REMOVED lines=13> */
.L_x_918:
[----:B------:R-:W-:Y:S05]  /*3ead0*/  BSYNC B1 ;  /* 0x0000000000017941 */ /* 0x000fea0003800000 */
.L_x_917:
        /* <DEDUP_REMOVED lines=13> */
.L_x_920:
[----:B------:R-:W-:Y:S05]  /*3ebb0*/  BSYNC B1 ;  /* 0x0000000000017941 */ /* 0x000fea0003800000 */
.L_x_919:
        /* <DEDUP_REMOVED lines=13> */
.L_x_922:
[----:B------:R-:W-:Y:S05]  /*3ec90*/  BSYNC B1 ;  /* 0x0000000000017941 */ /* 0x000fea0003800000 */
.L_x_921:
        /* <DEDUP_REMOVED lines=13> */
.L_x_924:
[----:B------:R-:W-:Y:S05]  /*3ed70*/  BSYNC B1 ;  /* 0x0000000000017941 */ /* 0x000fea0003800000 */
.L_x_923:
        /* <DEDUP_REMOVED lines=13> */
.L_x_926:
[----:B------:R-:W-:Y:S05]  /*3ee50*/  BSYNC B1 ;  /* 0x0000000000017941 */ /* 0x000fea0003800000 */
.L_x_925:
        /* <DEDUP_REMOVED lines=13> */
.L_x_928:
[----:B------:R-:W-:Y:S05]  /*3ef30*/  BSYNC B1 ;  /* 0x0000000000017941 */ /* 0x000fea0003800000 */
.L_x_927:
        /* <DEDUP_REMOVED lines=13> */
.L_x_930:
[----:B------:R-:W-:Y:S05]  /*3f010*/  BSYNC B1 ;  /* 0x0000000000017941 */ /* 0x000fea0003800000 */
.L_x_929:
        /* <DEDUP_REMOVED lines=13> */
.L_x_932:
[----:B------:R-:W-:Y:S05]  /*3f0f0*/  BSYNC B1 ;  /* 0x0000000000017941 */ /* 0x000fea0003800000 */
.L_x_931:
        /* <DEDUP_REMOVED lines=13> */
.L_x_934:
[----:B------:R-:W-:Y:S05]  /*3f1d0*/  BSYNC B1 ;  /* 0x0000000000017941 */ /* 0x000fea0003800000 */
.L_x_933:
        /* <DEDUP_REMOVED lines=13> */
.L_x_936:
[----:B------:R-:W-:Y:S05]  /*3f2b0*/  BSYNC B1 ;  /* 0x0000000000017941 */ /* 0x000fea0003800000 */
.L_x_935:
        /* <DEDUP_REMOVED lines=13> */
.L_x_938:
[----:B------:R-:W-:Y:S05]  /*3f390*/  BSYNC B1 ;  /* 0x0000000000017941 */ /* 0x000fea0003800000 */
.L_x_937:
        /* <DEDUP_REMOVED lines=13> */
.L_x_940:
[----:B------:R-:W-:Y:S05]  /*3f470*/  BSYNC B1 ;  /* 0x0000000000017941 */ /* 0x000fea0003800000 */
.L_x_939:
        /* <DEDUP_REMOVED lines=13> */
.L_x_942:
[----:B------:R-:W-:Y:S05]  /*3f550*/  BSYNC B1 ;  /* 0x0000000000017941 */ /* 0x000fea0003800000 */
.L_x_941:
        /* <DEDUP_REMOVED lines=13> */
.L_x_944:
[----:B------:R-:W-:Y:S05]  /*3f630*/  BSYNC B1 ;  /* 0x0000000000017941 */ /* 0x000fea0003800000 */
.L_x_943:
        /* <DEDUP_REMOVED lines=13> */
.L_x_946:
[----:B------:R-:W-:Y:S05]  /*3f710*/  BSYNC B1 ;  /* 0x0000000000017941 */ /* 0x000fea0003800000 */
.L_x_945:
        /* <DEDUP_REMOVED lines=13> */
.L_x_948:
[----:B------:R-:W-:Y:S05]  /*3f7f0*/  BSYNC B1 ;  /* 0x0000000000017941 */ /* 0x000fea0003800000 */
.L_x_947:
        /* <DEDUP_REMOVED lines=13> */
.L_x_950:
[----:B------:R-:W-:Y:S05]  /*3f8d0*/  BSYNC B1 ;  /* 0x0000000000017941 */ /* 0x000fea0003800000 */
.L_x_949:
        /* <DEDUP_REMOVED lines=13> */
.L_x_952:
[----:B------:R-:W-:Y:S05]  /*3f9b0*/  BSYNC B1 ;  /* 0x0000000000017941 */ /* 0x000fea0003800000 */
.L_x_951:
        /* <DEDUP_REMOVED lines=13> */
.L_x_954:
[----:B------:R-:W-:Y:S05]  /*3fa90*/  BSYNC B1 ;  /* 0x0000000000017941 */ /* 0x000fea0003800000 */
.L_x_953:
        /* <DEDUP_REMOVED lines=13> */
.L_x_956:
[----:B------:R-:W-:Y:S05]  /*3fb70*/  BSYNC B1 ;  /* 0x0000000000017941 */ /* 0x000fea0003800000 */
.L_x_955:
        /* <DEDUP_REMOVED lines=13> */
.L_x_958:
[----:B------:R-:W-:Y:S05]  /*3fc50*/  BSYNC B1 ;  /* 0x0000000000017941 */ /* 0x000fea0003800000 */
.L_x_957:
        /* <DEDUP_REMOVED lines=13> */
.L_x_960:
[----:B------:R-:W-:Y:S05]  /*3fd30*/  BSYNC B1 ;  /* 0x0000000000017941 */ /* 0x000fea0003800000 */
.L_x_959:
        /* <DEDUP_REMOVED lines=13> */
.L_x_962:
[----:B------:R-:W-:Y:S05]  /*3fe10*/  BSYNC B1 ;  /* 0x0000000000017941 */ /* 0x000fea0003800000 */
.L_x_961:
        /* <DEDUP_REMOVED lines=13> */
.L_x_964:
[----:B------:R-:W-:Y:S05]  /*3fef0*/  BSYNC B1 ;  /* 0x0000000000017941 */ /* 0x000fea0003800000 */
.L_x_963:
        /* <DEDUP_REMOVED lines=13> */
.L_x_966:
[----:B------:R-:W-:Y:S05]  /*3ffd0*/  BSYNC B1 ;  /* 0x0000000000017941 */ /* 0x000fea0003800000 */
.L_x_965:
        /* <DEDUP_REMOVED lines=13> */
.L_x_968:
[----:B------:R-:W-:Y:S05]  /*400b0*/  BSYNC B1 ;  /* 0x0000000000017941 */ /* 0x000fea0003800000 */
.L_x_967:
        /* <DEDUP_REMOVED lines=13> */
.L_x_970:
[----:B------:R-:W-:Y:S05]  /*40190*/  BSYNC B1 ;  /* 0x0000000000017941 */ /* 0x000fea0003800000 */
.L_x_969:
        /* <DEDUP_REMOVED lines=13> */
.L_x_972:
[----:B------:R-:W-:Y:S05]  /*40270*/  BSYNC B1 ;  /* 0x0000000000017941 */ /* 0x000fea0003800000 */
.L_x_971:
        /* <DEDUP_REMOVED lines=13> */
.L_x_974:
[----:B------:R-:W-:Y:S05]  /*40350*/  BSYNC B1 ;  /* 0x0000000000017941 */ /* 0x000fea0003800000 */
.L_x_973:
        /* <DEDUP_REMOVED lines=13> */
.L_x_976:
[----:B------:R-:W-:Y:S05]  /*40430*/  BSYNC B1 ;  /* 0x0000000000017941 */ /* 0x000fea0003800000 */
.L_x_975:
        /* <DEDUP_REMOVED lines=13> */
.L_x_978:
[----:B------:R-:W-:Y:S05]  /*40510*/  BSYNC B1 ;  /* 0x0000000000017941 */ /* 0x000fea0003800000 */
.L_x_977:
        /* <DEDUP_REMOVED lines=13> */
.L_x_980:
[----:B------:R-:W-:Y:S05]  /*405f0*/  BSYNC B1 ;  /* 0x0000000000017941 */ /* 0x000fea0003800000 */
.L_x_979:
        /* <DEDUP_REMOVED lines=13> */
.L_x_982:
[----:B------:R-:W-:Y:S05]  /*406d0*/  BSYNC B1 ;  /* 0x0000000000017941 */ /* 0x000fea0003800000 */
.L_x_981:
        /* <DEDUP_REMOVED lines=13> */
.L_x_984:
[----:B------:R-:W-:Y:S05]  /*407b0*/  BSYNC B1 ;  /* 0x0000000000017941 */ /* 0x000fea0003800000 */
.L_x_983:
        /* <DEDUP_REMOVED lines=13> */
.L_x_986:
[----:B------:R-:W-:Y:S05]  /*40890*/  BSYNC B1 ;  /* 0x0000000000017941 */ /* 0x000fea0003800000 */
.L_x_985:
        /* <DEDUP_REMOVED lines=13> */
.L_x_988:
[----:B------:R-:W-:Y:S05]  /*40970*/  BSYNC B1 ;  /* 0x0000000000017941 */ /* 0x000fea0003800000 */
.L_x_987:
        /* <DEDUP_REMOVED lines=13> */
.L_x_990:
[----:B------:R-:W-:Y:S05]  /*40a50*/  BSYNC B1 ;  /* 0x0000000000017941 */ /* 0x000fea0003800000 */
.L_x_989:
        /* <DEDUP_REMOVED lines=13> */
.L_x_992:
[----:B------:R-:W-:Y:S05]  /*40b30*/  BSYNC B1 ;  /* 0x0000000000017941 */ /* 0x000fea0003800000 */
.L_x_991:
        /* <DEDUP_REMOVED lines=13> */
.L_x_994:
[----:B------:R-:W-:Y:S05]  /*40c10*/  BSYNC B1 ;  /* 0x0000000000017941 */ /* 0x000fea0003800000 */
.L_x_993:
        /* <DEDUP_REMOVED lines=13> */
.L_x_996:
[----:B------:R-:W-:Y:S05]  /*40cf0*/  BSYNC B1 ;  /* 0x0000000000017941 */ /* 0x000fea0003800000 */
.L_x_995:
        /* <DEDUP_REMOVED lines=13> */
.L_x_998:
[----:B------:R-:W-:Y:S05]  /*40dd0*/  BSYNC B1 ;  /* 0x0000000000017941 */ /* 0x000fea0003800000 */
.L_x_997:
        /* <DEDUP_REMOVED lines=13> */
.L_x_1000:
[----:B------:R-:W-:Y:S05]  /*40eb0*/  BSYNC B1 ;  /* 0x0000000000017941 */ /* 0x000fea0003800000 */
.L_x_999:
        /* <DEDUP_REMOVED lines=13> */
.L_x_1002:
[----:B------:R-:W-:Y:S05]  /*40f90*/  BSYNC B1 ;  /* 0x0000000000017941 */ /* 0x000fea0003800000 */
.L_x_1001:
        /* <DEDUP_REMOVED lines=13> */
.L_x_1004:
[----:B------:R-:W-:Y:S05]  /*41070*/  BSYNC B1 ;  /* 0x0000000000017941 */ /* 0x000fea0003800000 */
.L_x_1003:
        /* <DEDUP_REMOVED lines=13> */
.L_x_1006:
[----:B------:R-:W-:Y:S05]  /*41150*/  BSYNC B1 ;  /* 0x0000000000017941 */ /* 0x000fea0003800000 */
.L_x_1005:
        /* <DEDUP_REMOVED lines=13> */
.L_x_1008:
[----:B------:R-:W-:Y:S05]  /*41230*/  BSYNC B1 ;  /* 0x0000000000017941 */ /* 0x000fea0003800000 */
.L_x_1007:
        /* <DEDUP_REMOVED lines=13> */
.L_x_1010:
[----:B------:R-:W-:Y:S05]  /*41310*/  BSYNC B1 ;  /* 0x0000000000017941 */ /* 0x000fea0003800000 */
.L_x_1009:
        /* <DEDUP_REMOVED lines=13> */
.L_x_1012:
[----:B------:R-:W-:Y:S05]  /*413f0*/  BSYNC B1 ;  /* 0x0000000000017941 */ /* 0x000fea0003800000 */
.L_x_1011:
        /* <DEDUP_REMOVED lines=13> */
.L_x_1014:
[----:B------:R-:W-:Y:S05]  /*414d0*/  BSYNC B1 ;  /* 0x0000000000017941 */ /* 0x000fea0003800000 */
.L_x_1013:
        /* <DEDUP_REMOVED lines=13> */
.L_x_1016:
[----:B------:R-:W-:Y:S05]  /*415b0*/  BSYNC B1 ;  /* 0x0000000000017941 */ /* 0x000fea0003800000 */
.L_x_1015:
        /* <DEDUP_REMOVED lines=13> */
.L_x_1018:
[----:B------:R-:W-:Y:S05]  /*41690*/  BSYNC B1 ;  /* 0x0000000000017941 */ /* 0x000fea0003800000 */
.L_x_1017:
        /* <DEDUP_REMOVED lines=13> */
.L_x_1020:
[----:B------:R-:W-:Y:S05]  /*41770*/  BSYNC B1 ;  /* 0x0000000000017941 */ /* 0x000fea0003800000 */
.L_x_1019:
        /* <DEDUP_REMOVED lines=13> */
.L_x_1022:
[----:B------:R-:W-:Y:S05]  /*41850*/  BSYNC B1 ;  /* 0x0000000000017941 */ /* 0x000fea0003800000 */
.L_x_1021:
        /* <DEDUP_REMOVED lines=13> */
.L_x_1024:
[----:B------:R-:W-:Y:S05]  /*41930*/  BSYNC B1 ;  /* 0x0000000000017941 */ /* 0x000fea0003800000 */
.L_x_1023:
        /* <DEDUP_REMOVED lines=13> */
.L_x_1026:
[----:B------:R-:W-:Y:S05]  /*41a10*/  BSYNC B1 ;  /* 0x0000000000017941 */ /* 0x000fea0003800000 */
.L_x_1025:
        /* <DEDUP_REMOVED lines=13> */
.L_x_1028:
[----:B------:R-:W-:Y:S05]  /*41af0*/  BSYNC B1 ;  /* 0x0000000000017941 */ /* 0x000fea0003800000 */
.L_x_1027:
        /* <DEDUP_REMOVED lines=13> */
.L_x_1030:
[----:B------:R-:W-:Y:S05]  /*41bd0*/  BSYNC B1 ;  /* 0x0000000000017941 */ /* 0x000fea0003800000 */
.L_x_1029:
        /* <DEDUP_REMOVED lines=13> */
.L_x_1032:
[----:B------:R-:W-:Y:S05]  /*41cb0*/  BSYNC B1 ;  /* 0x0000000000017941 */ /* 0x000fea0003800000 */
.L_x_1031:
        /* <DEDUP_REMOVED lines=13> */
.L_x_1034:
[----:B------:R-:W-:Y:S05]  /*41d90*/  BSYNC B1 ;  /* 0x0000000000017941 */ /* 0x000fea0003800000 */
.L_x_1033:
        /* <DEDUP_REMOVED lines=13> */
.L_x_1036:
[----:B------:R-:W-:Y:S05]  /*41e70*/  BSYNC B1 ;  /* 0x0000000000017941 */ /* 0x000fea0003800000 */
.L_x_1035:
        /* <DEDUP_REMOVED lines=13> */
.L_x_1038:
[----:B------:R-:W-:Y:S05]  /*41f50*/  BSYNC B1 ;  /* 0x0000000000017941 */ /* 0x000fea0003800000 */
.L_x_1037:
        /* <DEDUP_REMOVED lines=13> */
.L_x_1040:
[----:B------:R-:W-:Y:S05]  /*42030*/  BSYNC B1 ;  /* 0x0000000000017941 */ /* 0x000fea0003800000 */
.L_x_1039:
        /* <DEDUP_REMOVED lines=13> */
.L_x_1042:
[----:B------:R-:W-:Y:S05]  /*42110*/  BSYNC B1 ;  /* 0x0000000000017941 */ /* 0x000fea0003800000 */
.L_x_1041:
        /* <DEDUP_REMOVED lines=13> */
.L_x_1044:
[----:B------:R-:W-:Y:S05]  /*421f0*/  BSYNC B1 ;  /* 0x0000000000017941 */ /* 0x000fea0003800000 */
.L_x_1043:
        /* <DEDUP_REMOVED lines=13> */
.L_x_1046:
[----:B------:R-:W-:Y:S05]  /*422d0*/  BSYNC B1 ;  /* 0x0000000000017941 */ /* 0x000fea0003800000 */
.L_x_1045:
        /* <DEDUP_REMOVED lines=13> */
.L_x_1048:
[----:B------:R-:W-:Y:S05]  /*423b0*/  BSYNC B1 ;  /* 0x0000000000017941 */ /* 0x000fea0003800000 */
.L_x_1047:
        /* <DEDUP_REMOVED lines=13> */
.L_x_1050:
[----:B------:R-:W-:Y:S05]  /*42490*/  BSYNC B1 ;  /* 0x0000000000017941 */ /* 0x000fea0003800000 */
.L_x_1049:
        /* <DEDUP_REMOVED lines=13> */
.L_x_1052:
[----:B------:R-:W-:Y:S05]  /*42570*/  BSYNC B1 ;  /* 0x0000000000017941 */ /* 0x000fea0003800000 */
.L_x_1051:
        /* <DEDUP_REMOVED lines=13> */
.L_x_1054:
[----:B------:R-:W-:Y:S05]  /*42650*/  BSYNC B1 ;  /* 0x0000000000017941 */ /* 0x000fea0003800000 */
.L_x_1053:
        /* <DEDUP_REMOVED lines=13> */
.L_x_1056:
[----:B------:R-:W-:Y:S05]  /*42730*/  BSYNC B1 ;  /* 0x0000000000017941 */ /* 0x000fea0003800000 */
.L_x_1055:
        /* <DEDUP_REMOVED lines=13> */
.L_x_1058:
[----:B------:R-:W-:Y:S05]  /*42810*/  BSYNC B1 ;  /* 0x0000000000017941 */ /* 0x000fea0003800000 */
.L_x_1057:
[----:B0-----:R-:W2:Y:S01]  /*42820*/  LDL.LU R3, [R1+0xc4c] ;  /* 0x000c4c0001037983 */ /* 0x001ea20000300800 */
[----:B-----5:R-:W-:Y:S01]  /*42830*/  LOP3.LUT R2, R2, 0xff, RZ, 0xc0, !PT ;  /* 0x000000ff02027812 */ /* 0x020fe200078ec0ff */
[----:B------:R-:W-:Y:S01]  /*42840*/  BSSY B1, `(.L_x_1059) ;  /* 0x000000b000017945 */ /* 0x000fe20003800000 */
[----:B------:R-:W-:Y:S02]  /*42850*/  ISETP.LT.OR P0, PT, R0, 0x1fa, !P0 ;  /* 0x000001fa0000780c */ /* 0x000fe40004701670 */
[----:B------:R-:W-:Y:S02]  /*42860*/  F2FP.F16.E4M3.UNPACK_B R2, R2 ;  /* 0x00000002ff02723e */ /* 0x000fe400020006ff */
[----:B------:R-:W-:-:S03]  /*42870*/  PRMT R0, RZ, 0x7610, R0 ;  /* 0x00007610ff007816 */ /* 0x000fc60000000000 */
[----:B------:R-:W-:-:S05]  /*42880*/  HADD2.F32 R2, -RZ, R2.H0_H0 ;  /* 0x20000002ff027230 */ /* 0x000fca0000004100 */
[----:B------:R-:W-:-:S04]  /*42890*/  FMUL R2, R2, UR24 ;  /* 0x0000001802027c20 */ /* 0x000fc80008400000 */
[----:B--2---:R-:W-:-:S05]  /*428a0*/  FFMA R2, R3, UR17, R2 ;  /* 0x0000001103027c23 */ /* 0x004fca0008000002 */
[----:B------:R-:W-:-:S05]  /*428b0*/  F2FP.SATFINITE.E4M3.F32.PACK_AB_MERGE_C R3, RZ, R2, RZ ;  /* 0x00000002ff03723e */ /* 0x000fca00048070ff */
[----:B------:R0:W-:Y:S01]  /*428c0*/  @!P2 STG.E.U8 desc[UR18][R28.64+0x1f8], R3 ;  /* 0x0001f8031c00a986 */ /* 0x0001e2000c101112 */
[----:B------:R-:W-:Y:S05]  /*428d0*/  @P0 BRA `(.L_x_1060) ;  /* 0x0000000000040947 */ /* 0x000fea0003800000 */
[----:B------:R2:W5:Y:S02]  /*428e0*/  LDG.E.U8 R0, desc[UR18][R6.64+0x1f9] ;  /* 0x0001f91206007981 */ /* 0x000564000c1e1100 */
.L_x_1060:
[----:B------:R-:W-:Y:S05]  /*428f0*/  BSYNC B1 ;  /* 0x0000000000017941 */ /* 0x000fea0003800000 */
.L_x_1059:
[----:B------:R-:W-:Y:S05]  /*42900*/  @P0 BRA `(.L_x_1061) ;  /* 0x0000009800880947 */ /* 0x000fea0003800000 */
[----:B------:R-:W2:Y:S01]  /*42910*/  LDL.LU R2, [R1+0xc50] ;  /* 0x000c500001027983 */ /* 0x000ea20000300800 */
[----:B-----5:R-:W-:-:S04]  /*42920*/  LOP3.LUT R0, R0, 0xff, RZ, 0xc0, !PT ;  /* 0x000000ff00007812 */ /* 0x020fc800078ec0ff */
[----:B------:R-:W-:-:S05]  /*42930*/  F2FP.F16.E4M3.UNPACK_B R0, R0 ;  /* 0x00000000ff00723e */ /* 0x000fca00020006ff */
[----:B------:R-:W-:-:S05]  /*42940*/  HADD2.F32 R0, -RZ, R0.H0_H0 ;  /* 0x20000000ff007230 */ /* 0x000fca0000004100 */
[----:B------:R-:W-:-:S04]  /*42950*/  FMUL R0, R0, UR24 ;  /* 0x0000001800007c20 */ /* 0x000fc80008400000 */
[----:B--2---:R-:W-:-:S05]  /*42960*/  FFMA R0, R2, UR17, R0 ;  /* 0x0000001102007c23 */ /* 0x004fca0008000000 */
[----:B0-----:R-:W-:-:S05]  /*42970*/  F2FP.SATFINITE.E4M3.F32.PACK_AB_MERGE_C R3, RZ, R0, RZ ;  /* 0x00000000ff03723e */ /* 0x001fca00048070ff */
[----:B------:R0:W-:Y:S01]  /*42980*/  STG.E.U8 desc[UR18][R28.64+0x1f9], R3 ;  /* 0x0001f9031c007986 */ /* 0x0001e2000c101112 */
[----:B------:R-:W-:Y:S05]  /*42990*/  BRA `(.L_x_1061) ;  /* 0x0000009800647947 */ /* 0x000fea0003800000 */
.L_x_36:
[----:B------:R-:W2:Y:S04]  /*429a0*/  LDL.LU R33, [R1+0x600] ;  /* 0x0006000001217983 */ /* 0x000ea80000300800 */
[----:B------:R-:W3:Y:S01]  /*429b0*/  LDL.LU R32, [R1+0x604] ;  /* 0x0006040001207983 */ /* 0x000ee20000300800 */
[C---:B------:R-:W-:Y:S02]  /*429c0*/  ISETP.GE.AND P3, PT, R34.reuse, 0x1, PT ;  /* 0x000000012200780c */ /* 0x040fe40003f66270 */
[----:B------:R-:W-:Y:S01]  /*429d0*/  ISETP.GE.AND P2, PT, R34, 0x9, PT ;  /* 0x000000092200780c */ /* 0x000fe20003f46270 */
[----:B------:R-:W-:Y:S01]  /*429e0*/  FMUL R3, R3, UR17 ;  /* 0x0000001103037c20 */ /* 0x000fe20008400000 */
[----:B------:R-:W-:Y:S01]  /*429f0*/  ISETP.LT.OR P0, PT, R0, 0x1, !P3 ;  /* 0x000000010000780c */ /* 0x000fe20005f01670 */
[----:B------:R-:W-:Y:S01]  /*42a00*/  FMUL R4, R4, UR17 ;  /* 0x0000001104047c20 */ /* 0x000fe20008400000 */
[C---:B------:R-:W-:Y:S01]  /*42a10*/  ISETP.LT.OR P1, PT, R0.reuse, 0x2, !P3 ;  /* 0x000000020000780c */ /* 0x040fe20005f21670 */
[----:B------:R-:W-:Y:S01]  /*42a20*/  FMUL R5, R5, UR17 ;  /* 0x0000001105057c20 */ /* 0x000fe20008400000 */
[----:B------:R-:W-:Y:S01]  /*42a30*/  ISETP.LT.OR P5, PT, R0, 0x1, !P2 ;  /* 0x000000010000780c */ /* 0x000fe200057a1670 */
[----:B------:R-:W-:Y:S01]  /*42a40*/  FMUL R6, R6, UR17 ;  /* 0x0000001106067c20 */ /* 0x000fe20008400000 */
[----:B------:R-:W-:Y:S01]  /*42a50*/  F2FP.SATFINITE.E4M3.F32.PACK_AB_MERGE_C R3, RZ, R3, RZ ;  /* 0x00000003ff03723e */ /* 0x000fe200048070ff */
[----:B------:R-:W-:Y:S01]  /*42a60*/  FMUL R7, R7, UR17 ;  /* 0x0000001107077c20 */ /* 0x000fe20008400000 */
[----:B------:R-:W-:Y:S01]  /*42a70*/  F2FP.SATFINITE.E4M3.F32.PACK_AB_MERGE_C R4, RZ, R4, RZ ;  /* 0x00000004ff04723e */ /* 0x000fe200048070ff */
[----:B------:R-:W-:Y:S01]  /*42a80*/  FMUL R8, R8, UR17 ;  /* 0x0000001108087c20 */ /* 0x000fe20008400000 */
[----:B------:R-:W-:Y:S01]  /*42a90*/  F2FP.SATFINITE.E4M3.F32.PACK_AB_MERGE_C R5, RZ, R5, RZ ;  /* 0x00000005ff05723e */ /* 0x000fe200048070ff */
[----:B------:R-:W-:Y:S01]  /*42aa0*/  FMUL R9, R9, UR17 ;  /* 0x0000001109097c20 */ /* 0x000fe20008400000 */
[----:B------:R-:W-:Y:S01]  /*42ab0*/  FMUL R10, R10, UR17 ;  /* 0x000000110a0a7c20 */ /* 0x000fe20008400000 */
[----:B------:R-:W-:Y:S01]  /*42ac0*/  @!P0 STG.E.U8 desc[UR18][R24.64], R3 ;  /* 0x0000000318008986 */ /* 0x000fe2000c101112 */
[----:B------:R-:W-:-:S03]  /*42ad0*/  ISETP.LT.OR P0, PT, R0, 0x2, !P2 ;  /* 0x000000020000780c */ /* 0x000fc60005701670 */
[----:B------:R2:W-:Y:S01]  /*42ae0*/  @!P1 STG.E.U8 desc[UR18][R24.64+0x1], R4 ;  /* 0x0000010418009986 */ /* 0x0005e2000c101112 */
[----:B------:R-:W-:-:S03]  /*42af0*/  ISETP.LT.OR P1, PT, R0, 0x9, !P3 ;  /* 0x000000090000780c */ /* 0x000fc60005f21670 */
[----:B------:R0:W-:Y:S01]  /*42b00*/  @!P5 STG.E.U8 desc[UR18][R26.64], R5 ;  /* 0x000000051a00d986 */ /* 0x0001e2000c101112 */
[----:B------:R-:W-:Y:S02]  /*42b10*/  ISETP.LT.OR P5, PT, R0, 0xa, !P3 ;  /* 0x0000000a0000780c */ /* 0x000fe40005fa1670 */
[----:B------:R-:W-:Y:S01]  /*42b20*/  F2FP.SATFINITE.E4M3.F32.PACK_AB_MERGE_C R6, RZ, R6, RZ ;  /* 0x00000006ff06723e */ /* 0x000fe200048070ff */
[----:B------:R-:W-:Y:S01]  /*42b30*/  FMUL R11, R11, UR17 ;  /* 0x000000110b0b7c20 */ /* 0x000fe20008400000 */
[----:B------:R-:W-:Y:S01]  /*42b40*/  F2FP.SATFINITE.E4M3.F32.PACK_AB_MERGE_C R7, RZ, R7, RZ ;  /* 0x00000007ff07723e */ /* 0x000fe200048070ff */
[----:B------:R-:W-:Y:S01]  /*42b50*/  FMUL R12, R12, UR17 ;  /* 0x000000110c0c7c20 */ /* 0x000fe20008400000 */
[----:B------:R-:W-:Y:S01]  /*42b60*/  F2FP.SATFINITE.E4M3.F32.PACK_AB_MERGE_C R8, RZ, R8, RZ ;  /* 0x00000008ff08723e */ /* 0x000fe200048070ff */
[----:B------:R-:W-:Y:S01]  /*42b70*/  @!P0 STG.E.U8 desc[UR18][R26.64+0x1], R6 ;  /* 0x000001061a008986 */ /* 0x000fe2000c101112 */
[----:B------:R-:W-:-:S03]  /*42b80*/  ISETP.LT.OR P0, PT, R0, 0x9, !P2 ;  /* 0x000000090000780c */ /* 0x000fc60005701670 */
[----:B------:R-:W-:Y:S01]  /*42b90*/  @!P1 STG.E.U8 desc[UR18][R24.64+0x8], R7 ;  /* 0x0000080718009986 */ /* 0x000fe2000c101112 */
[----:B------:R-:W-:-:S03]  /*42ba0*/  ISETP.LT.OR P1, PT, R0, 0xa, !P2 ;  /* 0x0000000a0000780c */ /* 0x000fc60005721670 */
[----:B------:R-:W-:Y:S01]  /*42bb0*/  @!P5 STG.E.U8 desc[UR18][R24.64+0x9], R8 ;  /* 0x000009081800d986 */ /* 0x000fe2000c101112 */
        /* <DEDUP_REMOVED lines=22> */
[----:B------:R-:W-:Y:S01]  /*42d20*/  ISETP.LT.OR P5, PT, R0, 0x19, !P2 ;  /* 0x000000190000780c */ /* 0x000fe200057a1670 */
[----:B------:R-:W-:Y:S01]  /*42d30*/  FMUL R17, R17, UR17 ;  /* 0x0000001111117c20 */ /* 0x000fe20008400000 */
        /* <DEDUP_REMOVED lines=39> */
[----:B------:R-:W4:Y:S01]  /*42fb0*/  LDL.LU R2, [R1+0x608] ;  /* 0x0006080001027983 */ /* 0x000f220000300800 */
[----:B------:R-:W-:-:S03]  /*42fc0*/  F2FP.SATFINITE.E4M3.F32.PACK_AB_MERGE_C R154, RZ, R154, RZ ;  /* 0x0000009aff9a723e */ /* 0x000fc600048070ff */
[----:B------:R-:W-:Y:S01]  /*42fd0*/  @!P0 STG.E.U8 desc[UR18][R24.64+0x29], R152 ;  /* 0x0000299818008986 */ /* 0x000fe2000c101112 */
[----:B------:R-:W-:-:S03]  /*42fe0*/  ISETP.LT.OR P0, PT, R0, 0x31, !P3 ;  /* 0x000000310000780c */ /* 0x000fc60005f01670 */
[----:B------:R-:W-:Y:S01]  /*42ff0*/  @!P1 STG.E.U8 desc[UR18][R26.64+0x28], R153 ;  /* 0x000028991a009986 */ /* 0x000fe2000c101112 */
[----:B------:R-:W-:Y:S01]  /*43000*/  ISETP.LT.OR P1, PT, R0, 0x32, !P3 ;  /* 0x000000320000780c */ /* 0x000fe20005f21670 */
[----:B------:R-:W-:Y:S02]  /*43010*/  FMUL R156, R156, UR17 ;  /* 0x000000119c9c7c20 */ /* 0x000fe40008400000 */
[----:B------:R-:W-:Y:S01]  /*43020*/  @!P5 STG.E.U8 desc[UR18][R26.64+0x29], R154 ;  /* 0x0000299a1a00d986 */ /* 0x000fe2000c101112 */
[----:B------:R-:W-:Y:S01]  /*43030*/  ISETP.LT.OR P5, PT, R0, 0x31, !P2 ;  /* 0x000000310000780c */ /* 0x000fe200057a1670 */
[----:B------:R-:W-:Y:S01]  /*43040*/  FMUL R157, R157, UR17 ;  /* 0x000000119d9d7c20 */ /* 0x000fe20008400000 */
[----:B------:R-:W-:Y:S01]  /*43050*/  F2FP.SATFINITE.E4M3.F32.PACK_AB_MERGE_C R155, RZ, R155, RZ ;  /* 0x0000009bff9b723e */ /* 0x000fe200048070ff */
[----:B------:R-:W4:Y:S01]  /*43060*/  LDL.LU R40, [R1+0x60c] ;  /* 0x00060c0001287983 */ /* 0x000f220000300800 */
[----:B------:R-:W-:-:S03]  /*43070*/  F2FP.SATFINITE.E4M3.F32.PACK_AB_MERGE_C R156, RZ, R156, RZ ;  /* 0x0000009cff9c723e */ /* 0x000fc600048070ff */
[----:B------:R-:W4:Y:S01]  /*43080*/  LDL.LU R39, [R1+0x610] ;  /* 0x0006100001277983 */ /* 0x000f220000300800 */
[----:B------:R-:W-:-:S03]  /*43090*/  F2FP.SATFINITE.E4M3.F32.PACK_AB_MERGE_C R157, RZ, R157, RZ ;  /* 0x0000009dff9d723e */ /* 0x000fc600048070ff */
[----:B------:R-:W4:Y:S04]  /*430a0*/  LDL.LU R37, [R1+0x614] ;  /* 0x0006140001257983 */ /* 0x000f280000300800 */
[----:B------:R-:W-:Y:S01]  /*430b0*/  @!P0 STG.E.U8 desc[UR18][R24.64+0x30], R155 ;  /* 0x0000309b18008986 */ /* 0x000fe2000c101112 */
[----:B------:R-:W-:-:S03]  /*430c0*/  ISETP.LT.OR P0, PT, R0, 0x32, !P2 ;  /* 0x000000320000780c */ /* 0x000fc60005701670 */
[----:B------:R-:W-:Y:S01]  /*430d0*/  @!P1 STG.E.U8 desc[UR18][R24.64+0x31], R156 ;  /* 0x0000319c18009986 */ /* 0x000fe2000c101112 */
[----:B------:R-:W-:Y:S01]  /*430e0*/  ISETP.LT.OR P1, PT, R0, 0x39, !P3 ;  /* 0x000000390000780c */ /* 0x000fe20005f21670 */
[----:B------:R-:W-:Y:S02]  /*430f0*/  FMUL R158, R158, UR17 ;  /* 0x000000119e9e7c20 */ /* 0x000fe40008400000 */
[----:B------:R-:W-:Y:S01]  /*43100*/  @!P5 STG.E.U8 desc[UR18][R26.64+0x30], R157 ;  /* 0x0000309d1a00d986 */ /* 0x000fe2000c101112 */
[----:B------:R-:W-:Y:S01]  /*43110*/  ISETP.LT.OR P5, PT, R0, 0x3a, !P3 ;  /* 0x0000003a0000780c */ /* 0x000fe20005fa1670 */
[----:B------:R-:W-:Y:S02]  /*43120*/  FMUL R159, R159, UR17 ;  /* 0x000000119f9f7c20 */ /* 0x000fe40008400000 */
[----:B------:R-:W4:Y:S01]  /*43130*/  LDL.LU R36, [R1+0x618] ;  /* 0x0006180001247983 */ /* 0x000f220000300800 */
[----:B------:R-:W-:Y:S01]  /*43140*/  FMUL R160, R160, UR17 ;  /* 0x00000011a0a07c20 */ /* 0x000fe20008400000 */
[----:B------:R-:W-:Y:S01]  /*43150*/  F2FP.SATFINITE.E4M3.F32.PACK_AB_MERGE_C R158, RZ, R158, RZ ;  /* 0x0000009eff9e723e */ /* 0x000fe200048070ff */
[----:B------:R-:W-:Y:S01]  /*43160*/  FMUL R162, R162, UR17 ;  /* 0x00000011a2a27c20 */ /* 0x000fe20008400000 */
[----:B------:R-:W-:Y:S01]  /*43170*/  F2FP.SATFINITE.E4M3.F32.PACK_AB_MERGE_C R159, RZ, R159, RZ ;  /* 0x0000009fff9f723e */ /* 0x000fe200048070ff */
[----:B------:R-:W4:Y:S01]  /*43180*/  LDL.LU R35, [R1+0x61c] ;  /* 0x00061c0001237983 */ /* 0x000f220000300800 */
[----:B------:R-:W-:Y:S01]  /*43190*/  F2FP.SATFINITE.E4M3.F32.PACK_AB_MERGE_C R160, RZ, R160, RZ ;  /* 0x000000a0ffa0723e */ /* 0x000fe200048070ff */
[----:B------:R-:W-:Y:S01]  /*431a0*/  FMUL R161, R161, UR17 ;  /* 0x00000011a1a17c20 */ /* 0x000fe20008400000 */
[----:B------:R-:W-:Y:S01]  /*431b0*/  FMUL R163, R163, UR17 ;  /* 0x00000011a3a37c20 */ /* 0x000fe20008400000 */
[----:B------:R-:W-:Y:S01]  /*431c0*/  @!P0 STG.E.U8 desc[UR18][R26.64+0x31], R158 ;  /* 0x0000319e1a008986 */ /* 0x000fe2000c101112 */
[----:B------:R-:W-:Y:S01]  /*431d0*/  ISETP.LT.OR P0, PT, R0, 0x39, !P2 ;  /* 0x000000390000780c */ /* 0x000fe20005701670 */
[----:B------:R-:W-:Y:S01]  /*431e0*/  FMUL R164, R164, UR17 ;  /* 0x00000011a4a47c20 */ /* 0x000fe20008400000 */
[C---:B------:R-:W-:Y:S01]  /*431f0*/  ISETP.LT.OR P6, PT, R0.reuse, 0x42, !P3 ;  /* 0x000000420000780c */ /* 0x040fe20005fc1670 */
[----:B------:R-:W-:Y:S01]  /*43200*/  @!P1 STG.E.U8 desc[UR18][R24.64+0x38], R159 ;  /* 0x0000389f18009986 */ /* 0x000fe2000c101112 */
[----:B------:R-:W-:Y:S01]  /*43210*/  ISETP.LT.OR P1, PT, R0, 0x3a, !P2 ;  /* 0x0000003a0000780c */ /* 0x000fe20005721670 */
[----:B------:R-:W-:Y:S01]  /*43220*/  FMUL R166, R166, UR17 ;  /* 0x00000011a6a67c20 */ /* 0x000fe20008400000 */
[----:B------:R-:W-:Y:S01]  /*43230*/  F2FP.SATFINITE.E4M3.F32.PACK_AB_MERGE_C R162, RZ, R162, RZ ;  /* 0x000000a2ffa2723e */ /* 0x000fe200048070ff */
[----:B------:R-:W4:Y:S01]  /*43240*/  LDL.LU R38, [R1+0x620] ;  /* 0x0006200001267983 */ /* 0x000f220000300800 */
[----:B------:R-:W-:Y:S01]  /*43250*/  F2FP.SATFINITE.E4M3.F32.PACK_AB_MERGE_C R161, RZ, R161, RZ ;  /* 0x000000a1ffa1723e */ /* 0x000fe200048070ff */
[----:B------:R-:W-:Y:S01]  /*43260*/  FMUL R165, R165, UR17 ;  /* 0x00000011a5a57c20 */ /* 0x000fe20008400000 */
[----:B------:R-:W-:Y:S01]  /*43270*/  F2FP.SATFINITE.E4M3.F32.PACK_AB_MERGE_C R163, RZ, R163, RZ ;  /* 0x000000a3ffa3723e */ /* 0x000fe200048070ff */
[----:B------:R-:W-:Y:S01]  /*43280*/  @!P5 STG.E.U8 desc[UR18][R24.64+0x39], R160 ;  /* 0x000039a01800d986 */ /* 0x000fe2000c101112 */
[C---:B------:R-:W-:Y:S01]  /*43290*/  ISETP.LT.OR P5, PT, R0.reuse, 0x41, !P3 ;  /* 0x000000410000780c */ /* 0x040fe20005fa1670 */
[----:B------:R-:W-:Y:S01]  /*432a0*/  FMUL R167, R167, UR17 ;  /* 0x00000011a7a77c20 */ /* 0x000fe20008400000 */
[----:B------:R-:W-:Y:S01]  /*432b0*/  F2FP.SATFINITE.E4M3.F32.PACK_AB_MERGE_C R164, RZ, R164, RZ ;  /* 0x000000a4ffa4723e */ /* 0x000fe200048070ff */
[----:B------:R-:W-:Y:S01]  /*432c0*/  @!P0 STG.E.U8 desc[UR18][R26.64+0x38], R161 ;  /* 0x000038a11a008986 */ /* 0x000fe2000c101112 */
[----:B------:R-:W-:Y:S01]  /*432d0*/  ISETP.LT.OR P0, PT, R0, 0x41, !P2 ;  /* 0x000000410000780c */ /* 0x000fe20005701670 */
[----:B------:R-:W-:Y:S01]  /*432e0*/  FMUL R168, R168, UR17 ;  /* 0x00000011a8a87c20 */ /* 0x000fe20008400000 */
[----:B------:R-:W-:Y:S01]  /*432f0*/  F2FP.SATFINITE.E4M3.F32.PACK_AB_MERGE_C R166, RZ, R166, RZ ;  /* 0x000000a6ffa6723e */ /* 0x000fe200048070ff */
[----:B------:R-:W-:Y:S01]  /*43300*/  @!P1 STG.E.U8 desc[UR18][R26.64+0x39], R162 ;  /* 0x000039a21a009986 */ /* 0x000fe2000c101112 */
[----:B------:R-:W-:Y:S01]  /*43310*/  ISETP.LT.OR P1, PT, R0, 0x42, !P2 ;  /* 0x000000420000780c */ /* 0x000fe20005721670 */
[----:B------:R-:W-:Y:S01]  /*43320*/  FMUL R170, R170, UR17 ;  /* 0x00000011aaaa7c20 */ /* 0x000fe20008400000 */
[----:B------:R-:W-:Y:S01]  /*43330*/  F2FP.SATFINITE.E4M3.F32.PACK_AB_MERGE_C R165, RZ, R165, RZ ;  /* 0x000000a5ffa5723e */ /* 0x000fe200048070ff */
[----:B------:R-:W-:Y:S01]  /*43340*/  @!P6 STG.E.U8 desc[UR18][R24.64+0x41], R164 ;  /* 0x000041a41800e986 */ /* 0x000fe2000c101112 */
[C---:B------:R-:W-:Y:S01]  /*43350*/  ISETP.LT.OR P6, PT, R0.reuse, 0x4a, !P3 ;  /* 0x0000004a0000780c */ /* 0x040fe20005fc1670 */
        /* <DEDUP_REMOVED lines=93> */
[----:B--2---:R-:W-:Y:S01]  /*43930*/  FMUL R4, R33, UR17 ;  /* 0x0000001121047c20 */ /* 0x004fe20008400000 */
[----:B------:R-:W-:Y:S01]  /*43940*/  @!P6 STG.E.U8 desc[UR18][R24.64+0x71], R188 ;  /* 0x000071bc1800e986 */ /* 0x000fe2000c101112 */
[----:B------:R-:W-:Y:S01]  /*43950*/  ISETP.LT.OR P6, PT, R0, 0x7a, !P3 ;  /* 0x0000007a0000780c */ /* 0x000fe20005fc1670 */
[----:B------:R-:W-:Y:S01]  /*43960*/  FMUL R193, R193, UR17 ;  /* 0x00000011c1c17c20 */ /* 0x000fe20008400000 */
[----:B---3--:R-:W-:Y:S01]  /*43970*/  FMUL R3, R32, UR17 ;  /* 0x0000001120037c20 */ /* 0x008fe20008400000 */
[----:B------:R-:W2:Y:S01]  /*43980*/  LDL.LU R33, [R1+0x624] ;  /* 0x0006240001217983 */ /* 0x000ea20000300800 */
[----:B------:R-:W-:Y:S01]  /*43990*/  F2FP.SATFINITE.E4M3.F32.PACK_AB_MERGE_C R189, RZ, R189, RZ ;  /* 0x000000bdffbd723e */ /* 0x000fe200048070ff */
[----:B------:R-:W-:Y:S01]  /*439a0*/  FMUL R195, R195, UR17 ;  /* 0x00000011c3c37c20 */ /* 0x000fe20008400000 */
[----:B------:R-:W-:Y:S01]  /*439b0*/  F2FP.SATFINITE.E4M3.F32.PACK_AB_MERGE_C R191, RZ, R191, RZ ;  /* 0x000000bfffbf723e */ /* 0x000fe200048070ff */
[----:B------:R-:W3:Y:S01]  /*439c0*/  LDL.LU R32, [R1+0x628] ;  /* 0x0006280001207983 */ /* 0x000ee20000300800 */
[----:B------:R-:W-:Y:S01]  /*439d0*/  F2FP.SATFINITE.E4M3.F32.PACK_AB_MERGE_C R192, RZ, R192, RZ ;  /* 0x000000c0ffc0723e */ /* 0x000fe200048070ff */
        /* <DEDUP_REMOVED lines=167> */
[----:B------:R-:W-:-:S02]  /*44450*/  ISETP.LT.OR P1, PT, R0, 0xca, !P2 ;  /* 0x000000ca0000780c */ /* 0x000fc40005721670 */
[----:B------:R-:W-:Y:S01]  /*44460*/  F2FP.SATFINITE.E4M3.F32.PACK_AB_MERGE_C R235, RZ, R235, RZ ;  /* 0x000000ebffeb723e */ /* 0x000fe200048070ff */
[----:B------:R-:W-:Y:S01]  /*44470*/  @!P0 STG.E.U8 desc[UR18][R26.64+0xc0], R229 ;  /* 0x0000c0e51a008986 */ /* 0x000fe2000c101112 */
[C---:B------:R-:W-:Y:S02]  /*44480*/  ISETP.LT.OR P0, PT, R0.reuse, 0xc9, !P2 ;  /* 0x000000c90000780c */ /* 0x040fe40005701670 */
[----:B------:R-:W-:Y:S01]  /*44490*/  F2FP.SATFINITE.E4M3.F32.PACK_AB_MERGE_C R236, RZ, R236, RZ ;  /* 0x000000ecffec723e */ /* 0x000fe200048070ff */
[----:B------:R-:W-:Y:S01]  /*444a0*/  @!P6 STG.E.U8 desc[UR18][R24.64+0xc9], R232 ;  /* 0x0000c9e81800e986 */ /* 0x000fe2000c101112 */
[----:B------:R-:W-:-:S03]  /*444b0*/  ISETP.LT.OR P6, PT, R0, 0xd2, !P3 ;  /* 0x000000d20000780c */ /* 0x000fc60005fc1670 */
[----:B------:R-:W-:Y:S01]  /*444c0*/  @!P5 STG.E.U8 desc[UR18][R24.64+0xc8], R231 ;  /* 0x0000c8e71800d986 */ /* 0x000fe2000c101112 */
[----:B------:R-:W-:-:S03]  /*444d0*/  ISETP.LT.OR P5, PT, R0, 0xd1, !P3 ;  /* 0x000000d10000780c */ /* 0x000fc60005fa1670 */
[----:B------:R-:W-:Y:S01]  /*444e0*/  @!P1 STG.E.U8 desc[UR18][R26.64+0xc9], R234 ;  /* 0x0000c9ea1a009986 */ /* 0x000fe2000c101112 */
[----:B------:R-:W-:-:S03]  /*444f0*/  ISETP.LT.OR P1, PT, R0, 0xd2, !P2 ;  /* 0x000000d20000780c */ /* 0x000fc60005721670 */
[----:B------:R-:W-:Y:S01]  /*44500*/  @!P0 STG.E.U8 desc[UR18][R26.64+0xc8], R233 ;  /* 0x0000c8e91a008986 */ /* 0x000fe2000c101112 */
[----:B------:R-:W-:-:S05]  /*44510*/  ISETP.LT.OR P0, PT, R0, 0xd1, !P2 ;  /* 0x000000d10000780c */ /* 0x000fca0005701670 */
[----:B------:R-:W-:Y:S01]  /*44520*/  @!P5 STG.E.U8 desc[UR18][R24.64+0xd0], R235 ;  /* 0x0000d0eb1800d986 */ /* 0x000fe2000c101112 */
[----:B------:R-:W-:-:S03]  /*44530*/  ISETP.LT.OR P5, PT, R0, 0xd9, !P3 ;  /* 0x000000d90000780c */ /* 0x000fc60005fa1670 */
[----:B------:R-:W-:Y:S01]  /*44540*/  @!P6 STG.E.U8 desc[UR18][R24.64+0xd1], R236 ;  /* 0x0000d1ec1800e986 */ /* 0x000fe2000c101112 */
[----:B------:R-:W-:Y:S01]  /*44550*/  ISETP.LT.OR P6, PT, R0, 0xda, !P3 ;  /* 0x000000da0000780c */ /* 0x000fe20005fc1670 */
[----:B----4-:R-:W-:Y:S01]  /*44560*/  FMUL R2, R2, UR17 ;  /* 0x0000001102027c20 */ /* 0x010fe20008400000 */
[----:B------:R-:W-:Y:S02]  /*44570*/  F2FP.SATFINITE.E4M3.F32.PACK_AB_MERGE_C R4, RZ, R4, RZ ;  /* 0x00000004ff04723e */ /* 0x000fe400048070ff */
[----:B------:R-:W-:Y:S02]  /*44580*/  F2FP.SATFINITE.E4M3.F32.PACK_AB_MERGE_C R237, RZ, R237, RZ ;  /* 0x000000edffed723e */ /* 0x000fe400048070ff */
[----:B------:R-:W-:Y:S01]  /*44590*/  F2FP.SATFINITE.E4M3.F32.PACK_AB_MERGE_C R3, RZ, R3, RZ ;  /* 0x00000003ff03723e */ /* 0x000fe200048070ff */
[----:B------:R4:W-:Y:S01]  /*445a0*/  @!P1 STG.E.U8 desc[UR18][R26.64+0xd1], R4 ;  /* 0x0000d1041a009986 */ /* 0x0009e2000c101112 */
[----:B0-----:R-:W-:Y:S01]  /*445b0*/  F2FP.SATFINITE.E4M3.F32.PACK_AB_MERGE_C R5, RZ, R2, RZ ;  /* 0x00000002ff05723e */ /* 0x001fe200048070ff */
[----:B------:R-:W-:Y:S01]  /*445c0*/  FMUL R2, R37, UR17 ;  /* 0x0000001125027c20 */ /* 0x000fe20008400000 */
[C---:B------:R-:W-:Y:S01]  /*445d0*/  ISETP.LT.OR P1, PT, R0.reuse, 0xda, !P2 ;  /* 0x000000da0000780c */ /* 0x040fe20005721670 */
[----:B------:R-:W-:Y:S01]  /*445e0*/  @!P0 STG.E.U8 desc[UR18][R26.64+0xd0], R237 ;  /* 0x0000d0ed1a008986 */ /* 0x000fe2000c101112 */
[----:B------:R-:W-:-:S03]  /*445f0*/  ISETP.LT.OR P0, PT, R0, 0xd9, !P2 ;  /* 0x000000d90000780c */ /* 0x000fc60005701670 */
[----:B------:R0:W-:Y:S01]  /*44600*/  @!P5 STG.E.U8 desc[UR18][R24.64+0xd8], R3 ;  /* 0x0000d8031800d986 */ /* 0x0001e2000c101112 */
[----:B----4-:R-:W-:-:S03]  /*44610*/  FMUL R4, R40, UR17 ;  /* 0x0000001128047c20 */ /* 0x010fc60008400000 */
[----:B------:R-:W4:Y:S04]  /*44620*/  LDL.LU R40, [R1+0x62c] ;  /* 0x00062c0001287983 */ /* 0x000f280000300800 */
[----:B------:R-:W4:Y:S01]  /*44630*/  LDL.LU R37, [R1+0x630] ;  /* 0x0006300001257983 */ /* 0x000f220000300800 */
[----:B0-----:R-:W-:Y:S01]  /*44640*/  FMUL R3, R39, UR17 ;  /* 0x0000001127037c20 */ /* 0x001fe20008400000 */
[C---:B------:R-:W-:Y:S02]  /*44650*/  ISETP.LT.OR P5, PT, R0.reuse, 0xe1, !P3 ;  /* 0x000000e10000780c */ /* 0x040fe40005fa1670 */
[----:B------:R0:W-:Y:S01]  /*44660*/  @!P6 STG.E.U8 desc[UR18][R24.64+0xd9], R5 ;  /* 0x0000d9051800e986 */ /* 0x0001e2000c101112 */
[----:B------:R-:W-:Y:S02]  /*44670*/  ISETP.LT.OR P6, PT, R0, 0xe2, !P3 ;  /* 0x000000e20000780c */ /* 0x000fe40005fc1670 */
[----:B0-----:R-:W-:-:S02]  /*44680*/  F2FP.SATFINITE.E4M3.F32.PACK_AB_MERGE_C R5, RZ, R4, RZ ;  /* 0x00000004ff05723e */ /* 0x001fc400048070ff */
[----:B------:R-:W-:Y:S02]  /*44690*/  F2FP.SATFINITE.E4M3.F32.PACK_AB_MERGE_C R4, RZ, R3, RZ ;  /* 0x00000003ff04723e */ /* 0x000fe400048070ff */
[----:B------:R-:W-:Y:S01]  /*446a0*/  F2FP.SATFINITE.E4M3.F32.PACK_AB_MERGE_C R3, RZ, R2, RZ ;  /* 0x00000002ff03723e */ /* 0x000fe200048070ff */
[----:B------:R-:W-:Y:S02]  /*446b0*/  FMUL R2, R36, UR17 ;  /* 0x0000001124027c20 */ /* 0x000fe40008400000 */
[----:B------:R-:W4:Y:S04]  /*446c0*/  LDL.LU R36, [R1+0x634] ;  /* 0x0006340001247983 */ /* 0x000f280000300800 */
[----:B------:R0:W-:Y:S04]  /*446d0*/  @!P1 STG.E.U8 desc[UR18][R26.64+0xd9], R4 ;  /* 0x0000d9041a009986 */ /* 0x0001e8000c101112 */
[----:B------:R1:W-:Y:S04]  /*446e0*/  @!P0 STG.E.U8 desc[UR18][R26.64+0xd8], R5 ;  /* 0x0000d8051a008986 */ /* 0x0003e8000c101112 */
[----:B------:R1:W-:Y:S01]  /*446f0*/  @!P5 STG.E.U8 desc[UR18][R24.64+0xe0], R3 ;  /* 0x0000e0031800d986 */ /* 0x0003e2000c101112 */
[----:B0-----:R-:W-:-:S03]  /*44700*/  FMUL R4, R35, UR17 ;  /* 0x0000001123047c20 */ /* 0x001fc60008400000 */
[----:B------:R-:W4:Y:S01]  /*44710*/  LDL.LU R35, [R1+0x638] ;  /* 0x0006380001237983 */ /* 0x000f220000300800 */
[----:B-1----:R-:W-:-:S03]  /*44720*/  F2FP.SATFINITE.E4M3.F32.PACK_AB_MERGE_C R5, RZ, R2, RZ ;  /* 0x00000002ff05723e */ /* 0x002fc600048070ff */
[----:B------:R-:W4:Y:S01]  /*44730*/  LDL.LU R39, [R1+0x63c] ;  /* 0x00063c0001277983 */ /* 0x000f220000300800 */
[----:B------:R-:W-:-:S03]  /*44740*/  FMUL R3, R38, UR17 ;  /* 0x0000001126037c20 */ /* 0x000fc60008400000 */
[----:B------:R-:W4:Y:S04]  /*44750*/  LDL.LU R38, [R1+0x640] ;  /* 0x0006400001267983 */ /* 0x000f280000300800 */
[----:B------:R0:W-:Y:S02]  /*44760*/  @!P6 STG.E.U8 desc[UR18][R24.64+0xe1], R5 ;  /* 0x0000e1051800e986 */ /* 0x0001e4000c101112 */
[----:B0-----:R-:W-:Y:S02]  /*44770*/  F2FP.SATFINITE.E4M3.F32.PACK_AB_MERGE_C R5, RZ, R4, RZ ;  /* 0x00000004ff05723e */ /* 0x001fe400048070ff */
[----:B------:R-:W-:Y:S01]  /*44780*/  F2FP.SATFINITE.E4M3.F32.PACK_AB_MERGE_C R4, RZ, R3, RZ ;  /* 0x00000003ff04723e */ /* 0x000fe200048070ff */
[----:B--2---:R-:W-:Y:S02]  /*44790*/  FMUL R2, R33, UR17 ;  /* 0x0000001121027c20 */ /* 0x004fe40008400000 */
[----:B------:R-:W2:Y:S03]  /*447a0*/  LDL.LU R33, [R1+0x644] ;  /* 0x0006440001217983 */ /* 0x000ea60000300800 */
[----:B------:R-:W-:Y:S01]  /*447b0*/  F2FP.SATFINITE.E4M3.F32.PACK_AB_MERGE_C R3, RZ, R2, RZ ;  /* 0x00000002ff03723e */ /* 0x000fe200048070ff */
[----:B---3--:R-:W-:-:S02]  /*447c0*/  FMUL R2, R32, UR17 ;  /* 0x0000001120027c20 */ /* 0x008fc40008400000 */
[----:B------:R-:W3:Y:S01]  /*447d0*/  LDL.LU R32, [R1+0x648] ;  /* 0x0006480001207983 */ /* 0x000ee20000300800 */
[C---:B------:R-:W-:Y:S02]  /*447e0*/  ISETP.LT.OR P0, PT, R0.reuse, 0xe1, !P2 ;  /* 0x000000e10000780c */ /* 0x040fe40005701670 */
[C---:B------:R-:W-:Y:S02]  /*447f0*/  ISETP.LT.OR P1, PT, R0.reuse, 0xe2, !P2 ;  /* 0x000000e20000780c */ /* 0x040fe40005721670 */
[C---:B------:R-:W-:Y:S02]  /*44800*/  ISETP.LT.OR P5, PT, R0.reuse, 0xe9, !P3 ;  /* 0x000000e90000780c */ /* 0x040fe40005fa1670 */
[----:B------:R-:W-:-:S07]  /*44810*/  ISETP.LT.OR P6, PT, R0, 0xea, !P3 ;  /* 0x000000ea0000780c */ /* 0x000fce0005fc1670 */
[----:B------:R-:W-:Y:S04]  /*44820*/  @!P0 STG.E.U8 desc[UR18][R26.64+0xe0], R5 ;  /* 0x0000e0051a008986 */ /* 0x000fe8000c101112 */
[----:B------:R-:W-:Y:S04]  /*44830*/  @!P1 STG.E.U8 desc[UR18][R26.64+0xe1], R4 ;  /* 0x0000e1041a009986 */ /* 0x000fe8000c101112 */
[----:B------:R0:W-:Y:S01]  /*44840*/  @!P5 STG.E.U8 desc[UR18][R24.64+0xe8], R3 ;  /* 0x0000e8031800d986 */ /* 0x0001e2000c101112 */
[C---:B------:R-:W-:Y:S02]  /*44850*/  ISETP.LT.OR P0, PT, R0.reuse, 0xe9, !P2 ;  /* 0x000000e90000780c */ /* 0x040fe40005701670 */
[----:B------:R-:W-:-:S02]  /*44860*/  ISETP.LT.OR P1, PT, R0, 0xea, !P2 ;  /* 0x000000ea0000780c */ /* 0x000fc40005721670 */
[----:B------:R-:W-:Y:S02]  /*44870*/  ISETP.LT.OR P5, PT, R0, 0xf1, !P3 ;  /* 0x000000f10000780c */ /* 0x000fe40005fa1670 */
[----:B0-----:R-:W-:-:S05]  /*44880*/  F2FP.SATFINITE.E4M3.F32.PACK_AB_MERGE_C R3, RZ, R2, RZ ;  /* 0x00000002ff03723e */ /* 0x001fca00048070ff */
[----:B------:R0:W-:Y:S01]  /*44890*/  @!P6 STG.E.U8 desc[UR18][R24.64+0xe9], R3 ;  /* 0x0000e9031800e986 */ /* 0x0001e2000c101112 */
[----:B------:R-:W-:Y:S01]  /*448a0*/  ISETP.LT.OR P6, PT, R0, 0xf2, !P3 ;  /* 0x000000f20000780c */ /* 0x000fe20005fc1670 */
[----:B----4-:R-:W-:Y:S02]  /*448b0*/  FMUL R2, R37, UR17 ;  /* 0x0000001125027c20 */ /* 0x010fe40008400000 */
[----:B------:R-:W4:Y:S01]  /*448c0*/  LDL.LU R37, [R1+0x64c] ;  /* 0x00064c0001257983 */ /* 0x000f220000300800 */
[----:B------:R-:W-:-:S05]  /*448d0*/  FMUL R4, R40, UR17 ;  /* 0x0000001128047c20 */ /* 0x000fca0008400000 */
[----:B------:R-:W-:Y:S02]  /*448e0*/  F2FP.SATFINITE.E4M3.F32.PACK_AB_MERGE_C R5, RZ, R4, RZ ;  /* 0x00000004ff05723e */ /* 0x000fe400048070ff */
[----:B------:R-:W-:-:S03]  /*448f0*/  F2FP.SATFINITE.E4M3.F32.PACK_AB_MERGE_C R4, RZ, R2, RZ ;  /* 0x00000002ff04723e */ /* 0x000fc600048070ff */
[----:B------:R-:W-:Y:S01]  /*44900*/  @!P0 STG.E.U8 desc[UR18][R26.64+0xe8], R5 ;  /* 0x0000e8051a008986 */ /* 0x000fe2000c101112 */
[----:B0-----:R-:W-:-:S03]  /*44910*/  FMUL R3, R36, UR17 ;  /* 0x0000001124037c20 */ /* 0x001fc60008400000 */
[----:B------:R-:W4:Y:S02]  /*44920*/  LDL.LU R36, [R1+0x650] ;  /* 0x0006500001247983 */ /* 0x000f240000300800 */
[----:B------:R-:W-:Y:S02]  /*44930*/  F2FP.SATFINITE.E4M3.F32.PACK_AB_MERGE_C R3, RZ, R3, RZ ;  /* 0x00000003ff03723e */ /* 0x000fe400048070ff */
[----:B------:R-:W-:Y:S04]  /*44940*/  @!P1 STG.E.U8 desc[UR18][R26.64+0xe9], R4 ;  /* 0x0000e9041a009986 */ /* 0x000fe8000c101112 */
[----:B------:R2:W-:Y:S01]  /*44950*/  @!P5 STG.E.U8 desc[UR18][R24.64+0xf0], R3 ;  /* 0x0000f0031800d986 */ /* 0x0005e2000c101112 */
[----:B------:R-:W-:-:S03]  /*44960*/  FMUL R2, R35, UR17 ;  /* 0x0000001123027c20 */ /* 0x000fc60008400000 */
[----:B------:R-:W4:Y:S02]  /*44970*/  LDL.LU R35, [R1+0x654] ;  /* 0x0006540001237983 */ /* 0x000f240000300800 */
[----:B------:R-:W-:-:S05]  /*44980*/  F2FP.SATFINITE.E4M3.F32.PACK_AB_MERGE_C R2, RZ, R2, RZ ;  /* 0x00000002ff02723e */ /* 0x000fca00048070ff */
[----:B------:R3:W-:Y:S01]  /*44990*/  @!P6 STG.E.U8 desc[UR18][R24.64+0xf1], R2 ;  /* 0x0000f1021800e986 */ /* 0x0007e2000c101112 */
[----:B--2---:R-:W-:-:S03]  /*449a0*/  FMUL R3, R33, UR17 ;  /* 0x0000001121037c20 */ /* 0x004fc60008400000 */
[----:B------:R-:W2:Y:S01]  /*449b0*/  LDL.LU R33, [R1+0x658] ;  /* 0x0006580001217983 */ /* 0x000ea20000300800 */
[----:B---3--:R-:W-:-:S03]  /*449c0*/  FMUL R2, R32, UR17 ;  /* 0x0000001120027c20 */ /* 0x008fc60008400000 */
[----:B------:R-:W3:Y:S01]  /*449d0*/  LDL.LU R32, [R1+0x65c] ;  /* 0x00065c0001207983 */ /* 0x000ee20000300800 */
[C---:B------:R-:W-:Y:S01]  /*449e0*/  ISETP.LT.OR P0, PT, R0.reuse, 0xf1, !P2 ;  /* 0x000000f10000780c */ /* 0x040fe20005701670 */
[----:B------:R-:W-:Y:S01]  /*449f0*/  FMUL R5, R39, UR17 ;  /* 0x0000001127057c20 */ /* 0x000fe20008400000 */
[C---:B------:R-:W-:Y:S01]  /*44a00*/  ISETP.LT.OR P1, PT, R0.reuse, 0xf2, !P2 ;  /* 0x000000f20000780c */ /* 0x040fe20005721670 */
[----:B------:R-:W3:Y:S01]  /*44a10*/  LDL.LU R39, [R1+0x660] ;  /* 0x0006600001277983 */ /* 0x000ee20000300800 */
[----:B------:R-:W-:Y:S01]  /*44a20*/  ISETP.LT.OR P5, PT, R0, 0xf9, !P3 ;  /* 0x000000f90000780c */ /* 0x000fe20005fa1670 */
[----:B------:R-:W-:Y:S01]  /*44a30*/  FMUL R4, R38, UR17 ;  /* 0x0000001126047c20 */ /* 0x000fe20008400000 */
[----:B------:R-:W-:Y:S01]  /*44a40*/  F2FP.SATFINITE.E4M3.F32.PACK_AB_MERGE_C R5, RZ, R5, RZ ;  /* 0x00000005ff05723e */ /* 0x000fe200048070ff */
[----:B------:R-:W3:Y:S01]  /*44a50*/  LDL.LU R38, [R1+0x664] ;  /* 0x0006640001267983 */ /* 0x000ee20000300800 */
[----:B------:R-:W-:Y:S02]  /*44a60*/  F2FP.SATFINITE.E4M3.F32.PACK_AB_MERGE_C R3, RZ, R3, RZ ;  /* 0x00000003ff03723e */ /* 0x000fe400048070ff */
[----:B------:R-:W-:-:S02]  /*44a70*/  F2FP.SATFINITE.E4M3.F32.PACK_AB_MERGE_C R4, RZ, R4, RZ ;  /* 0x00000004ff04723e */ /* 0x000fc400048070ff */
[C---:B------:R-:W-:Y:S01]  /*44a80*/  ISETP.LT.OR P6, PT, R0.reuse, 0xfa, !P3 ;  /* 0x000000fa0000780c */ /* 0x040fe20005fc1670 */
[----:B------:R-:W-:Y:S04]  /*44a90*/  @!P0 STG.E.U8 desc[UR18][R26.64+0xf0], R5 ;  /* 0x0000f0051a008986 */ /* 0x000fe8000c101112 */
[----:B------:R0:W-:Y:S04]  /*44aa0*/  @!P1 STG.E.U8 desc[UR18][R26.64+0xf1], R4 ;  /* 0x0000f1041a009986 */ /* 0x0001e8000c101112 */
[----:B------:R4:W-:Y:S01]  /*44ab0*/  @!P5 STG.E.U8 desc[UR18][R24.64+0xf8], R3 ;  /* 0x0000f8031800d986 */ /* 0x0009e2000c101112 */
[----:B------:R-:W-:-:S02]  /*44ac0*/  ISETP.LT.OR P5, PT, R0, 0xfa, !P2 ;  /* 0x000000fa0000780c */ /* 0x000fc400057a1670 */
[----:B------:R-:W-:Y:S02]  /*44ad0*/  ISETP.GE.AND P1, PT, R34, 0x81, PT ;  /* 0x000000812200780c */ /* 0x000fe40003f26270 */
[----:B0-----:R-:W-:Y:S02]  /*44ae0*/  F2FP.SATFINITE.E4M3.F32.PACK_AB_MERGE_C R4, RZ, R2, RZ ;  /* 0x00000002ff04723e */ /* 0x001fe400048070ff */
[----:B------:R-:W-:-:S03]  /*44af0*/  ISETP.LT.OR P0, PT, R0, 0xf9, !P2 ;  /* 0x000000f90000780c */ /* 0x000fc60005701670 */
[----:B------:R0:W-:Y:S01]  /*44b00*/  @!P6 STG.E.U8 desc[UR18][R24.64+0xf9], R4 ;  /* 0x0000f9041800e986 */ /* 0x0001e2000c101112 */
[----:B------:R-:W-:Y:S01]  /*44b10*/  ISETP.LT.OR P6, PT, R0, 0x1, !P1 ;  /* 0x000000010000780c */ /* 0x000fe20004fc1670 */
[----:B----4-:R-:W-:Y:S02]  /*44b20*/  FMUL R3, R37, UR17 ;  /* 0x0000001125037c20 */ /* 0x010fe40008400000 */
[----:B------:R-:W4:Y:S03]  /*44b30*/  LDL.LU R37, [R1+0x668] ;  /* 0x0006680001257983 */ /* 0x000f260000300800 */
[----:B0-----:R-:W-:Y:S01]  /*44b40*/  F2FP.SATFINITE.E4M3.F32.PACK_AB_MERGE_C R4, RZ, R3, RZ ;  /* 0x00000003ff04723e */ /* 0x001fe200048070ff */
[----:B------:R-:W-:Y:S02]  /*44b50*/  FMUL R2, R36, UR17 ;  /* 0x0000001124027c20 */ /* 0x000fe40008400000 */
[----:B------:R-:W4:Y:S03]  /*44b60*/  LDL.LU R36, [R1+0x66c] ;  /* 0x00066c0001247983 */ /* 0x000f260000300800 */
[----:B------:R-:W-:-:S05]  /*44b70*/  F2FP.SATFINITE.E4M3.F32.PACK_AB_MERGE_C R3, RZ, R2, RZ ;  /* 0x00000002ff03723e */ /* 0x000fca00048070ff */
[----:B------:R0:W-:Y:S01]  /*44b80*/  @!P5 STG.E.U8 desc[UR18][R26.64+0xf9], R3 ;  /* 0x0000f9031a00d986 */ /* 0x0001e2000c101112 */
[----:B------:R-:W-:-:S03]  /*44b90*/  FMUL R2, R35, UR17 ;  /* 0x0000001123027c20 */ /* 0x000fc60008400000 */
[----:B------:R-:W4:Y:S02]  /*44ba0*/  LDL.LU R35, [R1+0x670] ;  /* 0x0006700001237983 */ /* 0x000f240000300800 */
[----:B0-----:R-:W-:Y:S02]  /*44bb0*/  F2FP.SATFINITE.E4M3.F32.PACK_AB_MERGE_C R3, RZ, R2, RZ ;  /* 0x00000002ff03723e */ /* 0x001fe400048070ff */
[----:B------:R-:W-:Y:S04]  /*44bc0*/  @!P0 STG.E.U8 desc[UR18][R26.64+0xf8], R4 ;  /* 0x0000f8041a008986 */ /* 0x000fe8000c101112 */
[----:B------:R0:W-:Y:S01]  /*44bd0*/  @!P6 STG.E.U8 desc[UR18][R30.64], R3 ;  /* 0x000000031e00e986 */ /* 0x0001e2000c101112 */
[----:B--2---:R-:W-:-:S03]  /*44be0*/  FMUL R2, R33, UR17 ;  /* 0x0000001121027c20 */ /* 0x004fc60008400000 */
[----:B------:R-:W2:Y:S02]  /*44bf0*/  LDL.LU R33, [R1+0x674] ;  /* 0x0006740001217983 */ /* 0x000ea40000300800 */
[----:B0-----:R-:W-:Y:S01]  /*44c00*/  F2FP.SATFINITE.E4M3.F32.PACK_AB_MERGE_C R3, RZ, R2, RZ ;  /* 0x00000002ff03723e */ /* 0x001fe200048070ff */
[----:B---3--:R-:W-:Y:S02]  /*44c10*/  FMUL R2, R32, UR17 ;  /* 0x0000001120027c20 */ /* 0x008fe40008400000 */
[----:B------:R-:W3:Y:S01]  /*44c20*/  LDL.LU R32, [R1+0x678] ;  /* 0x0006780001207983 */ /* 0x000ee20000300800 */
[----:B------:R-:W-:Y:S02]  /*44c30*/  ISETP.LT.OR P5, PT, R0, 0x2, !P1 ;  /* 0x000000020000780c */ /* 0x000fe40004fa1670 */
[----:B------:R-:W-:-:S04]  /*44c40*/  ISETP.GE.AND P0, PT, R34, 0x89, PT ;  /* 0x000000892200780c */ /* 0x000fc80003f06270 */
[----:B------:R-:W-:-:S07]  /*44c50*/  ISETP.LT.OR P6, PT, R0, 0x1, !P0 ;  /* 0x000000010000780c */ /* 0x000fce00047c1670 */
[----:B------:R0:W-:Y:S01]  /*44c60*/  @!P5 STG.E.U8 desc[UR18][R30.64+0x1], R3 ;  /* 0x000001031e00d986 */ /* 0x0001e2000c101112 */
[C---:B------:R-:W-:Y:S02]  /*44c70*/  ISETP.LT.OR P5, PT, R0.reuse, 0x2, !P0 ;  /* 0x000000020000780c */ /* 0x040fe400047a1670 */
[----:B0-----:R-:W-:Y:S01]  /*44c80*/  F2FP.SATFINITE.E4M3.F32.PACK_AB_MERGE_C R3, RZ, R2, RZ ;  /* 0x00000002ff03723e */ /* 0x001fe200048070ff */
[----:B------:R-:W-:Y:S02]  /*44c90*/  FMUL R2, R39, UR17 ;  /* 0x0000001127027c20 */ /* 0x000fe40008400000 */
[----:B------:R-:W3:Y:S04]  /*44ca0*/  LDL.LU R39, [R1+0x67c] ;  /* 0x00067c0001277983 */ /* 0x000ee80000300800 */
[----:B------:R0:W-:Y:S01]  /*44cb0*/  @!P6 STG.E.U8 desc[UR18][R28.64], R3 ;  /* 0x000000031c00e986 */ /* 0x0001e2000c101112 */
[----:B------:R-:W-:-:S02]  /*44cc0*/  ISETP.LT.OR P6, PT, R0, 0x9, !P1 ;  /* 0x000000090000780c */ /* 0x000fc40004fc1670 */
[----:B0-----:R-:W-:Y:S01]  /*44cd0*/  F2FP.SATFINITE.E4M3.F32.PACK_AB_MERGE_C R3, RZ, R2, RZ ;  /* 0x00000002ff03723e */ /* 0x001fe200048070ff */
[----:B------:R-:W-:Y:S02]  /*44ce0*/  FMUL R2, R38, UR17 ;  /* 0x0000001126027c20 */ /* 0x000fe40008400000 */
[----:B------:R-:W3:Y:S04]  /*44cf0*/  LDL.LU R38, [R1+0x680] ;  /* 0x0006800001267983 */ /* 0x000ee80000300800 */
[----:B------:R0:W-:Y:S01]  /*44d00*/  @!P5 STG.E.U8 desc[UR18][R28.64+0x1], R3 ;  /* 0x000001031c00d986 */ /* 0x0001e2000c101112 */
[----:B------:R-:W-:Y:S02]  /*44d10*/  ISETP.LT.OR P5, PT, R0, 0xa, !P1 ;  /* 0x0000000a0000780c */ /* 0x000fe40004fa1670 */
[----:B0-----:R-:W-:-:S05]  /*44d20*/  F2FP.SATFINITE.E4M3.F32.PACK_AB_MERGE_C R3, RZ, R2, RZ ;  /* 0x00000002ff03723e */ /* 0x001fca00048070ff */
[----:B------:R0:W-:Y:S01]  /*44d30*/  @!P6 STG.E.U8 desc[UR18][R30.64+0x8], R3 ;  /* 0x000008031e00e986 */ /* 0x0001e2000c101112 */
[----:B------:R-:W-:Y:S01]  /*44d40*/  ISETP.LT.OR P6, PT, R0, 0x9, !P0 ;  /* 0x000000090000780c */ /* 0x000fe200047c1670 */
[----:B----4-:R-:W-:Y:S02]  /*44d50*/  FMUL R2, R37, UR17 ;  /* 0x0000001125027c20 */ /* 0x010fe40008400000 */
[----:B------:R-:W4:Y:S03]  /*44d60*/  LDL.LU R37, [R1+0x684] ;  /* 0x0006840001257983 */ /* 0x000f260000300800 */
[----:B0-----:R-:W-:-:S05]  /*44d70*/  F2FP.SATFINITE.E4M3.F32.PACK_AB_MERGE_C R3, RZ, R2, RZ ;  /* 0x00000002ff03723e */ /* 0x001fca00048070ff */
[----:B------:R0:W-:Y:S01]  /*44d80*/  @!P5 STG.E.U8 desc[UR18][R30.64+0x9], R3 ;  /* 0x000009031e00d986 */ /* 0x0001e2000c101112 */
[----:B------:R-:W-:Y:S01]  /*44d90*/  ISETP.LT.OR P5, PT, R0, 0xa, !P0 ;  /* 0x0000000a0000780c */ /* 0x000fe200047a1670 */
[----:B------:R-:W-:Y:S02]  /*44da0*/  FMUL R2, R36, UR17 ;  /* 0x0000001124027c20 */ /* 0x000fe40008400000 */
[----:B------:R-:W4:Y:S03]  /*44db0*/  LDL.LU R36, [R1+0x688] ;  /* 0x0006880001247983 */ /* 0x000f260000300800 */
[----:B0-----:R-:W-:-:S05]  /*44dc0*/  F2FP.SATFINITE.E4M3.F32.PACK_AB_MERGE_C R3, RZ, R2, RZ ;  /* 0x00000002ff03723e */ /* 0x001fca00048070ff */
[----:B------:R0:W-:Y:S01]  /*44dd0*/  @!P6 STG.E.U8 desc[UR18][R28.64+0x8], R3 ;  /* 0x000008031c00e986 */ /* 0x0001e2000c101112 */
[----:B------:R-:W-:-:S03]  /*44de0*/  FMUL R2, R35, UR17 ;  /* 0x0000001123027c20 */ /* 0x000fc60008400000 */
[----:B------:R-:W4:Y:S02]  /*44df0*/  LDL.LU R35, [R1+0x68c] ;  /* 0x00068c0001237983 */ /* 0x000f240000300800 */
[----:B0-----:R-:W-:-:S05]  /*44e00*/  F2FP.SATFINITE.E4M3.F32.PACK_AB_MERGE_C R3, RZ, R2, RZ ;  /* 0x00000002ff03723e */ /* 0x001fca00048070ff */
[----:B------:R0:W-:Y:S01]  /*44e10*/  @!P5 STG.E.U8 desc[UR18][R28.64+0x9], R3 ;  /* 0x000009031c00d986 */ /* 0x0001e2000c101112 */
[----:B--2---:R-:W-:-:S03]  /*44e20*/  FMUL R2, R33, UR17 ;  /* 0x0000001121027c20 */ /* 0x004fc60008400000 */
[----:B------:R-:W2:Y:S02]  /*44e30*/  LDL.LU R33, [R1+0x690] ;  /* 0x0006900001217983 */ /* 0x000ea40000300800 */
[----:B0-----:R-:W-:Y:S01]  /*44e40*/  F2FP.SATFINITE.E4M3.F32.PACK_AB_MERGE_C R3, RZ, R2, RZ ;  /* 0x00000002ff03723e */ /* 0x001fe200048070ff */
[----:B---3--:R-:W-:Y:S02]  /*44e50*/  FMUL R2, R32, UR17 ;  /* 0x0000001120027c20 */ /* 0x008fe40008400000 */
[----:B------:R-:W3:Y:S01]  /*44e60*/  LDL.LU R32, [R1+0x694] ;  /* 0x0006940001207983 */ /* 0x000ee20000300800 */
[C---:B------:R-:W-:Y:S02]  /*44e70*/  ISETP.LT.OR P6, PT, R0.reuse, 0x11, !P1 ;  /* 0x000000110000780c */ /* 0x040fe40004fc1670 */
[----:B------:R-:W-:-:S11]  /*44e80*/  ISETP.LT.OR P5, PT, R0, 0x12, !P1 ;  /* 0x000000120000780c */ /* 0x000fd60004fa1670 */
        /* <DEDUP_REMOVED lines=752> */
[----:B------:R-:W-:-:S05]  /*47d90*/  F2FP.SATFINITE.E4M3.F32.PACK_AB_MERGE_C R2, RZ, R2, RZ ;  /* 0x00000002ff02723e */ /* 0x000fca00048070ff */
[----:B------:R1:W-:Y:S01]  /*47da0*/  @!P5 STG.E.U8 desc[UR18][R26.64+0x139], R2 ;  /* 0x000139021a00d986 */ /* 0x0003e2000c101112 */
[----:B0-----:R-:W-:-:S03]  /*47db0*/  FMUL R3, R36, UR17 ;  /* 0x0000001124037c20 */ /* 0x001fc60008400000 */
[----:B------:R-:W4:Y:S02]  /*47dc0*/  LDL.LU R36, [R1+0x8f0] ;  /* 0x0008f00001247983 */ /* 0x000f240000300800 */
[----:B------:R-:W-:-:S05]  /*47dd0*/  F2FP.SATFINITE.E4M3.F32.PACK_AB_MERGE_C R3, RZ, R3, RZ ;  /* 0x00000003ff03723e */ /* 0x000fca00048070ff */
[----:B------:R2:W-:Y:S01]  /*47de0*/  @!P6 STG.E.U8 desc[UR18][R24.64+0x140], R3 ;  /* 0x000140031800e986 */ /* 0x0005e2000c101112 */
[----:B-1----:R-:W-:-:S03]  /*47df0*/  FMUL R2, R35, UR17 ;  /* 0x0000001123027c20 */ /* 0x002fc60008400000 */
[----:B------:R-:W4:Y:S01]  /*47e00*/  LDL.LU R35, [R1+0x8f4] ;  /* 0x0008f40001237983 */ /* 0x000f220000300800 */
[----:B--2---:R-:W-:-:S03]  /*47e10*/  FMUL R3, R33, UR17 ;  /* 0x0000001121037c20 */ /* 0x004fc60008400000 */
[----:B------:R-:W2:Y:S01]  /*47e20*/  LDL.LU R33, [R1+0x8f8] ;  /* 0x0008f80001217983 */ /* 0x000ea20000300800 */
[----:B---3--:R-:W-:-:S03]  /*47e30*/  FMUL R4, R32, UR17 ;  /* 0x0000001120047c20 */ /* 0x008fc60008400000 */
[----:B------:R-:W3:Y:S01]  /*47e40*/  LDL.LU R32, [R1+0x8fc] ;  /* 0x0008fc0001207983 */ /* 0x000ee20000300800 */
[C---:B------:R-:W-:Y:S02]  /*47e50*/  ISETP.LT.OR P5, PT, R0.reuse, 0x142, !P3 ;  /* 0x000001420000780c */ /* 0x040fe40005fa1670 */
[----:B------:R-:W-:Y:S02]  /*47e60*/  F2FP.SATFINITE.E4M3.F32.PACK_AB_MERGE_C R5, RZ, R3, RZ ;  /* 0x00000003ff05723e */ /* 0x000fe400048070ff */
[----:B------:R-:W-:Y:S02]  /*47e70*/  F2FP.SATFINITE.E4M3.F32.PACK_AB_MERGE_C R2, RZ, R2, RZ ;  /* 0x00000002ff02723e */ /* 0x000fe400048070ff */
[----:B------:R-:W-:-:S07]  /*47e80*/  ISETP.LT.OR P6, PT, R0, 0x141, !P2 ;  /* 0x000001410000780c */ /* 0x000fce00057c1670 */
[----:B------:R0:W-:Y:S01]  /*47e90*/  @!P5 STG.E.U8 desc[UR18][R24.64+0x141], R2 ;  /* 0x000141021800d986 */ /* 0x0001e2000c101112 */
[----:B------:R-:W-:Y:S01]  /*47ea0*/  ISETP.LT.OR P5, PT, R0, 0x142, !P2 ;  /* 0x000001420000780c */ /* 0x000fe200057a1670 */
[----:B------:R-:W-:Y:S02]  /*47eb0*/  FMUL R3, R39, UR17 ;  /* 0x0000001127037c20 */ /* 0x000fe40008400000 */
[----:B------:R-:W3:Y:S01]  /*47ec0*/  LDL.LU R39, [R1+0x900] ;  /* 0x0009000001277983 */ /* 0x000ee20000300800 */
[----:B------:R-:W-:-:S03]  /*47ed0*/  F2FP.SATFINITE.E4M3.F32.PACK_AB_MERGE_C R7, RZ, R4, RZ ;  /* 0x00000004ff07723e */ /* 0x000fc600048070ff */
[----:B------:R1:W-:Y:S01]  /*47ee0*/  @!P6 STG.E.U8 desc[UR18][R26.64+0x140], R5 ;  /* 0x000140051a00e986 */ /* 0x0003e2000c101112 */
[----:B------:R-:W-:Y:S01]  /*47ef0*/  ISETP.LT.OR P6, PT, R0, 0x149, !P3 ;  /* 0x000001490000780c */ /* 0x000fe20005fc1670 */
[----:B0-----:R-:W-:Y:S02]  /*47f00*/  FMUL R2, R38, UR17 ;  /* 0x0000001126027c20 */ /* 0x001fe40008400000 */
[----:B------:R-:W3:Y:S03]  /*47f10*/  LDL.LU R38, [R1+0x904] ;  /* 0x0009040001267983 */ /* 0x000ee60000300800 */
[----:B------:R-:W-:Y:S01]  /*47f20*/  F2FP.SATFINITE.E4M3.F32.PACK_AB_MERGE_C R9, RZ, R2, RZ ;  /* 0x00000002ff09723e */ /* 0x000fe200048070ff */
[----:B------:R0:W-:Y:S01]  /*47f30*/  @!P5 STG.E.U8 desc[UR18][R26.64+0x141], R7 ;  /* 0x000141071a00d986 */ /* 0x0001e2000c101112 */
[----:B------:R-:W-:Y:S02]  /*47f40*/  ISETP.LT.OR P5, PT, R0, 0x14a, !P3 ;  /* 0x0000014a0000780c */ /* 0x000fe40005fa1670 */
[----:B------:R-:W-:-:S05]  /*47f50*/  F2FP.SATFINITE.E4M3.F32.PACK_AB_MERGE_C R3, RZ, R3, RZ ;  /* 0x00000003ff03723e */ /* 0x000fca00048070ff */
[----:B------:R0:W-:Y:S06]  /*47f60*/  @!P6 STG.E.U8 desc[UR18][R24.64+0x148], R3 ;  /* 0x000148031800e986 */ /* 0x0001ec000c101112 */
[----:B------:R2:W-:Y:S01]  /*47f70*/  @!P5 STG.E.U8 desc[UR18][R24.64+0x149], R9 ;  /* 0x000149091800d986 */ /* 0x0005e2000c101112 */
[----:B----4-:R-:W-:-:S03]  /*47f80*/  FMUL R2, R37, UR17 ;  /* 0x0000001125027c20 */ /* 0x010fc60008400000 */
[----:B------:R-:W4:Y:S02]  /*47f90*/  LDL.LU R37, [R1+0x908] ;  /* 0x0009080001257983 */ /* 0x000f240000300800 */
[----:B-1----:R-:W-:Y:S01]  /*47fa0*/  F2FP.SATFINITE.E4M3.F32.PACK_AB_MERGE_C R5, RZ, R2, RZ ;  /* 0x00000002ff05723e */ /* 0x002fe200048070ff */
[----:B------:R-:W-:Y:S02]  /*47fb0*/  FMUL R2, R36, UR17 ;  /* 0x0000001124027c20 */ /* 0x000fe40008400000 */
[----:B------:R-:W4:Y:S03]  /*47fc0*/  LDL.LU R36, [R1+0x90c] ;  /* 0x00090c0001247983 */ /* 0x000f260000300800 */
[----:B0-----:R-:W-:Y:S01]  /*47fd0*/  F2FP.SATFINITE.E4M3.F32.PACK_AB_MERGE_C R7, RZ, R2, RZ ;  /* 0x00000002ff07723e */ /* 0x001fe200048070ff */
[----:B------:R-:W-:Y:S02]  /*47fe0*/  FMUL R2, R35, UR17 ;  /* 0x0000001123027c20 */ /* 0x000fe40008400000 */
[----:B------:R-:W4:Y:S03]  /*47ff0*/  LDL.LU R35, [R1+0x910] ;  /* 0x0009100001237983 */ /* 0x000f260000300800 */
[----:B------:R-:W-:Y:S01]  /*48000*/  F2FP.SATFINITE.E4M3.F32.PACK_AB_MERGE_C R3, RZ, R2, RZ ;  /* 0x00000002ff03723e */ /* 0x000fe200048070ff */
[----:B--2---:R-:W-:-:S02]  /*48010*/  FMUL R2, R33, UR17 ;  /* 0x0000001121027c20 */ /* 0x004fc40008400000 */
[----:B------:R-:W2:Y:S03]  /*48020*/  LDL.LU R33, [R1+0x914] ;  /* 0x0009140001217983 */ /* 0x000ea60000300800 */
[----:B------:R-:W-:Y:S01]  /*48030*/  F2FP.SATFINITE.E4M3.F32.PACK_AB_MERGE_C R9, RZ, R2, RZ ;  /* 0x00000002ff09723e */ /* 0x000fe200048070ff */
[----:B---3--:R-:W-:Y:S02]  /*48040*/  FMUL R2, R32, UR17 ;  /* 0x0000001120027c20 */ /* 0x008fe40008400000 */
[----:B------:R-:W3:Y:S01]  /*48050*/  LDL.LU R32, [R1+0x918] ;  /* 0x0009180001207983 */ /* 0x000ee20000300800 */
[C---:B------:R-:W-:Y:S02]  /*48060*/  ISETP.LT.OR P6, PT, R0.reuse, 0x149, !P2 ;  /* 0x000001490000780c */ /* 0x040fe400057c1670 */
[----:B------:R-:W-:-:S11]  /*48070*/  ISETP.LT.OR P5, PT, R0, 0x14a, !P2 ;  /* 0x0000014a0000780c */ /* 0x000fd600057a1670 */
[----:B------:R0:W-:Y:S01]  /*48080*/  @!P6 STG.E.U8 desc[UR18][R26.64+0x148], R5 ;  /* 0x000148051a00e986 */ /* 0x0001e2000c101112 */
[----:B------:R-:W-:-:S03]  /*48090*/  ISETP.LT.OR P6, PT, R0, 0x151, !P3 ;  /* 0x000001510000780c */ /* 0x000fc60005fc1670 */
[----:B------:R1:W-:Y:S01]  /*480a0*/  @!P5 STG.E.U8 desc[UR18][R26.64+0x149], R7 ;  /* 0x000149071a00d986 */ /* 0x0003e2000c101112 */
[C---:B------:R-:W-:Y:S02]  /*480b0*/  ISETP.LT.OR P5, PT, R0.reuse, 0x152, !P3 ;  /* 0x000001520000780c */ /* 0x040fe40005fa1670 */
[----:B0-----:R-:W-:Y:S01]  /*480c0*/  F2FP.SATFINITE.E4M3.F32.PACK_AB_MERGE_C R5, RZ, R2, RZ ;  /* 0x00000002ff05723e */ /* 0x001fe200048070ff */
[----:B------:R-:W-:Y:S02]  /*480d0*/  FMUL R2, R39, UR17 ;  /* 0x0000001127027c20 */ /* 0x000fe40008400000 */
[----:B------:R-:W3:Y:S03]  /*480e0*/  LDL.LU R39, [R1+0x91c] ;  /* 0x00091c0001277983 */ /* 0x000ee60000300800 */
[----:B-1----:R-:W-:Y:S01]  /*480f0*/  F2FP.SATFINITE.E4M3.F32.PACK_AB_MERGE_C R7, RZ, R2, RZ ;  /* 0x00000002ff07723e */ /* 0x002fe200048070ff */
[----:B------:R0:W-:Y:S01]  /*48100*/  @!P6 STG.E.U8 desc[UR18][R24.64+0x150], R3 ;  /* 0x000150031800e986 */ /* 0x0001e2000c101112 */
[----:B------:R-:W-:-:S03]  /*48110*/  ISETP.LT.OR P6, PT, R0, 0x151, !P2 ;  /* 0x000001510000780c */ /* 0x000fc600057c1670 */
[----:B------:R1:W-:Y:S01]  /*48120*/  @!P5 STG.E.U8 desc[UR18][R24.64+0x151], R9 ;  /* 0x000151091800d986 */ /* 0x0003e2000c101112 */
[----:B------:R-:W-:-:S03]  /*48130*/  FMUL R2, R38, UR17 ;  /* 0x0000001126027c20 */ /* 0x000fc60008400000 */
[----:B------:R-:W3:Y:S02]  /*48140*/  LDL.LU R38, [R1+0x920] ;  /* 0x0009200001267983 */ /* 0x000ee40000300800 */
[----:B0-----:R-:W-:Y:S02]  /*48150*/  F2FP.SATFINITE.E4M3.F32.PACK_AB_MERGE_C R3, RZ, R2, RZ ;  /* 0x00000002ff03723e */ /* 0x001fe400048070ff */
[C---:B------:R-:W-:Y:S02]  /*48160*/  ISETP.LT.OR P5, PT, R0.reuse, 0x152, !P2 ;  /* 0x000001520000780c */ /* 0x040fe400057a1670 */
[----:B------:R0:W-:Y:S01]  /*48170*/  @!P6 STG.E.U8 desc[UR18][R26.64+0x150], R5 ;  /* 0x000150051a00e986 */ /* 0x0001e2000c101112 */
[----:B------:R-:W-:-:S10]  /*48180*/  ISETP.LT.OR P6, PT, R0, 0x159, !P3 ;  /* 0x000001590000780c */ /* 0x000fd40005fc1670 */
[----:B------:R0:W-:Y:S04]  /*48190*/  @!P5 STG.E.U8 desc[UR18][R26.64+0x151], R7 ;  /* 0x000151071a00d986 */ /* 0x0001e8000c101112 */
        /* <DEDUP_REMOVED lines=335> */
[----:B------:R-:W-:Y:S02]  /*49690*/  ISETP.LT.OR P5, PT, R0, 0x1da, !P2 ;  /* 0x000001da0000780c */ /* 0x000fe400057a1670 */
[----:B0-----:R-:W-:Y:S01]  /*496a0*/  F2FP.SATFINITE.E4M3.F32.PACK_AB_MERGE_C R3, RZ, R2, RZ ;  /* 0x00000002ff03723e */ /* 0x001fe200048070ff */
[----:B------:R-:W-:-:S06]  /*496b0*/  FMUL R2, R39, UR17 ;  /* 0x0000001127027c20 */ /* 0x000fcc0008400000 */
[----:B------:R0:W-:Y:S01]  /*496c0*/  @!P6 STG.E.U8 desc[UR18][R26.64+0x1d8], R5 ;  /* 0x0001d8051a00e986 */ /* 0x0001e2000c101112 */
[----:B------:R-:W-:Y:S02]  /*496d0*/  ISETP.LT.OR P6, PT, R0, 0x1e1, !P3 ;  /* 0x000001e10000780c */ /* 0x000fe40005fc1670 */
[----:B-1----:R-:W-:Y:S01]  /*496e0*/  F2FP.SATFINITE.E4M3.F32.PACK_AB_MERGE_C R9, RZ, R2, RZ ;  /* 0x00000002ff09723e */ /* 0x002fe200048070ff */
[----:B------:R-:W3:Y:S04]  /*496f0*/  LDL.LU R39, [R1+0xa34] ;  /* 0x000a340001277983 */ /* 0x000ee80000300800 */
[----:B------:R1:W-:Y:S01]  /*49700*/  @!P5 STG.E.U8 desc[UR18][R26.64+0x1d9], R7 ;  /* 0x0001d9071a00d986 */ /* 0x0003e2000c101112 */
[----:B------:R-:W-:-:S03]  /*49710*/  FMUL R2, R38, UR17 ;  /* 0x0000001126027c20 */ /* 0x000fc60008400000 */
[----:B------:R-:W3:Y:S02]  /*49720*/  LDL.LU R38, [R1+0xa38] ;  /* 0x000a380001267983 */ /* 0x000ee40000300800 */
[----:B0-----:R-:W-:Y:S02]  /*49730*/  F2FP.SATFINITE.E4M3.F32.PACK_AB_MERGE_C R5, RZ, R2, RZ ;  /* 0x00000002ff05723e */ /* 0x001fe400048070ff */
[C---:B------:R-:W-:Y:S01]  /*49740*/  ISETP.LT.OR P5, PT, R0.reuse, 0x1e2, !P3 ;  /* 0x000001e20000780c */ /* 0x040fe20005fa1670 */
[----:B------:R0:W-:Y:S01]  /*49750*/  @!P6 STG.E.U8 desc[UR18][R24.64+0x1e0], R3 ;  /* 0x0001e0031800e986 */ /* 0x0001e2000c101112 */
[----:B------:R-:W-:-:S11]  /*49760*/  ISETP.LT.OR P6, PT, R0, 0x1e1, !P2 ;  /* 0x000001e10000780c */ /* 0x000fd600057c1670 */
        /* <DEDUP_REMOVED lines=17> */
[C---:B------:R-:W-:Y:S01]  /*49880*/  ISETP.LT.OR P6, PT, R0.reuse, 0x1e9, !P3 ;  /* 0x000001e90000780c */ /* 0x040fe20005fc1670 */
[----:B------:R-:W3:Y:S10]  /*49890*/  LDL.LU R40, [R1+0xa50] ;  /* 0x000a500001287983 */ /* 0x000ef40000300800 */
[----:B------:R0:W-:Y:S01]  /*498a0*/  @!P5 STG.E.U8 desc[UR18][R26.64+0x1e1], R7 ;  /* 0x0001e1071a00d986 */ /* 0x0001e2000c101112 */
[----:B------:R-:W-:-:S03]  /*498b0*/  ISETP.LT.OR P5, PT, R0, 0x1ea, !P3 ;  /* 0x000001ea0000780c */ /* 0x000fc60005fa1670 */
[----:B------:R1:W-:Y:S01]  /*498c0*/  @!P6 STG.E.U8 desc[UR18][R24.64+0x1e8], R3 ;  /* 0x0001e8031800e986 */ /* 0x0003e2000c101112 */
[----:B------:R-:W-:Y:S02]  /*498d0*/  ISETP.LT.OR P6, PT, R0, 0x1e9, !P2 ;  /* 0x000001e90000780c */ /* 0x000fe400057c1670 */
[----:B0-----:R-:W-:-:S07]  /*498e0*/  F2FP.SATFINITE.E4M3.F32.PACK_AB_MERGE_C R7, RZ, R2, RZ ;  /* 0x00000002ff07723e */ /* 0x001fce00048070ff */
[----:B------:R0:W-:Y:S01]  /*498f0*/  @!P5 STG.E.U8 desc[UR18][R24.64+0x1e9], R9 ;  /* 0x0001e9091800d986 */ /* 0x0001e2000c101112 */
[----:B------:R-:W-:Y:S01]  /*49900*/  ISETP.LT.OR P5, PT, R0, 0x1ea, !P2 ;  /* 0x000001ea0000780c */ /* 0x000fe200057a1670 */
[----:B------:R-:W-:Y:S02]  /*49910*/  FMUL R2, R39, UR17 ;  /* 0x0000001127027c20 */ /* 0x000fe40008400000 */
[----:B------:R-:W3:Y:S03]  /*49920*/  LDL.LU R39, [R1+0xa54] ;  /* 0x000a540001277983 */ /* 0x000ee60000300800 */
[----:B-1----:R-:W-:Y:S01]  /*49930*/  F2FP.SATFINITE.E4M3.F32.PACK_AB_MERGE_C R3, RZ, R2, RZ ;  /* 0x00000002ff03723e */ /* 0x002fe200048070ff */
[----:B------:R1:W-:Y:S01]  /*49940*/  @!P6 STG.E.U8 desc[UR18][R26.64+0x1e8], R5 ;  /* 0x0001e8051a00e986 */ /* 0x0003e2000c101112 */
[----:B------:R-:W-:-:S05]  /*49950*/  FMUL R2, R38, UR17 ;  /* 0x0000001126027c20 */ /* 0x000fca0008400000 */
[----:B------:R1:W-:Y:S01]  /*49960*/  @!P5 STG.E.U8 desc[UR18][R26.64+0x1e9], R7 ;  /* 0x0001e9071a00d986 */ /* 0x0003e2000c101112 */
[----:B0-----:R-:W-:-:S03]  /*49970*/  F2FP.SATFINITE.E4M3.F32.PACK_AB_MERGE_C R9, RZ, R2, RZ ;  /* 0x00000002ff09723e */ /* 0x001fc600048070ff */
[----:B------:R-:W3:Y:S01]  /*49980*/  LDL.LU R38, [R1+0xa58] ;  /* 0x000a580001267983 */ /* 0x000ee20000300800 */
[C---:B------:R-:W-:Y:S02]  /*49990*/  ISETP.LT.OR P6, PT, R0.reuse, 0x1f1, !P3 ;  /* 0x000001f10000780c */ /* 0x040fe40005fc1670 */
[----:B------:R-:W-:-:S11]  /*499a0*/  ISETP.LT.OR P5, PT, R0, 0x1f2, !P3 ;  /* 0x000001f20000780c */ /* 0x000fd60005fa1670 */
[----:B------:R-:W-:Y:S04]  /*499b0*/  @!P6 STG.E.U8 desc[UR18][R24.64+0x1f0], R3 ;  /* 0x0001f0031800e986 */ /* 0x000fe8000c101112 */
[----:B------:R0:W-:Y:S01]  /*499c0*/  @!P5 STG.E.U8 desc[UR18][R24.64+0x1f1], R9 ;  /* 0x0001f1091800d986 */ /* 0x0001e2000c101112 */
[----:B----4-:R-:W-:-:S03]  /*499d0*/  FMUL R2, R37, UR17 ;  /* 0x0000001125027c20 */ /* 0x010fc60008400000 */
[----:B------:R-:W4:Y:S02]  /*499e0*/  LDL.LU R37, [R1+0xa5c] ;  /* 0x000a5c0001257983 */ /* 0x000f240000300800 */
[----:B-1----:R-:W-:Y:S01]  /*499f0*/  F2FP.SATFINITE.E4M3.F32.PACK_AB_MERGE_C R5, RZ, R2, RZ ;  /* 0x00000002ff05723e */ /* 0x002fe200048070ff */
[----:B------:R-:W-:Y:S02]  /*49a00*/  FMUL R2, R36, UR17 ;  /* 0x0000001124027c20 */ /* 0x000fe40008400000 */
[----:B------:R-:W4:Y:S03]  /*49a10*/  LDL.LU R36, [R1+0xa60] ;  /* 0x000a600001247983 */ /* 0x000f260000300800 */
[----:B------:R-:W-:Y:S01]  /*49a20*/  F2FP.SATFINITE.E4M3.F32.PACK_AB_MERGE_C R7, RZ, R2, RZ ;  /* 0x00000002ff07723e */ /* 0x000fe200048070ff */
[----:B------:R-:W-:Y:S02]  /*49a30*/  FMUL R2, R35, UR17 ;  /* 0x0000001123027c20 */ /* 0x000fe40008400000 */
[----:B------:R-:W4:Y:S03]  /*49a40*/  LDL.LU R35, [R1+0xa64] ;  /* 0x000a640001237983 */ /* 0x000f260000300800 */
[----:B0-----:R-:W-:Y:S01]  /*49a50*/  F2FP.SATFINITE.E4M3.F32.PACK_AB_MERGE_C R9, RZ, R2, RZ ;  /* 0x00000002ff09723e */ /* 0x001fe200048070ff */
[----:B--2---:R-:W-:-:S02]  /*49a60*/  FMUL R3, R33, UR17 ;  /* 0x0000001121037c20 */ /* 0x004fc40008400000 */
[----:B------:R-:W2:Y:S01]  /*49a70*/  LDL.LU R33, [R1+0xa68] ;  /* 0x000a680001217983 */ /* 0x000ea20000300800 */
[----:B---3--:R-:W-:-:S03]  /*49a80*/  FMUL R2, R32, UR17 ;  /* 0x0000001120027c20 */ /* 0x008fc60008400000 */
[----:B------:R-:W3:Y:S01]  /*49a90*/  LDL.LU R32, [R1+0xa6c] ;  /* 0x000a6c0001207983 */ /* 0x000ee20000300800 */
[C---:B------:R-:W-:Y:S02]  /*49aa0*/  ISETP.LT.OR P6, PT, R0.reuse, 0x1f1, !P2 ;  /* 0x000001f10000780c */ /* 0x040fe400057c1670 */
[----:B------:R-:W-:Y:S02]  /*49ab0*/  ISETP.LT.OR P5, PT, R0, 0x1f2, !P2 ;  /* 0x000001f20000780c */ /* 0x000fe400057a1670 */
[----:B------:R-:W-:-:S09]  /*49ac0*/  F2FP.SATFINITE.E4M3.F32.PACK_AB_MERGE_C R11, RZ, R3, RZ ;  /* 0x00000003ff0b723e */ /* 0x000fd200048070ff */
[----:B------:R0:W-:Y:S01]  /*49ad0*/  @!P6 STG.E.U8 desc[UR18][R26.64+0x1f0], R5 ;  /* 0x0001f0051a00e986 */ /* 0x0001e2000c101112 */
[----:B------:R-:W-:Y:S01]  /*49ae0*/  ISETP.LT.OR P6, PT, R0, 0x1f9, !P3 ;  /* 0x000001f90000780c */ /* 0x000fe20005fc1670 */
[----:B------:R-:W-:Y:S02]  /*49af0*/  FMUL R3, R40, UR17 ;  /* 0x0000001128037c20 */ /* 0x000fe40008400000 */
[----:B------:R-:W3:Y:S01]  /*49b00*/  LDL.LU R40, [R1+0xa70] ;  /* 0x000a700001287983 */ /* 0x000ee20000300800 */
[----:B------:R-:W-:-:S03]  /*49b10*/  ISETP.LT.OR P3, PT, R0, 0x1fa, !P3 ;  /* 0x000001fa0000780c */ /* 0x000fc60005f61670 */
[----:B------:R1:W-:Y:S01]  /*49b20*/  @!P5 STG.E.U8 desc[UR18][R26.64+0x1f1], R7 ;  /* 0x0001f1071a00d986 */ /* 0x0003e2000c101112 */
[----:B0-----:R-:W-:Y:S01]  /*49b30*/  F2FP.SATFINITE.E4M3.F32.PACK_AB_MERGE_C R5, RZ, R2, RZ ;  /* 0x00000002ff05723e */ /* 0x001fe200048070ff */
[----:B------:R-:W-:Y:S02]  /*49b40*/  FMUL R2, R39, UR17 ;  /* 0x0000001127027c20 */ /* 0x000fe40008400000 */
[----:B------:R-:W3:Y:S01]  /*49b50*/  LDL.LU R39, [R1+0xa74] ;  /* 0x000a740001277983 */ /* 0x000ee20000300800 */
[----:B------:R-:W-:-:S03]  /*49b60*/  ISETP.LT.OR P5, PT, R0, 0x1f9, !P2 ;  /* 0x000001f90000780c */ /* 0x000fc600057a1670 */
[----:B------:R0:W-:Y:S01]  /*49b70*/  @!P6 STG.E.U8 desc[UR18][R24.64+0x1f8], R9 ;  /* 0x0001f8091800e986 */ /* 0x0001e2000c101112 */
[----:B-1----:R-:W-:Y:S02]  /*49b80*/  F2FP.SATFINITE.E4M3.F32.PACK_AB_MERGE_C R7, RZ, R3, RZ ;  /* 0x00000003ff07723e */ /* 0x002fe400048070ff */
[----:B0-----:R-:W-:Y:S01]  /*49b90*/  F2FP.SATFINITE.E4M3.F32.PACK_AB_MERGE_C R9, RZ, R2, RZ ;  /* 0x00000002ff09723e */ /* 0x001fe200048070ff */
[----:B------:R-:W-:Y:S02]  /*49ba0*/  FMUL R4, R38, UR17 ;  /* 0x0000001126047c20 */ /* 0x000fe40008400000 */
[----:B------:R-:W3:Y:S04]  /*49bb0*/  LDL.LU R38, [R1+0xa78] ;  /* 0x000a780001267983 */ /* 0x000ee80000300800 */
[----:B------:R0:W-:Y:S04]  /*49bc0*/  @!P3 STG.E.U8 desc[UR18][R24.64+0x1f9], R11 ;  /* 0x0001f90b1800b986 */ /* 0x0001e8000c101112 */
[----:B------:R3:W-:Y:S01]  /*49bd0*/  @!P5 STG.E.U8 desc[UR18][R26.64+0x1f8], R5 ;  /* 0x0001f8051a00d986 */ /* 0x0007e2000c101112 */
[----:B0-----:R-:W-:Y:S01]  /*49be0*/  F2FP.SATFINITE.E4M3.F32.PACK_AB_MERGE_C R11, RZ, R4, RZ ;  /* 0x00000004ff0b723e */ /* 0x001fe200048070ff */
[----:B----4-:R-:W-:-:S02]  /*49bf0*/  FMUL R2, R37, UR17 ;  /* 0x0000001125027c20 */ /* 0x010fc40008400000 */
[----:B------:R-:W4:Y:S03]  /*49c00*/  LDL.LU R37, [R1+0xa7c] ;  /* 0x000a7c0001257983 */ /* 0x000f260000300800 */
[----:B------:R-:W-:Y:S01]  /*49c10*/  F2FP.SATFINITE.E4M3.F32.PACK_AB_MERGE_C R13, RZ, R2, RZ ;  /* 0x00000002ff0d723e */ /* 0x000fe200048070ff */
[----:B------:R-:W-:Y:S02]  /*49c20*/  FMUL R2, R36, UR17 ;  /* 0x0000001124027c20 */ /* 0x000fe40008400000 */
[----:B------:R-:W4:Y:S01]  /*49c30*/  LDL.LU R36, [R1+0xa80] ;  /* 0x000a800001247983 */ /* 0x000f220000300800 */
[----:B------:R-:W-:-:S03]  /*49c40*/  FMUL R3, R35, UR17 ;  /* 0x0000001123037c20 */ /* 0x000fc60008400000 */
[----:B------:R-:W4:Y:S01]  /*49c50*/  LDL.LU R35, [R1+0xa84] ;  /* 0x000a840001237983 */ /* 0x000f220000300800 */
[----:B--2---:R-:W-:-:S03]  /*49c60*/  FMUL R4, R33, UR17 ;  /* 0x0000001121047c20 */ /* 0x004fc60008400000 */
[----:B------:R-:W2:Y:S01]  /*49c70*/  LDL.LU R33, [R1+0xa88] ;  /* 0x000a880001217983 */ /* 0x000ea20000300800 */
[----:B---3--:R-:W-:-:S03]  /*49c80*/  FMUL R5, R32, UR17 ;  /* 0x0000001120057c20 */ /* 0x008fc60008400000 */
[----:B------:R-:W3:Y:S01]  /*49c90*/  LDL.LU R32, [R1+0xa8c] ;  /* 0x000a8c0001207983 */ /* 0x000ee20000300800 */
[C---:B------:R-:W-:Y:S02]  /*49ca0*/  ISETP.LT.OR P2, PT, R0.reuse, 0x1fa, !P2 ;  /* 0x000001fa0000780c */ /* 0x040fe40005741670 */
[C---:B------:R-:W-:Y:S02]  /*49cb0*/  ISETP.LT.OR P6, PT, R0.reuse, 0x101, !P1 ;  /* 0x000001010000780c */ /* 0x040fe40004fc1670 */
[----:B------:R-:W-:-:S09]  /*49cc0*/  ISETP.LT.OR P3, PT, R0, 0x102, !P1 ;  /* 0x000001020000780c */ /* 0x000fd20004f61670 */
[----:B------:R0:W-:Y:S04]  /*49cd0*/  @!P2 STG.E.U8 desc[UR18][R26.64+0x1f9], R7 ;  /* 0x0001f9071a00a986 */ /* 0x0001e8000c101112 */
[----:B------:R1:W-:Y:S01]  /*49ce0*/  @!P6 STG.E.U8 desc[UR18][R30.64+0x100], R9 ;  /* 0x000100091e00e986 */ /* 0x0003e2000c101112 */
[C---:B------:R-:W-:Y:S02]  /*49cf0*/  ISETP.LT.OR P6, PT, R0.reuse, 0x102, !P0 ;  /* 0x000001020000780c */ /* 0x040fe400047c1670 */
[C---:B------:R-:W-:Y:S01]  /*49d00*/  ISETP.LT.OR P5, PT, R0.reuse, 0x101, !P0 ;  /* 0x000001010000780c */ /* 0x040fe200047a1670 */
[----:B------:R1:W-:Y:S01]  /*49d10*/  @!P3 STG.E.U8 desc[UR18][R30.64+0x101], R11 ;  /* 0x0001010b1e00b986 */ /* 0x0003e2000c101112 */
[----:B------:R-:W-:Y:S02]  /*49d20*/  ISETP.LT.OR P3, PT, R0, 0x109, !P1 ;  /* 0x000001090000780c */ /* 0x000fe40004f61670 */
[----:B0-----:R-:W-:Y:S01]  /*49d30*/  F2FP.SATFINITE.E4M3.F32.PACK_AB_MERGE_C R7, RZ, R2, RZ ;  /* 0x00000002ff07723e */ /* 0x001fe200048070ff */
[----:B------:R-:W-:-:S02]  /*49d40*/  FMUL R2, R40, UR17 ;  /* 0x0000001128027c20 */ /* 0x000fc40008400000 */
[----:B------:R-:W3:Y:S01]  /*49d50*/  LDL.LU R40, [R1+0xa90] ;  /* 0x000a900001287983 */ /* 0x000ee20000300800 */
[----:B-1----:R-:W-:Y:S01]  /*49d60*/  F2FP.SATFINITE.E4M3.F32.PACK_AB_MERGE_C R9, RZ, R3, RZ ;  /* 0x00000003ff09723e */ /* 0x002fe200048070ff */
[----:B------:R-:W-:Y:S02]  /*49d70*/  FMUL R3, R39, UR17 ;  /* 0x0000001127037c20 */ /* 0x000fe40008400000 */
[----:B------:R-:W3:Y:S01]  /*49d80*/  LDL.LU R39, [R1+0xa94] ;  /* 0x000a940001277983 */ /* 0x000ee20000300800 */
[C---:B------:R-:W-:Y:S02]  /*49d90*/  ISETP.LT.OR P2, PT, R0.reuse, 0x10a, !P1 ;  /* 0x0000010a0000780c */ /* 0x040fe40004f41670 */
[----:B------:R-:W-:Y:S01]  /*49da0*/  F2FP.SATFINITE.E4M3.F32.PACK_AB_MERGE_C R11, RZ, R4, RZ ;  /* 0x00000004ff0b723e */ /* 0x000fe200048070ff */
[----:B------:R0:W-:Y:S01]  /*49db0*/  @!P6 STG.E.U8 desc[UR18][R28.64+0x101], R7 ;  /* 0x000101071c00e986 */ /* 0x0001e2000c101112 */
[----:B------:R-:W-:-:S03]  /*49dc0*/  ISETP.LT.OR P6, PT, R0, 0x10a, !P0 ;  /* 0x0000010a0000780c */ /* 0x000fc600047c1670 */
[----:B------:R-:W-:Y:S01]  /*49dd0*/  @!P5 STG.E.U8 desc[UR18][R28.64+0x100], R13 ;  /* 0x0001000d1c00d986 */ /* 0x000fe2000c101112 */
[----:B0-----:R-:W-:Y:S01]  /*49de0*/  F2FP.SATFINITE.E4M3.F32.PACK_AB_MERGE_C R7, RZ, R2, RZ ;  /* 0x00000002ff07723e */ /* 0x001fe200048070ff */
[----:B------:R-:W-:Y:S02]  /*49df0*/  FMUL R4, R38, UR17 ;  /* 0x0000001126047c20 */ /* 0x000fe40008400000 */
[----:B------:R-:W3:Y:S04]  /*49e00*/  LDL.LU R38, [R1+0xa98] ;  /* 0x000a980001267983 */ /* 0x000ee80000300800 */
[----:B------:R0:W-:Y:S04]  /*49e10*/  @!P3 STG.E.U8 desc[UR18][R30.64+0x108], R9 ;  /* 0x000108091e00b986 */ /* 0x0001e8000c101112 */
[----:B------:R1:W-:Y:S01]  /*49e20*/  @!P2 STG.E.U8 desc[UR18][R30.64+0x109], R11 ;  /* 0x0001090b1e00a986 */ /* 0x0003e2000c101112 */
[----:B0-----:R-:W-:-:S03]  /*49e30*/  F2FP.SATFINITE.E4M3.F32.PACK_AB_MERGE_C R9, RZ, R3, RZ ;  /* 0x00000003ff09723e */ /* 0x001fc600048070ff */
[----:B------:R0:W-:Y:S01]  /*49e40*/  @!P6 STG.E.U8 desc[UR18][R28.64+0x109], R7 ;  /* 0x000109071c00e986 */ /* 0x0001e2000c101112 */
[----:B-1----:R-:W-:Y:S01]  /*49e50*/  F2FP.SATFINITE.E4M3.F32.PACK_AB_MERGE_C R11, RZ, R4, RZ ;  /* 0x00000004ff0b723e */ /* 0x002fe200048070ff */
[----:B----4-:R-:W-:Y:S02]  /*49e60*/  FMUL R2, R37, UR17 ;  /* 0x0000001125027c20 */ /* 0x010fe40008400000 */
[----:B------:R-:W4:Y:S03]  /*49e70*/  LDL.LU R37, [R1+0xa9c] ;  /* 0x000a9c0001257983 */ /* 0x000f260000300800 */
[----:B------:R-:W-:Y:S01]  /*49e80*/  F2FP.SATFINITE.E4M3.F32.PACK_AB_MERGE_C R13, RZ, R2, RZ ;  /* 0x00000002ff0d723e */ /* 0x000fe200048070ff */
[----:B------:R-:W-:Y:S02]  /*49e90*/  FMUL R3, R36, UR17 ;  /* 0x0000001124037c20 */ /* 0x000fe40008400000 */
[----:B------:R-:W4:Y:S01]  /*49ea0*/  LDL.LU R36, [R1+0xaa0] ;  /* 0x000aa00001247983 */ /* 0x000f220000300800 */
[----:B------:R-:W-:-:S03]  /*49eb0*/  FMUL R2, R35, UR17 ;  /* 0x0000001123027c20 */ /* 0x000fc60008400000 */
[----:B------:R-:W4:Y:S02]  /*49ec0*/  LDL.LU R35, [R1+0xaa4] ;  /* 0x000aa40001237983 */ /* 0x000f240000300800 */
[----:B0-----:R-:W-:Y:S01]  /*49ed0*/  F2FP.SATFINITE.E4M3.F32.PACK_AB_MERGE_C R7, RZ, R2, RZ ;  /* 0x00000002ff07723e */ /* 0x001fe200048070ff */
[----:B--2---:R-:W-:Y:S02]  /*49ee0*/  FMUL R4, R33, UR17 ;  /* 0x0000001121047c20 */ /* 0x004fe40008400000 */
[----:B------:R-:W2:Y:S01]  /*49ef0*/  LDL.LU R33, [R1+0xaa8] ;  /* 0x000aa80001217983 */ /* 0x000ea20000300800 */
[----:B---3--:R-:W-:-:S03]  /*49f00*/  FMUL R2, R32, UR17 ;  /* 0x0000001120027c20 */ /* 0x008fc60008400000 */
[----:B------:R-:W3:Y:S01]  /*49f10*/  LDL.LU R32, [R1+0xaac] ;  /* 0x000aac0001207983 */ /* 0x000ee20000300800 */
[C---:B------:R-:W-:Y:S02]  /*49f20*/  ISETP.LT.OR P5, PT, R0.reuse, 0x109, !P0 ;  /* 0x000001090000780c */ /* 0x040fe400047a1670 */
[C---:B------:R-:W-:Y:S02]  /*49f30*/  ISETP.LT.OR P3, PT, R0.reuse, 0x111, !P1 ;  /* 0x000001110000780c */ /* 0x040fe40004f61670 */
[C---:B------:R-:W-:Y:S02]  /*49f40*/  ISETP.LT.OR P2, PT, R0.reuse, 0x112, !P1 ;  /* 0x000001120000780c */ /* 0x040fe40004f41670 */
[----:B------:R-:W-:Y:S02]  /*49f50*/  F2FP.SATFINITE.E4M3.F32.PACK_AB_MERGE_C R5, RZ, R5, RZ ;  /* 0x00000005ff05723e */ /* 0x000fe400048070ff */
[----:B------:R-:W-:-:S05]  /*49f60*/  ISETP.LT.OR P6, PT, R0, 0x112, !P0 ;  /* 0x000001120000780c */ /* 0x000fca00047c1670 */
[----:B------:R0:W-:Y:S01]  /*49f70*/  @!P5 STG.E.U8 desc[UR18][R28.64+0x108], R5 ;  /* 0x000108051c00d986 */ /* 0x0001e2000c101112 */
[----:B------:R-:W-:-:S03]  /*49f80*/  ISETP.LT.OR P5, PT, R0, 0x111, !P0 ;  /* 0x000001110000780c */ /* 0x000fc600047a1670 */
[----:B------:R-:W-:Y:S01]  /*49f90*/  @!P3 STG.E.U8 desc[UR18][R30.64+0x110], R9 ;  /* 0x000110091e00b986 */ /* 0x000fe2000c101112 */
[----:B------:R-:W-:-:S03]  /*49fa0*/  ISETP.LT.OR P3, PT, R0, 0x119, !P1 ;  /* 0x000001190000780c */ /* 0x000fc60004f61670 */
[----:B------:R1:W-:Y:S01]  /*49fb0*/  @!P2 STG.E.U8 desc[UR18][R30.64+0x111], R11 ;  /* 0x0001110b1e00a986 */ /* 0x0003e2000c101112 */
[----:B------:R-:W-:Y:S02]  /*49fc0*/  ISETP.LT.OR P2, PT, R0, 0x11a, !P1 ;  /* 0x0000011a0000780c */ /* 0x000fe40004f41670 */
[----:B0-----:R-:W-:Y:S01]  /*49fd0*/  F2FP.SATFINITE.E4M3.F32.PACK_AB_MERGE_C R5, RZ, R3, RZ ;  /* 0x00000003ff05723e */ /* 0x001fe200048070ff */
[----:B------:R-:W-:Y:S01]  /*49fe0*/  FMUL R3, R39, UR17 ;  /* 0x0000001127037c20 */ /* 0x000fe20008400000 */
[----:B-1----:R-:W-:Y:S01]  /*49ff0*/  F2FP.SATFINITE.E4M3.F32.PACK_AB_MERGE_C R11, RZ, R2, RZ ;  /* 0x00000002ff0b723e */ /* 0x002fe200048070ff */
[----:B------:R-:W-:Y:S02]  /*4a000*/  FMUL R2, R40, UR17 ;  /* 0x0000001128027c20 */ /* 0x000fe40008400000 */
[----:B------:R-:W3:Y:S01]  /*4a010*/  LDL.LU R40, [R1+0xab0] ;  /* 0x000ab00001287983 */ /* 0x000ee20000300800 */
[----:B------:R-:W-:-:S03]  /*4a020*/  F2FP.SATFINITE.E4M3.F32.PACK_AB_MERGE_C R9, RZ, R4, RZ ;  /* 0x00000004ff09723e */ /* 0x000fc600048070ff */
[----:B------:R-:W3:Y:S04]  /*4a030*/  LDL.LU R39, [R1+0xab4] ;  /* 0x000ab40001277983 */ /* 0x000ee80000300800 */
[----:B------:R-:W-:Y:S01]  /*4a040*/  @!P6 STG.E.U8 desc[UR18][R28.64+0x111], R5 ;  /* 0x000111051c00e986 */ /* 0x000fe2000c101112 */
[----:B------:R-:W-:Y:S01]  /*4a050*/  ISETP.LT.OR P6, PT, R0, 0x11a, !P0 ;  /* 0x0000011a0000780c */ /* 0x000fe200047c1670 */
[----:B------:R-:W-:Y:S02]  /*4a060*/  FMUL R4, R38, UR17 ;  /* 0x0000001126047c20 */ /* 0x000fe40008400000 */
[----:B------:R-:W3:Y:S04]  /*4a070*/  LDL.LU R38, [R1+0xab8] ;  /* 0x000ab80001267983 */ /* 0x000ee80000300800 */
[----:B------:R-:W-:Y:S04]  /*4a080*/  @!P5 STG.E.U8 desc[UR18][R28.64+0x110], R13 ;  /* 0x0001100d1c00d986 */ /* 0x000fe8000c101112 */
[----:B------:R0:W-:Y:S04]  /*4a090*/  @!P3 STG.E.U8 desc[UR18][R30.64+0x118], R7 ;  /* 0x000118071e00b986 */ /* 0x0001e8000c101112 */
[----:B------:R1:W-:Y:S01]  /*4a0a0*/  @!P2 STG.E.U8 desc[UR18][R30.64+0x119], R9 ;  /* 0x000119091e00a986 */ /* 0x0003e2000c101112 */
[----:B0-----:R-:W-:-:S02]  /*4a0b0*/  F2FP.SATFINITE.E4M3.F32.PACK_AB_MERGE_C R7, RZ, R2, RZ ;  /* 0x00000002ff07723e */ /* 0x001fc400048070ff */
[----:B-1----:R-:W-:-:S03]  /*4a0c0*/  F2FP.SATFINITE.E4M3.F32.PACK_AB_MERGE_C R9, RZ, R3, RZ ;  /* 0x00000003ff09723e */ /* 0x002fc600048070ff */
[----:B------:R0:W-:Y:S01]  /*4a0d0*/  @!P6 STG.E.U8 desc[UR18][R28.64+0x119], R7 ;  /* 0x000119071c00e986 */ /* 0x0001e2000c101112 */
[----:B------:R-:W-:Y:S01]  /*4a0e0*/  F2FP.SATFINITE.E4M3.F32.PACK_AB_MERGE_C R13, RZ, R4, RZ ;  /* 0x00000004ff0d723e */ /* 0x000fe200048070ff */
[----:B----4-:R-:W-:Y:S02]  /*4a0f0*/  FMUL R5, R37, UR17 ;  /* 0x0000001125057c20 */ /* 0x010fe40008400000 */
[----:B------:R-:W4:Y:S01]  /*4a100*/  LDL.LU R37, [R1+0xabc] ;  /* 0x000abc0001257983 */ /* 0x000f220000300800 */
[----:B------:R-:W-:-:S03]  /*4a110*/  FMUL R2, R36, UR17 ;  /* 0x0000001124027c20 */ /* 0x000fc60008400000 */
[----:B------:R-:W4:Y:S02]  /*4a120*/  LDL.LU R36, [R1+0xac0] ;  /* 0x000ac00001247983 */ /* 0x000f240000300800 */
[----:B0-----:R-:W-:Y:S01]  /*4a130*/  F2FP.SATFINITE.E4M3.F32.PACK_AB_MERGE_C R7, RZ, R2, RZ ;  /* 0x00000002ff07723e */ /* 0x001fe200048070ff */
[----:B------:R-:W-:Y:S02]  /*4a140*/  FMUL R3, R35, UR17 ;  /* 0x0000001123037c20 */ /* 0x000fe40008400000 */
[----:B------:R-:W4:Y:S01]  /*4a150*/  LDL.LU R35, [R1+0xac4] ;  /* 0x000ac40001237983 */ /* 0x000f220000300800 */
[----:B--2---:R-:W-:-:S03]  /*4a160*/  FMUL R4, R33, UR17 ;  /* 0x0000001121047c20 */ /* 0x004fc60008400000 */
[----:B------:R-:W2:Y:S01]  /*4a170*/  LDL.LU R33, [R1+0xac8] ;  /* 0x000ac80001217983 */ /* 0x000ea20000300800 */
[----:B---3--:R-:W-:-:S03]  /*4a180*/  FMUL R2, R32, UR17 ;  /* 0x0000001120027c20 */ /* 0x008fc60008400000 */
[----:B------:R-:W3:Y:S01]  /*4a190*/  LDL.LU R32, [R1+0xacc] ;  /* 0x000acc0001207983 */ /* 0x000ee20000300800 */
[C---:B------:R-:W-:Y:S02]  /*4a1a0*/  ISETP.LT.OR P5, PT, R0.reuse, 0x119, !P0 ;  /* 0x000001190000780c */ /* 0x040fe400047a1670 */
[C---:B------:R-:W-:Y:S02]  /*4a1b0*/  ISETP.LT.OR P3, PT, R0.reuse, 0x121, !P1 ;  /* 0x000001210000780c */ /* 0x040fe40004f61670 */
[C---:B------:R-:W-:Y:S02]  /*4a1c0*/  ISETP.LT.OR P2, PT, R0.reuse, 0x122, !P1 ;  /* 0x000001220000780c */ /* 0x040fe40004f41670 */
[----:B------:R-:W-:-:S07]  /*4a1d0*/  ISETP.LT.OR P6, PT, R0, 0x122, !P0 ;  /* 0x000001220000780c */ /* 0x000fce00047c1670 */
[----:B------:R-:W-:Y:S01]  /*4a1e0*/  @!P5 STG.E.U8 desc[UR18][R28.64+0x118], R11 ;  /* 0x0001180b1c00d986 */ /* 0x000fe2000c101112 */
[----:B------:R-:W-:-:S03]  /*4a1f0*/  ISETP.LT.OR P5, PT, R0, 0x121, !P0 ;  /* 0x000001210000780c */ /* 0x000fc600047a1670 */
[----:B------:R0:W-:Y:S04]  /*4a200*/  @!P3 STG.E.U8 desc[UR18][R30.64+0x120], R9 ;  /* 0x000120091e00b986 */ /* 0x0001e8000c101112 */
[----:B------:R1:W-:Y:S01]  /*4a210*/  @!P2 STG.E.U8 desc[UR18][R30.64+0x121], R13 ;  /* 0x0001210d1e00a986 */ /* 0x0003e2000c101112 */
[C---:B------:R-:W-:Y:S02]  /*4a220*/  ISETP.LT.OR P2, PT, R0.reuse, 0x12a, !P1 ;  /* 0x0000012a0000780c */ /* 0x040fe40004f41670 */
[----:B------:R-:W-:Y:S02]  /*4a230*/  ISETP.LT.OR P3, PT, R0, 0x129, !P1 ;  /* 0x000001290000780c */ /* 0x000fe40004f61670 */
[----:B0-----:R-:W-:Y:S02]  /*4a240*/  F2FP.SATFINITE.E4M3.F32.PACK_AB_MERGE_C R9, RZ, R3, RZ ;  /* 0x00000003ff09723e */ /* 0x001fe400048070ff */
[----:B-1----:R-:W-:Y:S01]  /*4a250*/  F2FP.SATFINITE.E4M3.F32.PACK_AB_MERGE_C R13, RZ, R2, RZ ;  /* 0x00000002ff0d723e */ /* 0x002fe200048070ff */
[----:B------:R-:W-:-:S02]  /*4a260*/  FMUL R3, R40, UR17 ;  /* 0x0000001128037c20 */ /* 0x000fc40008400000 */
[----:B------:R-:W3:Y:S01]  /*4a270*/  LDL.LU R40, [R1+0xad0] ;  /* 0x000ad00001287983 */ /* 0x000ee20000300800 */
[----:B------:R-:W-:-:S03]  /*4a280*/  FMUL R2, R39, UR17 ;  /* 0x0000001127027c20 */ /* 0x000fc60008400000 */
[----:B------:R-:W3:Y:S01]  /*4a290*/  LDL.LU R39, [R1+0xad4] ;  /* 0x000ad40001277983 */ /* 0x000ee20000300800 */
[----:B------:R-:W-:Y:S02]  /*4a2a0*/  F2FP.SATFINITE.E4M3.F32.PACK_AB_MERGE_C R5, RZ, R5, RZ ;  /* 0x00000005ff05723e */ /* 0x000fe400048070ff */
[----:B------:R-:W-:Y:S01]  /*4a2b0*/  F2FP.SATFINITE.E4M3.F32.PACK_AB_MERGE_C R11, RZ, R4, RZ ;  /* 0x00000004ff0b723e */ /* 0x000fe200048070ff */
[----:B------:R0:W-:Y:S01]  /*4a2c0*/  @!P6 STG.E.U8 desc[UR18][R28.64+0x121], R7 ;  /* 0x000121071c00e986 */ /* 0x0001e2000c101112 */
[----:B------:R-:W-:Y:S01]  /*4a2d0*/  ISETP.LT.OR P6, PT, R0, 0x12a, !P0 ;  /* 0x0000012a0000780c */ /* 0x000fe200047c1670 */
[----:B------:R-:W-:Y:S02]  /*4a2e0*/  FMUL R4, R38, UR17 ;  /* 0x0000001126047c20 */ /* 0x000fe40008400000 */
[----:B------:R-:W3:Y:S01]  /*4a2f0*/  LDL.LU R38, [R1+0xad8] ;  /* 0x000ad80001267983 */ /* 0x000ee20000300800 */
[----:B0-----:R-:W-:-:S03]  /*4a300*/  F2FP.SATFINITE.E4M3.F32.PACK_AB_MERGE_C R7, RZ, R2, RZ ;  /* 0x00000002ff07723e */ /* 0x001fc600048070ff */
[----:B------:R0:W-:Y:S04]  /*4a310*/  @!P5 STG.E.U8 desc[UR18][R28.64+0x120], R5 ;  /* 0x000120051c00d986 */ /* 0x0001e8000c101112 */
[----:B------:R-:W-:Y:S04]  /*4a320*/  @!P2 STG.E.U8 desc[UR18][R30.64+0x129], R11 ;  /* 0x0001290b1e00a986 */ /* 0x000fe8000c101112 */
[----:B------:R1:W-:Y:S01]  /*4a330*/  @!P3 STG.E.U8 desc[UR18][R30.64+0x128], R9 ;  /* 0x000128091e00b986 */ /* 0x0003e2000c101112 */
[----:B0-----:R-:W-:-:S05]  /*4a340*/  F2FP.SATFINITE.E4M3.F32.PACK_AB_MERGE_C R5, RZ, R3, RZ ;  /* 0x00000003ff05723e */ /* 0x001fca00048070ff */
        /* <DEDUP_REMOVED lines=19> */
[----:B------:R0:W-:Y:S01]  /*4a480*/  @!P3 STG.E.U8 desc[UR18][R30.64+0x130], R7 ;  /* 0x000130071e00b986 */ /* 0x0001e2000c101112 */
[----:B------:R-:W-:-:S03]  /*4a490*/  ISETP.LT.OR P3, PT, R0, 0x139, !P1 ;  /* 0x000001390000780c */ /* 0x000fc60004f61670 */
[----:B------:R1:W-:Y:S01]  /*4a4a0*/  @!P2 STG.E.U8 desc[UR18][R30.64+0x131], R9 ;  /* 0x000131091e00a986 */ /* 0x0003e2000c101112 */
[----:B------:R-:W-:Y:S02]  /*4a4b0*/  ISETP.LT.OR P2, PT, R0, 0x13a, !P1 ;  /* 0x0000013a0000780c */ /* 0x000fe40004f41670 */
[----:B0-----:R-:W-:Y:S02]  /*4a4c0*/  F2FP.SATFINITE.E4M3.F32.PACK_AB_MERGE_C R7, RZ, R2, RZ ;  /* 0x00000002ff07723e */ /* 0x001fe400048070ff */
[----:B-1----:R-:W-:Y:S01]  /*4a4d0*/  F2FP.SATFINITE.E4M3.F32.PACK_AB_MERGE_C R9, RZ, R3, RZ ;  /* 0x00000003ff09723e */ /* 0x002fe200048070ff */
[----:B------:R-:W-:Y:S02]  /*4a4e0*/  FMUL R2, R40, UR17 ;  /* 0x0000001128027c20 */ /* 0x000fe40008400000 */
[----:B------:R-:W3:Y:S01]  /*4a4f0*/  LDL.LU R40, [R1+0xaf0] ;  /* 0x000af00001287983 */ /* 0x000ee20000300800 */
[----:B------:R-:W-:-:S03]  /*4a500*/  FMUL R3, R39, UR17 ;  /* 0x0000001127037c20 */ /* 0x000fc60008400000 */
[----:B------:R-:W3:Y:S01]  /*4a510*/  LDL.LU R39, [R1+0xaf4] ;  /* 0x000af40001277983 */ /* 0x000ee20000300800 */
[----:B------:R-:W-:-:S03]  /*4a520*/  F2FP.SATFINITE.E4M3.F32.PACK_AB_MERGE_C R13, RZ, R4, RZ ;  /* 0x00000004ff0d723e */ /* 0x000fc600048070ff */
[----:B------:R0:W-:Y:S01]  /*4a530*/  @!P6 STG.E.U8 desc[UR18][R28.64+0x131], R7 ;  /* 0x000131071c00e986 */ /* 0x0001e2000c101112 */
[----:B------:R-:W-:Y:S01]  /*4a540*/  ISETP.LT.OR P6, PT, R0, 0x13a, !P0 ;  /* 0x0000013a0000780c */ /* 0x000fe200047c1670 */
[----:B------:R-:W-:Y:S02]  /*4a550*/  FMUL R4, R38, UR17 ;  /* 0x0000001126047c20 */ /* 0x000fe40008400000 */
[----:B------:R-:W3:Y:S01]  /*4a560*/  LDL.LU R38, [R1+0xaf8] ;  /* 0x000af80001267983 */ /* 0x000ee20000300800 */
[----:B0-----:R-:W-:-:S03]  /*4a570*/  F2FP.SATFINITE.E4M3.F32.PACK_AB_MERGE_C R7, RZ, R2, RZ ;  /* 0x00000002ff07723e */ /* 0x001fc600048070ff */
[----:B------:R-:W-:Y:S04]  /*4a580*/  @!P5 STG.E.U8 desc[UR18][R28.64+0x130], R11 ;  /* 0x0001300b1c00d986 */ /* 0x000fe8000c101112 */
[----:B------:R0:W-:Y:S04]  /*4a590*/  @!P3 STG.E.U8 desc[UR18][R30.64+0x138], R9 ;  /* 0x000138091e00b986 */ /* 0x0001e8000c101112 */
[----:B------:R1:W-:Y:S01]  /*4a5a0*/  @!P2 STG.E.U8 desc[UR18][R30.64+0x139], R13 ;  /* 0x0001390d1e00a986 */ /* 0x0003e2000c101112 */
[----:B0-----:R-:W-:-:S03]  /*4a5b0*/  F2FP.SATFINITE.E4M3.F32.PACK_AB_MERGE_C R9, RZ, R3, RZ ;  /* 0x00000003ff09723e */ /* 0x001fc600048070ff */
[----:B------:R0:W-:Y:S01]  /*4a5c0*/  @!P6 STG.E.U8 desc[UR18][R28.64+0x139], R7 ;  /* 0x000139071c00e986 */ /* 0x0001e2000c101112 */
[----:B------:R-:W-:Y:S01]  /*4a5d0*/  F2FP.SATFINITE.E4M3.F32.PACK_AB_MERGE_C R11, RZ, R4, RZ ;  /* 0x00000004ff0b723e */ /* 0x000fe200048070ff */
[----:B----4-:R-:W-:Y:S02]  /*4a5e0*/  FMUL R2, R37, UR17 ;  /* 0x0000001125027c20 */ /* 0x010fe40008400000 */
[----:B------:R-:W4:Y:S03]  /*4a5f0*/  LDL.LU R37, [R1+0xafc] ;  /* 0x000afc0001257983 */ /* 0x000f260000300800 */
[----:B-1----:R-:W-:Y:S01]  /*4a600*/  F2FP.SATFINITE.E4M3.F32.PACK_AB_MERGE_C R13, RZ, R2, RZ ;  /* 0x00000002ff0d723e */ /* 0x002fe200048070ff */
        /* <DEDUP_REMOVED lines=59> */
[----:B------:R-:W-:Y:S02]  /*4a9c0*/  F2FP.SATFINITE.E4M3.F32.PACK_AB_MERGE_C R5, RZ, R5, RZ ;  /* 0x00000005ff05723e */ /* 0x000fe400048070ff */
        /* <DEDUP_REMOVED lines=244> */
[----:B------:R-:W-:Y:S01]  /*4b910*/  FMUL R2, R39, UR17 ;  /* 0x0000001127027c20 */ /* 0x000fe20008400000 */
[----:B------:R-:W-:-:S02]  /*4b920*/  F2FP.SATFINITE.E4M3.F32.PACK_AB_MERGE_C R11, RZ, R4, RZ ;  /* 0x00000004ff0b723e */ /* 0x000fc400048070ff */
[----:B------:R0:W-:Y:S01]  /*4b930*/  @!P6 STG.E.U8 desc[UR18][R28.64+0x1b1], R7 ;  /* 0x0001b1071c00e986 */ /* 0x0001e2000c101112 */
[----:B------:R-:W-:-:S03]  /*4b940*/  ISETP.LT.OR P6, PT, R0, 0x1ba, !P0 ;  /* 0x000001ba0000780c */ /* 0x000fc600047c1670 */
[----:B------:R-:W3:Y:S01]  /*4b950*/  LDL.LU R39, [R1+0xbf4] ;  /* 0x000bf40001277983 */ /* 0x000ee20000300800 */
[----:B------:R-:W-:-:S03]  /*4b960*/  FMUL R4, R38, UR17 ;  /* 0x0000001126047c20 */ /* 0x000fc60008400000 */
        /* <DEDUP_REMOVED lines=32> */
[----:B------:R0:W-:Y:S01]  /*4bb70*/  @!P6 STG.E.U8 desc[UR18][R28.64+0x1c1], R7 ;  /* 0x0001c1071c00e986 */ /* 0x0001e2000c101112 */
[----:B------:R-:W-:-:S03]  /*4bb80*/  ISETP.LT.OR P6, PT, R0, 0x1ca, !P0 ;  /* 0x000001ca0000780c */ /* 0x000fc600047c1670 */
[----:B------:R-:W3:Y:S01]  /*4bb90*/  LDL.LU R40, [R1+0xc10] ;  /* 0x000c100001287983 */ /* 0x000ee20000300800 */
[----:B------:R-:W-:-:S03]  /*4bba0*/  FMUL R3, R39, UR17 ;  /* 0x0000001127037c20 */ /* 0x000fc60008400000 */
[----:B------:R-:W3:Y:S01]  /*4bbb0*/  LDL.LU R39, [R1+0xc14] ;  /* 0x000c140001277983 */ /* 0x000ee20000300800 */
[----:B------:R-:W-:Y:S02]  /*4bbc0*/  F2FP.SATFINITE.E4M3.F32.PACK_AB_MERGE_C R13, RZ, R4, RZ ;  /* 0x00000004ff0d723e */ /* 0x000fe400048070ff */
[----:B0-----:R-:W-:Y:S01]  /*4bbd0*/  F2FP.SATFINITE.E4M3.F32.PACK_AB_MERGE_C R7, RZ, R2, RZ ;  /* 0x00000002ff07723e */ /* 0x001fe200048070ff */
[----:B------:R-:W-:Y:S01]  /*4bbe0*/  @!P5 STG.E.U8 desc[UR18][R28.64+0x1c0], R11 ;  /* 0x0001c00b1c00d986 */ /* 0x000fe2000c101112 */
[----:B------:R-:W-:-:S03]  /*4bbf0*/  FMUL R4, R38, UR17 ;  /* 0x0000001126047c20 */ /* 0x000fc60008400000 */
[----:B------:R0:W-:Y:S04]  /*4bc00*/  @!P3 STG.E.U8 desc[UR18][R30.64+0x1c8], R9 ;  /* 0x0001c8091e00b986 */ /* 0x0001e8000c101112 */
[----:B------:R1:W-:Y:S04]  /*4bc10*/  @!P2 STG.E.U8 desc[UR18][R30.64+0x1c9], R13 ;  /* 0x0001c90d1e00a986 */ /* 0x0003e8000c101112 */
[----:B------:R-:W3:Y:S01]  /*4bc20*/  LDL.LU R38, [R1+0xc18] ;  /* 0x000c180001267983 */ /* 0x000ee20000300800 */
        /* <DEDUP_REMOVED lines=16> */
[C---:B------:R-:W-:Y:S01]  /*4bd30*/  ISETP.LT.OR P3, PT, R0.reuse, 0x1d1, !P1 ;  /* 0x000001d10000780c */ /* 0x040fe20004f61670 */
[----:B------:R-:W3:Y:S01]  /*4bd40*/  LDL.LU R42, [R1+0xc30] ;  /* 0x000c3000012a7983 */ /* 0x000ee20000300800 */
[C---:B------:R-:W-:Y:S02]  /*4bd50*/  ISETP.LT.OR P2, PT, R0.reuse, 0x1d2, !P1 ;  /* 0x000001d20000780c */ /* 0x040fe40004f41670 */
[----:B------:R-:W-:Y:S02]  /*4bd60*/  ISETP.LT.OR P6, PT, R0, 0x1d2, !P0 ;  /* 0x000001d20000780c */ /* 0x000fe400047c1670 */
[----:B------:R-:W-:-:S05]  /*4bd70*/  F2FP.SATFINITE.E4M3.F32.PACK_AB_MERGE_C R5, RZ, R5, RZ ;  /* 0x00000005ff05723e */ /* 0x000fca00048070ff */
[----:B------:R0:W-:Y:S01]  /*4bd80*/  @!P5 STG.E.U8 desc[UR18][R28.64+0x1c8], R5 ;  /* 0x0001c8051c00d986 */ /* 0x0001e2000c101112 */
[----:B------:R-:W-:-:S03]  /*4bd90*/  ISETP.LT.OR P5, PT, R0, 0x1d1, !P0 ;  /* 0x000001d10000780c */ /* 0x000fc600047a1670 */
[----:B------:R-:W-:Y:S01]  /*4bda0*/  @!P3 STG.E.U8 desc[UR18][R30.64+0x1d0], R9 ;  /* 0x0001d0091e00b986 */ /* 0x000fe2000c101112 */
[----:B------:R-:W-:-:S03]  /*4bdb0*/  ISETP.LT.OR P3, PT, R0, 0x1d9, !P1 ;  /* 0x000001d90000780c */ /* 0x000fc60004f61670 */
[----:B------:R1:W-:Y:S01]  /*4bdc0*/  @!P2 STG.E.U8 desc[UR18][R30.64+0x1d1], R11 ;  /* 0x0001d10b1e00a986 */ /* 0x0003e2000c101112 */
[----:B0-----:R-:W-:Y:S02]  /*4bdd0*/  F2FP.SATFINITE.E4M3.F32.PACK_AB_MERGE_C R5, RZ, R3, RZ ;  /* 0x00000003ff05723e */ /* 0x001fe400048070ff */
[----:B------:R-:W-:-:S03]  /*4bde0*/  ISETP.LT.OR P2, PT, R0, 0x1da, !P1 ;  /* 0x000001da0000780c */ /* 0x000fc60004f41670 */
[----:B------:R-:W-:Y:S01]  /*4bdf0*/  @!P6 STG.E.U8 desc[UR18][R28.64+0x1d1], R5 ;  /* 0x0001d1051c00e986 */ /* 0x000fe2000c101112 */
[----:B-1----:R-:W-:Y:S02]  /*4be00*/  F2FP.SATFINITE.E4M3.F32.PACK_AB_MERGE_C R11, RZ, R2, RZ ;  /* 0x00000002ff0b723e */ /* 0x002fe400048070ff */
[----:B------:R-:W-:Y:S01]  /*4be10*/  ISETP.LT.OR P6, PT, R0, 0x1da, !P0 ;  /* 0x000001da0000780c */ /* 0x000fe200047c1670 */
[----:B------:R-:W-:Y:S02]  /*4be20*/  FMUL R2, R40, UR17 ;  /* 0x0000001128027c20 */ /* 0x000fe40008400000 */
[----:B------:R-:W3:Y:S01]  /*4be30*/  LDL.LU R40, [R1+0xc34] ;  /* 0x000c340001287983 */ /* 0x000ee20000300800 */
[----:B------:R-:W-:-:S03]  /*4be40*/  FMUL R3, R39, UR17 ;  /* 0x0000001127037c20 */ /* 0x000fc60008400000 */
[----:B------:R-:W3:Y:S01]  /*4be50*/  LDL.LU R39, [R1+0xc38] ;  /* 0x000c380001277983 */ /* 0x000ee20000300800 */
[----:B------:R-:W-:-:S03]  /*4be60*/  F2FP.SATFINITE.E4M3.F32.PACK_AB_MERGE_C R9, RZ, R4, RZ ;  /* 0x00000004ff09723e */ /* 0x000fc600048070ff */
[----:B------:R-:W-:Y:S04]  /*4be70*/  @!P5 STG.E.U8 desc[UR18][R28.64+0x1d0], R13 ;  /* 0x0001d00d1c00d986 */ /* 0x000fe8000c101112 */
[----:B------:R0:W-:Y:S01]  /*4be80*/  @!P3 STG.E.U8 desc[UR18][R30.64+0x1d8], R7 ;  /* 0x0001d8071e00b986 */ /* 0x0001e2000c101112 */
[----:B------:R-:W-:-:S03]  /*4be90*/  FMUL R4, R38, UR17 ;  /* 0x0000001126047c20 */ /* 0x000fc60008400000 */
[----:B------:R-:W3:Y:S01]  /*4bea0*/  LDL.LU R38, [R1+0xc3c] ;  /* 0x000c3c0001267983 */ /* 0x000ee20000300800 */
[----:B0-----:R-:W-:-:S03]  /*4beb0*/  F2FP.SATFINITE.E4M3.F32.PACK_AB_MERGE_C R7, RZ, R2, RZ ;  /* 0x00000002ff07723e */ /* 0x001fc600048070ff */
[----:B------:R0:W-:Y:S01]  /*4bec0*/  @!P2 STG.E.U8 desc[UR18][R30.64+0x1d9], R9 ;  /* 0x0001d9091e00a986 */ /* 0x0001e2000c101112 */
[----:B------:R-:W-:-:S03]  /*4bed0*/  F2FP.SATFINITE.E4M3.F32.PACK_AB_MERGE_C R13, RZ, R4, RZ ;  /* 0x00000004ff0d723e */ /* 0x000fc600048070ff */
[----:B------:R1:W-:Y:S01]  /*4bee0*/  @!P6 STG.E.U8 desc[UR18][R28.64+0x1d9], R7 ;  /* 0x0001d9071c00e986 */ /* 0x0003e2000c101112 */
[----:B0-----:R-:W-:Y:S01]  /*4bef0*/  F2FP.SATFINITE.E4M3.F32.PACK_AB_MERGE_C R9, RZ, R3, RZ ;  /* 0x00000003ff09723e */ /* 0x001fe200048070ff */
[----:B----4-:R-:W-:Y:S02]  /*4bf00*/  FMUL R5, R37, UR17 ;  /* 0x0000001125057c20 */ /* 0x010fe40008400000 */
[----:B------:R-:W4:Y:S01]  /*4bf10*/  LDL.LU R37, [R1+0xc40] ;  /* 0x000c400001257983 */ /* 0x000f220000300800 */
[----:B------:R-:W-:-:S03]  /*4bf20*/  FMUL R2, R36, UR17 ;  /* 0x0000001124027c20 */ /* 0x000fc60008400000 */
[----:B------:R-:W4:Y:S02]  /*4bf30*/  LDL.LU R36, [R1+0xc44] ;  /* 0x000c440001247983 */ /* 0x000f240000300800 */
[----:B-1----:R-:W-:Y:S01]  /*4bf40*/  F2FP.SATFINITE.E4M3.F32.PACK_AB_MERGE_C R7, RZ, R2, RZ ;  /* 0x00000002ff07723e */ /* 0x002fe200048070ff */
        /* <DEDUP_REMOVED lines=10> */
[----:B------:R0:W-:Y:S01]  /*4bff0*/  @!P5 STG.E.U8 desc[UR18][R28.64+0x1d8], R11 ;  /* 0x0001d80b1c00d986 */ /* 0x0001e2000c101112 */
[----:B------:R-:W-:-:S03]  /*4c000*/  ISETP.LT.OR P5, PT, R0, 0x1e1, !P0 ;  /* 0x000001e10000780c */ /* 0x000fc600047a1670 */
[----:B------:R-:W-:Y:S01]  /*4c010*/  @!P2 STG.E.U8 desc[UR18][R30.64+0x1e1], R13 ;  /* 0x0001e10d1e00a986 */ /* 0x000fe2000c101112 */
[----:B------:R-:W-:-:S03]  /*4c020*/  ISETP.LT.OR P2, PT, R0, 0x1ea, !P1 ;  /* 0x000001ea0000780c */ /* 0x000fc60004f41670 */
[----:B------:R1:W-:Y:S01]  /*4c030*/  @!P3 STG.E.U8 desc[UR18][R30.64+0x1e0], R9 ;  /* 0x0001e0091e00b986 */ /* 0x0003e2000c101112 */
[C---:B------:R-:W-:Y:S02]  /*4c040*/  ISETP.LT.OR P3, PT, R0.reuse, 0x1e9, !P1 ;  /* 0x000001e90000780c */ /* 0x040fe40004f61670 */
[----:B------:R-:W-:Y:S02]  /*4c050*/  F2FP.SATFINITE.E4M3.F32.PACK_AB_MERGE_C R5, RZ, R5, RZ ;  /* 0x00000005ff05723e */ /* 0x000fe400048070ff */
[----:B0-----:R-:W-:Y:S01]  /*4c060*/  F2FP.SATFINITE.E4M3.F32.PACK_AB_MERGE_C R11, RZ, R4, RZ ;  /* 0x00000004ff0b723e */ /* 0x001fe200048070ff */
[----:B------:R0:W-:Y:S01]  /*4c070*/  @!P6 STG.E.U8 desc[UR18][R28.64+0x1e1], R7 ;  /* 0x0001e1071c00e986 */ /* 0x0001e2000c101112 */
[C---:B------:R-:W-:Y:S02]  /*4c080*/  ISETP.LT.OR P6, PT, R0.reuse, 0x1ea, !P0 ;  /* 0x000001ea0000780c */ /* 0x040fe400047c1670 */
[----:B-1----:R-:W-:Y:S01]  /*4c090*/  F2FP.SATFINITE.E4M3.F32.PACK_AB_MERGE_C R9, RZ, R3, RZ ;  /* 0x00000003ff09723e */ /* 0x002fe200048070ff */
[----:B------:R1:W-:Y:S01]  /*4c0a0*/  @!P5 STG.E.U8 desc[UR18][R28.64+0x1e0], R5 ;  /* 0x0001e0051c00d986 */ /* 0x0003e2000c101112 */
[----:B------:R-:W-:-:S03]  /*4c0b0*/  ISETP.LT.OR P5, PT, R0, 0x1e9, !P0 ;  /* 0x000001e90000780c */ /* 0x000fc600047a1670 */
[----:B------:R-:W-:Y:S01]  /*4c0c0*/  @!P2 STG.E.U8 desc[UR18][R30.64+0x1e9], R11 ;  /* 0x0001e90b1e00a986 */ /* 0x000fe2000c101112 */
[----:B------:R-:W-:Y:S01]  /*4c0d0*/  ISETP.LT.OR P2, PT, R0, 0x1f2, !P1 ;  /* 0x000001f20000780c */ /* 0x000fe20004f41670 */
[----:B------:R-:W-:Y:S02]  /*4c0e0*/  FMUL R3, R42, UR17 ;  /* 0x000000112a037c20 */ /* 0x000fe40008400000 */
[----:B------:R1:W-:Y:S01]  /*4c0f0*/  @!P3 STG.E.U8 desc[UR18][R30.64+0x1e8], R9 ;  /* 0x0001e8091e00b986 */ /* 0x0003e2000c101112 */
[----:B------:R-:W-:Y:S01]  /*4c100*/  ISETP.LT.OR P3, PT, R0, 0x1f1, !P1 ;  /* 0x000001f10000780c */ /* 0x000fe20004f61670 */
[----:B------:R-:W-:Y:S01]  /*4c110*/  FMUL R4, R39, UR17 ;  /* 0x0000001127047c20 */ /* 0x000fe20008400000 */
[----:B------:R-:W-:Y:S01]  /*4c120*/  F2FP.SATFINITE.E4M3.F32.PACK_AB_MERGE_C R13, RZ, R2, RZ ;  /* 0x00000002ff0d723e */ /* 0x000fe200048070ff */
[----:B------:R-:W-:Y:S01]  /*4c130*/  FMUL R2, R40, UR17 ;  /* 0x0000001128027c20 */ /* 0x000fe20008400000 */
[----:B------:R-:W-:Y:S02]  /*4c140*/  F2FP.SATFINITE.E4M3.F32.PACK_AB_MERGE_C R3, RZ, R3, RZ ;  /* 0x00000003ff03723e */ /* 0x000fe400048070ff */
[----:B0-----:R-:W-:-:S02]  /*4c150*/  F2FP.SATFINITE.E4M3.F32.PACK_AB_MERGE_C R7, RZ, R4, RZ ;  /* 0x00000004ff07723e */ /* 0x001fc400048070ff */
[----:B-1----:R-:W-:Y:S01]  /*4c160*/  F2FP.SATFINITE.E4M3.F32.PACK_AB_MERGE_C R5, RZ, R2, RZ ;  /* 0x00000002ff05723e */ /* 0x002fe200048070ff */
[----:B------:R-:W-:Y:S01]  /*4c170*/  @!P5 STG.E.U8 desc[UR18][R28.64+0x1e8], R13 ;  /* 0x0001e80d1c00d986 */ /* 0x000fe2000c101112 */
[----:B------:R-:W-:-:S03]  /*4c180*/  ISETP.LT.OR P5, PT, R0, 0x1f1, !P0 ;  /* 0x000001f10000780c */ /* 0x000fc600047a1670 */
[----:B------:R-:W-:Y:S01]  /*4c190*/  @!P6 STG.E.U8 desc[UR18][R28.64+0x1e9], R3 ;  /* 0x0001e9031c00e986 */ /* 0x000fe2000c101112 */
[----:B------:R-:W-:Y:S01]  /*4c1a0*/  FMUL R2, R38, UR17 ;  /* 0x0000001126027c20 */ /* 0x000fe20008400000 */
[C---:B------:R-:W-:Y:S02]  /*4c1b0*/  ISETP.LT.OR P6, PT, R0.reuse, 0x1f2, !P0 ;  /* 0x000001f20000780c */ /* 0x040fe400047c1670 */
[----:B------:R0:W-:Y:S01]  /*4c1c0*/  @!P2 STG.E.U8 desc[UR18][R30.64+0x1f1], R7 ;  /* 0x0001f1071e00a986 */ /* 0x0001e2000c101112 */
[C---:B------:R-:W-:Y:S02]  /*4c1d0*/  ISETP.LT.OR P2, PT, R0.reuse, 0x1fa, !P1 ;  /* 0x000001fa0000780c */ /* 0x040fe40004f41670 */
[C---:B------:R-:W-:Y:S01]  /*4c1e0*/  ISETP.LT.OR P1, PT, R0.reuse, 0x1f9, !P1 ;  /* 0x000001f90000780c */ /* 0x040fe20004f21670 */
[----:B------:R2:W-:Y:S01]  /*4c1f0*/  @!P3 STG.E.U8 desc[UR18][R30.64+0x1f0], R5 ;  /* 0x0001f0051e00b986 */ /* 0x0005e2000c101112 */
[C---:B------:R-:W-:Y:S02]  /*4c200*/  ISETP.LT.OR P3, PT, R0.reuse, 0x1fa, !P0 ;  /* 0x000001fa0000780c */ /* 0x040fe40004761670 */
[----:B------:R-:W-:-:S02]  /*4c210*/  ISETP.LT.OR P0, PT, R0, 0x1f9, !P0 ;  /* 0x000001f90000780c */ /* 0x000fc40004701670 */
[----:B------:R-:W-:-:S05]  /*4c220*/  F2FP.SATFINITE.E4M3.F32.PACK_AB_MERGE_C R9, RZ, R2, RZ ;  /* 0x00000002ff09723e */ /* 0x000fca00048070ff */
[----:B------:R1:W-:Y:S01]  /*4c230*/  @!P5 STG.E.U8 desc[UR18][R28.64+0x1f0], R9 ;  /* 0x0001f0091c00d986 */ /* 0x0003e2000c101112 */
[----:B----4-:R-:W-:-:S05]  /*4c240*/  FMUL R0, R37, UR17 ;  /* 0x0000001125007c20 */ /* 0x010fca0008400000 */
[----:B0-----:R-:W-:-:S05]  /*4c250*/  F2FP.SATFINITE.E4M3.F32.PACK_AB_MERGE_C R7, RZ, R0, RZ ;  /* 0x00000000ff07723e */ /* 0x001fca00048070ff */
[----:B------:R1:W-:Y:S01]  /*4c260*/  @!P6 STG.E.U8 desc[UR18][R28.64+0x1f1], R7 ;  /* 0x0001f1071c00e986 */ /* 0x0003e2000c101112 */
[----:B------:R-:W-:-:S05]  /*4c270*/  FMUL R2, R36, UR17 ;  /* 0x0000001124027c20 */ /* 0x000fca0008400000 */
[----:B------:R-:W-:Y:S01]  /*4c280*/  F2FP.SATFINITE.E4M3.F32.PACK_AB_MERGE_C R11, RZ, R2, RZ ;  /* 0x00000002ff0b723e */ /* 0x000fe200048070ff */
[----:B------:R-:W-:-:S05]  /*4c290*/  FMUL R3, R35, UR17 ;  /* 0x0000001123037c20 */ /* 0x000fca0008400000 */
[----:B------:R-:W-:Y:S01]  /*4c2a0*/  F2FP.SATFINITE.E4M3.F32.PACK_AB_MERGE_C R3, RZ, R3, RZ ;  /* 0x00000003ff03723e */ /* 0x000fe200048070ff */
[----:B------:R1:W-:Y:S04]  /*4c2b0*/  @!P1 STG.E.U8 desc[UR18][R30.64+0x1f8], R11 ;  /* 0x0001f80b1e009986 */ /* 0x0003e8000c101112 */
[----:B------:R1:W-:Y:S01]  /*4c2c0*/  @!P2 STG.E.U8 desc[UR18][R30.64+0x1f9], R3 ;  /* 0x0001f9031e00a986 */ /* 0x0003e2000c101112 */
[----:B--2---:R-:W-:Y:S01]  /*4c2d0*/  FMUL R5, R33, UR17 ;  /* 0x0000001121057c20 */ /* 0x004fe20008400000 */
[----:B---3--:R-:W-:-:S04]  /*4c2e0*/  FMUL R4, R32, UR17 ;  /* 0x0000001120047c20 */ /* 0x008fc80008400000 */
[----:B------:R-:W-:Y:S02]  /*4c2f0*/  F2FP.SATFINITE.E4M3.F32.PACK_AB_MERGE_C R13, RZ, R5, RZ ;  /* 0x00000005ff0d723e */ /* 0x000fe400048070ff */
[----:B------:R-:W-:-:S03]  /*4c300*/  F2FP.SATFINITE.E4M3.F32.PACK_AB_MERGE_C R5, RZ, R4, RZ ;  /* 0x00000004ff05723e */ /* 0x000fc600048070ff */
[----:B------:R1:W-:Y:S04]  /*4c310*/  @!P3 STG.E.U8 desc[UR18][R28.64+0x1f9], R13 ;  /* 0x0001f90d1c00b986 */ /* 0x0003e8000c101112 */
[----:B------:R1:W-:Y:S02]  /*4c320*/  @!P0 STG.E.U8 desc[UR18][R28.64+0x1f8], R5 ;  /* 0x0001f8051c008986 */ /* 0x0003e4000c101112 */
.L_x_1061:
[----:B------:R-:W-:Y:S05]  /*4c330*/  BSYNC B0 ;  /* 0x0000000000007941 */ /* 0x000fea0003800000 */
.L_x_35:
[----:B01----:R-:W2:Y:S04]  /*4c340*/  LDL.LU R3, [R1+0xc5c] ;  /* 0x000c5c0001037983 */ /* 0x003ea80000300800 */
[----:B------:R-:W2:Y:S01]  /*4c350*/  LDL.LU R2, [R1+0xc60] ;  /* 0x000c600001027983 */ /* 0x000ea20000300800 */
[----:B------:R-:W-:Y:S01]  /*4c360*/  ULDC UR6, c[0x0][0xc] ;  /* 0x0000030000067ab9 */ /* 0x000fe20000000800 */
[----:B------:R-:W-:Y:S01]  /*4c370*/  ULDC UR7, c[0x0][0x10] ;  /* 0x0000040000077ab9 */ /* 0x000fe20000000800 */
[----:B----4-:R-:W2:Y:S01]  /*4c380*/  LDC R5, c[0x0][0x14] ;  /* 0x00000500ff057b82 */ /* 0x010ea20000000800 */
[----:B------:R-:W-:Y:S01]  /*4c390*/  UIMAD.WIDE.U32 UR6, UR6, UR7, URZ ;  /* 0x00000007060672a5 */ /* 0x000fe2000f8e003f */
[----:B-----5:R-:W-:Y:S01]  /*4c3a0*/  PRMT R0, RZ, 0x7610, R0 ;  /* 0x00007610ff007816 */ /* 0x020fe20000000000 */
[----:B------:R-:W-:-:S04]  /*4c3b0*/  UMOV UR12, 0xffffffff ;  /* 0xffffffff000c7882 */ /* 0x000fc80000000000 */
[----:B--2---:R-:W-:-:S04]  /*4c3c0*/  IMAD.WIDE.U32 R2, R5, UR6, R2 ;  /* 0x0000000605027c25 */ /* 0x004fc8000f8e0002 */
[----:B------:R-:W-:Y:S01]  /*4c3d0*/  IMAD R5, R5, UR7, RZ ;  /* 0x0000000705057c24 */ /* 0x000fe2000f8e02ff */
[----:B------:R-:W-:Y:S01]  /*4c3e0*/  ULDC.64 UR6, c[0x0][0x650] ;  /* 0x0001940000067ab9 */ /* 0x000fe20000000a00 */
[----:B------:R-:W-:Y:S01]  /*4c3f0*/  IMAD.MOV.U32 R11, RZ, RZ, R2 ;  /* 0x000000ffff0b7224 */ /* 0x000fe200078e0002 */
[----:B------:R-:W-:Y:S01]  /*4c400*/  ISETP.GE.U32.AND P0, PT, R2, UR6, PT ;  /* 0x0000000602007c0c */ /* 0x000fe2000bf06070 */
[----:B------:R-:W-:Y:S02]  /*4c410*/  IMAD.IADD R13, R3, 0x1, R5 ;  /* 0x00000001030d7824 */ /* 0x000fe400078e0205 */
[----:B------:R-:W-:-:S03]  /*4c420*/  IMAD.MOV.U32 R2, RZ, RZ, -0x1 ;  /* 0xffffffffff027424 */ /* 0x000fc600078e00ff */
[----:B------:R0:W-:Y:S01]  /*4c430*/  STL [R1+0xc5c], R13 ;  /* 0x000c5c0d01007387 */ /* 0x0001e20000100800 */
[----:B------:R-:W-:-:S03]  /*4c440*/  ISETP.GE.U32.AND.EX P0, PT, R13, UR7, PT, P0 ;  /* 0x000000070d007c0c */ /* 0x000fc6000bf06100 */
[----:B------:R0:W-:Y:S04]  /*4c450*/  STL [R1+0xc60], R11 ;  /* 0x000c600b01007387 */ /* 0x0001e80000100800 */
[----:B------:R0:W-:Y:S06]  /*4c460*/  STL [R1+0xc68], R2 ;  /* 0x000c680201007387 */ /* 0x0001ec0000100800 */
[----:B------:R-:W-:Y:S05]  /*4c470*/  @P0 BRA `(.L_x_1062) ;  /* 0x0000000400740947 */ /* 0x000fea0003800000 */
[----:B------:R-:W1:Y:S01]  /*4c480*/  S2R R8, SR_CTAID.X ;  /* 0x0000000000087919 */ /* 0x000e620000002500 */
[----:B------:R-:W-:Y:S01]  /*4c490*/  ULDC.64 UR20, c[0x0][0x628] ;  /* 0x00018a0000147ab9 */ /* 0x000fe20000000a00 */
[----:B------:R-:W2:Y:S01]  /*4c4a0*/  LDC R9, c[0x0][0x144] ;  /* 0x00005100ff097b82 */ /* 0x000ea20000000800 */
[----:B------:R-:W-:Y:S01]  /*4c4b0*/  ULDC UR6, c[0x0][0x150] ;  /* 0x0000540000067ab9 */ /* 0x000fe20000000800 */
[----:B------:R-:W4:Y:S01]  /*4c4c0*/  S2R R12, SR_CTAID.Y ;  /* 0x00000000000c7919 */ /* 0x000f220000002600 */
[----:B------:R-:W-:Y:S01]  /*4c4d0*/  ISETP.NE.U32.AND P0, PT, RZ, UR20, PT ;  /* 0x00000014ff007c0c */ /* 0x000fe2000bf05070 */
[----:B------:R-:W-:Y:S01]  /*4c4e0*/  ULDC UR15, c[0x0][0x630] ;  /* 0x00018c00000f7ab9 */ /* 0x000fe20000000800 */
[----:B------:R-:W-:Y:S02]  /*4c4f0*/  R2UR UR10, R11 ;  /* 0x000000000b0a72ca */ /* 0x000fe400000e0000 */
[----:B------:R-:W-:Y:S01]  /*4c500*/  ISETP.NE.AND.EX P0, PT, RZ, UR21, PT, P0 ;  /* 0x00000015ff007c0c */ /* 0x000fe2000bf05300 */
[----:B---3--:R-:W3:Y:S01]  /*4c510*/  LDC.64 R6, c[0x0][0x620] ;  /* 0x00018800ff067b82 */ /* 0x008ee20000000a00 */
[----:B------:R-:W-:-:S02]  /*4c520*/  R2UR UR11, R13 ;  /* 0x000000000d0b72ca */ /* 0x000fc400000e0000 */
[----:B-1----:R-:W-:-:S05]  /*4c530*/  I2FP.F32.U32 R0, R8 ;  /* 0x0000000800007245 */ /* 0x002fca0000201000 */
[----:B------:R-:W-:-:S06]  /*4c540*/  FMUL R0, R0, UR6 ;  /* 0x0000000600007c20 */ /* 0x000fcc0008400000 */
[----:B------:R-:W1:Y:S01]  /*4c550*/  F2I.U32.TRUNC.NTZ R0, R0 ;  /* 0x0000000000007305 */ /* 0x000e62000020f000 */
[----:B----4-:R-:W-:Y:S05]  /*4c560*/  @!P0 BRA `(.L_x_1063) ;  /* 0x0000000000308947 */ /* 0x010fea0003800000 */
        /* <DEDUP_REMOVED lines=12> */
.L_x_1063:
[----:B------:R-:W-:Y:S01]  /*4c630*/  USHF.R.U64 UR12, UR10, UR15, UR11 ;  /* 0x0000000f0a0c7299 */ /* 0x000fe2000800120b */
[----:B------:R-:W4:Y:S01]  /*4c640*/  LDC.64 R22, c[0x0][0x640] ;  /* 0x00019000ff167b82 */ /* 0x000f220000000a00 */
[----:B------:R-:W-:Y:S01]  /*4c650*/  USHF.R.U32.HI UR6, URZ, UR15, UR11 ;  /* 0x0000000f3f067299 */ /* 0x000fe2000801160b */
[----:B-1----:R-:W-:Y:S02]  /*4c660*/  IMAD.MOV R10, RZ, RZ, -R0 ;  /* 0x000000ffff0a7224 */ /* 0x002fe400078e0a00 */
[----:B0-----:R-:W-:Y:S01]  /*4c670*/  IMAD.MOV.U32 R2, RZ, RZ, R11 ;  /* 0x000000ffff027224 */ /* 0x001fe200078e000b */
[----:B------:R-:W-:Y:S01]  /*4c680*/  IADD3 R5, P0, RZ, -UR12, RZ ;  /* 0x8000000cff057c10 */ /* 0x000fe2000ff1e0ff */
[----:B--2---:R-:W-:Y:S02]  /*4c690*/  IMAD R18, R9, R10, R8 ;  /* 0x0000000a09127224 */ /* 0x004fe400078e0208 */
[----:B------:R-:W0:Y:S02]  /*4c6a0*/  LDC R4, c[0x0][0x618] ;  /* 0x00018600ff047b82 */ /* 0x000e240000000800 */
[----:B------:R-:W-:Y:S01]  /*4c6b0*/  IMAD.X R3, RZ, RZ, ~UR6, P0 ;  /* 0x80000006ff037e24 */ /* 0x000fe200080e06ff */
[----:B------:R-:W-:-:S03]  /*4c6c0*/  ULDC UR6, c[0x0][0x154] ;  /* 0x0000550000067ab9 */ /* 0x000fc60000000800 */
[-C--:B---3--:R-:W-:Y:S02]  /*4c6d0*/  IMAD R0, R3, R6.reuse, RZ ;  /* 0x0000000603007224 */ /* 0x088fe400078e02ff */
[----:B------:R-:W1:Y:S01]  /*4c6e0*/  LDC R14, c[0x0][0x608] ;  /* 0x00018200ff0e7b82 */ /* 0x000e620000000800 */
[----:B------:R-:W-:Y:S02]  /*4c6f0*/  IMAD.MOV.U32 R3, RZ, RZ, R13 ;  /* 0x000000ffff037224 */ /* 0x000fe400078e000d */
[----:B------:R-:W-:-:S05]  /*4c700*/  IMAD.WIDE.U32 R2, R5, R6, R2 ;  /* 0x0000000605027225 */ /* 0x000fca00078e0002 */
[----:B------:R-:W2:Y:S01]  /*4c710*/  LDC R20, c[0x0][0x658] ;  /* 0x00019600ff147b82 */ /* 0x000ea20000000800 */
[----:B------:R-:W-:Y:S01]  /*4c720*/  IMAD R5, R5, R7, R0 ;  /* 0x0000000705057224 */ /* 0x000fe200078e0200 */
[----:B------:R-:W-:Y:S01]  /*4c730*/  I2FP.F32.U32 R0, R12 ;  /* 0x0000000c00007245 */ /* 0x000fe20000201000 */
[----:B------:R-:W-:Y:S01]  /*4c740*/  IMAD.MOV.U32 R7, RZ, RZ, 0x1 ;  /* 0x00000001ff077424 */ /* 0x000fe200078e00ff */
[----:B----4-:R-:W-:Y:S01]  /*4c750*/  ISETP.NE.U32.AND P0, PT, R22, RZ, PT ;  /* 0x000000ff1600720c */ /* 0x010fe20003f05070 */
[----:B------:R-:W-:Y:S02]  /*4c760*/  IMAD.IADD R3, R3, 0x1, R5 ;  /* 0x0000000103037824 */ /* 0x000fe400078e0205 */
[----:B------:R-:W-:Y:S01]  /*4c770*/  FMUL R0, R0, UR6 ;  /* 0x0000000600007c20 */ /* 0x000fe20008400000 */
[----:B------:R-:W3:Y:S01]  /*4c780*/  LDC R15, c[0x0][0x148] ;  /* 0x00005200ff0f7b82 */ /* 0x000ee20000000800 */
[----:B------:R-:W-:Y:S01]  /*4c790*/  ISETP.NE.AND.EX P0, PT, R23, RZ, PT, P0 ;  /* 0x000000ff1700720c */ /* 0x000fe20003f05300 */
[----:B------:R-:W-:Y:S01]  /*4c7a0*/  IMAD.MOV.U32 R5, RZ, RZ, -0x1 ;  /* 0xffffffffff057424 */ /* 0x000fe200078e00ff */
[-CC-:B0-----:R-:W-:Y:S01]  /*4c7b0*/  SHF.R.U64 R10, R2, R4.reuse, R3.reuse ;  /* 0x00000004020a7219 */ /* 0x181fe20000001203 */
[----:B------:R0:W4:Y:S01]  /*4c7c0*/  F2I.U32.TRUNC.NTZ R13, R0 ;  /* 0x00000000000d7305 */ /* 0x000122000020f000 */
[----:B------:R-:W-:-:S03]  /*4c7d0*/  SHF.R.U32.HI R3, RZ, R4, R3 ;  /* 0x00000004ff037219 */ /* 0x000fc60000011603 */
[----:B------:R-:W0:Y:S01]  /*4c7e0*/  LDC R16, c[0x0][0x600] ;  /* 0x00018000ff107b82 */ /* 0x000e220000000800 */
[-CC-:B-1----:R-:W-:Y:S02]  /*4c7f0*/  SHF.R.U64 R8, R10, R14.reuse, R3.reuse ;  /* 0x0000000e0a087219 */ /* 0x182fe40000001203 */
[----:B------:R-:W-:-:S05]  /*4c800*/  SHF.R.U32.HI R3, RZ, R14, R3 ;  /* 0x0000000eff037219 */ /* 0x000fca0000011603 */
[----:B------:R-:W1:Y:S01]  /*4c810*/  LDC R17, c[0x0][0x648] ;  /* 0x00019200ff117b82 */ /* 0x000e620000000800 */
[-CC-:B--2---:R-:W-:Y:S02]  /*4c820*/  SHF.R.U64 R11, R8, R20.reuse, R3.reuse ;  /* 0x00000014080b7219 */ /* 0x184fe40000001203 */
[-C--:B------:R-:W-:Y:S02]  /*4c830*/  SHF.L.U32 R5, R5, R20.reuse, RZ ;  /* 0x0000001405057219 */ /* 0x080fe400000006ff */
[-C--:B------:R-:W-:Y:S01]  /*4c840*/  SHF.R.U32.HI R3, RZ, R20.reuse, R3 ;  /* 0x00000014ff037219 */ /* 0x080fe20000011603 */
[----:B------:R-:W-:Y:S01]  /*4c850*/  IMAD.MOV.U32 R2, RZ, RZ, R11 ;  /* 0x000000ffff027224 */ /* 0x000fe200078e000b */
[----:B------:R-:W-:Y:S01]  /*4c860*/  SHF.L.U32 R20, R7, R20, RZ ;  /* 0x0000001407147219 */ /* 0x000fe200000006ff */
[----:B------:R-:W2:Y:S01]  /*4c870*/  LDC R19, c[0x0][0x638] ;  /* 0x00018e00ff137b82 */ /* 0x000ea20000000800 */
[----:B------:R-:W-:-:S07]  /*4c880*/  LOP3.LUT R41, RZ, R5, RZ, 0x33, !PT ;  /* 0x00000005ff297212 */ /* 0x000fce00078e33ff */
[----:B------:R-:W0:Y:S01]  /*4c890*/  LDC R21, c[0x0][0x610] ;  /* 0x00018400ff157b82 */ /* 0x000e220000000800 */
[----:B----4-:R-:W-:Y:S05]  /*4c8a0*/  @!P0 BRA `(.L_x_1064) ;  /* 0x0000000000288947 */ /* 0x010fea0003800000 */
[----:B0-----:R-:W0:Y:S02]  /*4c8b0*/  LDC R0, c[0x0][0x64c] ;  /* 0x00019300ff007b82 */ /* 0x001e240000000800 */
[----:B0-----:R-:W-:-:S05]  /*4c8c0*/  IADD3 R7, P0, R11, R0, RZ ;  /* 0x000000000b077210 */ /* 0x001fca0007f1e0ff */
        /* <DEDUP_REMOVED lines=8> */
.L_x_1064:
[----:B01----:R-:W-:Y:S01]  /*4c950*/  SHF.R.U64 R0, R2, R17, R3 ;  /* 0x0000001102007219 */ /* 0x003fe20000001203 */
[----:B------:R-:W-:Y:S01]  /*4c960*/  VIADD R3, R16, 0xffffffff ;  /* 0xffffffff10037836 */ /* 0x000fe20000000000 */
[----:B------:R-:W-:Y:S01]  /*4c970*/  LOP3.LUT R41, R8, R41, RZ, 0xc0, !PT ;  /* 0x0000002908297212 */ /* 0x000fe200078ec0ff */
[----:B------:R-:W-:Y:S02]  /*4c980*/  IMAD.MOV R13, RZ, RZ, -R13 ;  /* 0x000000ffff0d7224 */ /* 0x000fe400078e0a0d */
[----:B------:R-:W-:Y:S01]  /*4c990*/  IMAD.MOV R2, RZ, RZ, -R0 ;  /* 0x000000ffff027224 */ /* 0x000fe200078e0a00 */
[----:B------:R-:W-:Y:S01]  /*4c9a0*/  LOP3.LUT R3, R10, R3, RZ, 0xc0, !PT ;  /* 0x000000030a037212 */ /* 0x000fe200078ec0ff */
[----:B------:R-:W-:Y:S02]  /*4c9b0*/  IMAD R41, R20, R0, R41 ;  /* 0x0000000014297224 */ /* 0x000fe400078e0229 */
[----:B---3--:R-:W-:Y:S02]  /*4c9c0*/  @P4 IMAD R18, R15, R13, R12 ;  /* 0x0000000d0f124224 */ /* 0x008fe400078e020c */
[----:B--2---:R-:W-:-:S02]  /*4c9d0*/  IMAD R0, R2, R19, R11 ;  /* 0x0000001302007224 */ /* 0x004fc400078e020b */
[----:B------:R-:W-:Y:S02]  /*4c9e0*/  IMAD R41, R41, R21, R18 ;  /* 0x0000001529297224 */ /* 0x000fe400078e0212 */
[----:B------:R-:W-:Y:S02]  /*4c9f0*/  IMAD R2, R0, R16, R3 ;  /* 0x0000001000027224 */ /* 0x000fe400078e0203 */
[----:B------:R-:W-:-:S03]  /*4ca00*/  IMAD.MOV.U32 R4, RZ, RZ, 0x1 ;  /* 0x00000001ff047424 */ /* 0x000fc600078e00ff */
[----:B------:R-:W-:Y:S02]  /*4ca10*/  SEL R3, R2, R41, !P4 ;  /* 0x0000002902037207 */ /* 0x000fe40006000000 */
[----:B------:R-:W-:Y:S02]  /*4ca20*/  PRMT R0, R4, 0x7610, R0 ;  /* 0x0000761004007816 */ /* 0x000fe40000000000 */
[----:B------:R-:W-:Y:S01]  /*4ca30*/  SEL R41, R41, R2, !P4 ;  /* 0x0000000229297207 */ /* 0x000fe20006000000 */
[----:B------:R1:W-:Y:S06]  /*4ca40*/  STL [R1+0xc68], R3 ;  /* 0x000c680301007387 */ /* 0x0003ec0000100800 */
.L_x_1062:
[----:B------:R-:W-:Y:S01]  /*4ca50*/  UIADD3 UR5, UR14, UR5, URZ ;  /* 0x000000050e057290 */ /* 0x000fe2000fffe03f */
[----:B------:R2:W-:Y:S01]  /*4ca60*/  STL [R1+0xc64], R41 ;  /* 0x000c642901007387 */ /* 0x0005e20000100800 */
[----:B------:R-:W-:Y:S02]  /*4ca70*/  LOP3.LUT P0, RZ, R0, 0xff, RZ, 0xc0, !PT ;  /* 0x000000ff00ff7812 */ /* 0x000fe4000780c0ff */
[----:B------:R-:W-:Y:S02]  /*4ca80*/  USHF.R.U32.HI UR6, URZ, 0x2, UR5 ;  /* 0x000000023f067899 */ /* 0x000fe40008011605 */
[----:B------:R-:W-:Y:S02]  /*4ca90*/  UISETP.GT.U32.AND UP0, UPT, UR5, 0x3, UPT ;  /* 0x000000030500788c */ /* 0x000fe4000bf04070 */
[----:B------:R-:W-:Y:S02]  /*4caa0*/  ULOP3.LUT UR6, UR6, 0x1, URZ, 0xc0, !UPT ;  /* 0x0000000106067892 */ /* 0x000fe4000f8ec03f */
[----:B------:R-:W-:-:S02]  /*4cab0*/  UISETP.LT.U32.AND UP0, UPT, UR14, 0x4, UP0 ;  /* 0x000000040e00788c */ /* 0x000fc40008701070 */
[----:B------:R-:W-:Y:S02]  /*4cac0*/  UISETP.NE.U32.AND UP1, UPT, UR6, 0x1, UPT ;  /* 0x000000010600788c */ /* 0x000fe4000bf25070 */
[----:B------:R-:W-:Y:S02]  /*4cad0*/  USEL UR7, URZ, 0x1, !UP0 ;  /* 0x000000013f077887 */ /* 0x000fe4000c000000 */
[----:B------:R-:W-:Y:S02]  /*4cae0*/  UISETP.GT.U32.AND UP1, UPT, UR14, 0x3, !UP1 ;  /* 0x000000030e00788c */ /* 0x000fe4000cf24070 */
[----:B------:R-:W-:Y:S02]  /*4caf0*/  ULOP3.LUT UR5, UR5, 0x3, URZ, 0xc0, !UPT ;  /* 0x0000000305057892 */ /* 0x000fe4000f8ec03f */
[----:B------:R-:W-:-:S04]  /*4cb00*/  USEL UR6, URZ, 0x1, !UP1 ;  /* 0x000000013f067887 */ /* 0x000fc8000c800000 */
[----:B------:R-:W-:Y:S01]  /*4cb10*/  ULOP3.LUT UR4, UR6, UR4, UR7, 0x96, !UPT ;  /* 0x0000000406047292 */ /* 0x000fe2000f8e9607 */
[----:B--2---:R-:W-:Y:S11]  /*4cb20*/  @P0 BRA `(.L_x_1065) ;  /* 0xfffffb4400f40947 */ /* 0x004ff6000383ffff */
[----:B------:R-:W-:Y:S05]  /*4cb30*/  EXIT ;  /* 0x000000000000794d */ /* 0x000fea0003800000 */
.L_x_7:
[----:B------:R-:W2:Y:S01]  /*4cb40*/  LDL R20, [R1+0xc60] ;  /* 0x000c600001147983 */ /* 0x000ea20000100800 */
[----:B------:R-:W-:-:S03]  /*4cb50*/  ULDC.64 UR4, c[0x0][0x650] ;  /* 0x0001940000047ab9 */ /* 0x000fc60000000a00 */
[----:B------:R-:W3:Y:S01]  /*4cb60*/  LDL R163, [R1+0xc5c] ;  /* 0x000c5c0001a37983 */ /* 0x000ee20000100800 */
[----:B------:R-:W-:Y:S01]  /*4cb70*/  PRMT R0, RZ, 0x7610, R0 ;  /* 0x00007610ff007816 */ /* 0x000fe20000000000 */
[----:B------:R-:W-:Y:S02]  /*4cb80*/  IMAD.MOV.U32 R4, RZ, RZ, -0x1 ;  /* 0xffffffffff047424 */ /* 0x000fe400078e00ff */
[----:B------:R-:W-:Y:S02]  /*4cb90*/  IMAD.MOV.U32 R5, RZ, RZ, -0x1 ;  /* 0xffffffffff057424 */ /* 0x000fe400078e00ff */
[----:B------:R-:W-:Y:S01]  /*4cba0*/  IMAD.MOV.U32 R11, RZ, RZ, -0x1 ;  /* 0xffffffffff0b7424 */ /* 0x000fe200078e00ff */
[----:B--2---:R-:W-:-:S04]  /*4cbb0*/  ISETP.GE.U32.AND P0, PT, R20, UR4, PT ;  /* 0x0000000414007c0c */ /* 0x004fc8000bf06070 */
[----:B---3--:R-:W-:-:S13]  /*4cbc0*/  ISETP.GE.U32.AND.EX P0, PT, R163, UR5, PT, P0 ;  /* 0x00000005a3007c0c */ /* 0x008fda000bf06100 */
[----:B------:R-:W-:Y:S05]  /*4cbd0*/  @P0 BRA `(.L_x_1066) ;  /* 0x0000000400300947 */ /* 0x000fea0003800000 */
[----:B------:R-:W1:Y:S01]  /*4cbe0*/  LDC.64 R10, c[0x0][0x628] ;  /* 0x00018a00ff0a7b82 */ /* 0x000e620000000a00 */
[----:B0-----:R-:W-:Y:S02]  /*4cbf0*/  IMAD.MOV.U32 R8, RZ, RZ, R20 ;  /* 0x000000ffff087224 */ /* 0x001fe400078e0014 */
[----:B------:R-:W-:-:S05]  /*4cc00*/  IMAD.MOV.U32 R9, RZ, RZ, R163 ;  /* 0x000000ffff097224 */ /* 0x000fca00078e00a3 */
[----:B------:R-:W0:Y:S08]  /*4cc10*/  LDC R16, c[0x0][0x630] ;  /* 0x00018c00ff107b82 */ /* 0x000e300000000800 */
[----:B------:R-:W2:Y:S01]  /*4cc20*/  LDC.64 R18, c[0x0][0x620] ;  /* 0x00018800ff127b82 */ /* 0x000ea20000000a00 */
[----:B-1----:R-:W-:-:S04]  /*4cc30*/  ISETP.NE.U32.AND P0, PT, R10, RZ, PT ;  /* 0x000000ff0a00720c */ /* 0x002fc80003f05070 */
[----:B------:R-:W-:-:S13]  /*4cc40*/  ISETP.NE.AND.EX P0, PT, R11, RZ, PT, P0 ;  /* 0x000000ff0b00720c */ /* 0x000fda0003f05300 */
[----:B0-2---:R-:W-:Y:S05]  /*4cc50*/  @!P0 BRA `(.L_x_1067) ;  /* 0x0000000000288947 */ /* 0x005fea0003800000 */
[----:B------:R-:W0:Y:S02]  /*4cc60*/  LDC R0, c[0x0][0x634] ;  /* 0x00018d00ff007b82 */ /* 0x000e240000000800 */
        /* <DEDUP_REMOVED lines=9> */
.L_x_1067:
[----:B------:R-:W0:Y:S01]  /*4cd00*/  LDC.64 R22, c[0x0][0x640] ;  /* 0x00019000ff167b82 */ /* 0x000e220000000a00 */
[-CC-:B------:R-:W-:Y:S01]  /*4cd10*/  SHF.R.U64 R14, R8, R16.reuse, R9.reuse ;  /* 0x00000010080e7219 */ /* 0x180fe20000001209 */
[----:B------:R-:W-:Y:S01]  /*4cd20*/  IMAD.MOV.U32 R4, RZ, RZ, R20 ;  /* 0x000000ffff047224 */ /* 0x000fe200078e0014 */
[----:B------:R-:W-:Y:S02]  /*4cd30*/  SHF.R.U32.HI R0, RZ, R16, R9 ;  /* 0x00000010ff007219 */ /* 0x000fe40000011609 */
[----:B------:R-:W-:-:S03]  /*4cd40*/  IADD3 R7, P0, RZ, -R14, RZ ;  /* 0x8000000eff077210 */ /* 0x000fc60007f1e0ff */
[----:B------:R-:W1:Y:S02]  /*4cd50*/  LDC R6, c[0x0][0x618] ;  /* 0x00018600ff067b82 */ /* 0x000e640000000800 */
[----:B------:R-:W-:-:S04]  /*4cd60*/  IMAD.X R5, RZ, RZ, ~R0, P0 ;  /* 0x000000ffff057224 */ /* 0x000fc800000e0e00 */
[-C--:B------:R-:W-:Y:S02]  /*4cd70*/  IMAD R0, R5, R18.reuse, RZ ;  /* 0x0000001205007224 */ /* 0x080fe400078e02ff */
[----:B------:R-:W2:Y:S01]  /*4cd80*/  LDC R8, c[0x0][0x608] ;  /* 0x00018200ff087b82 */ /* 0x000ea20000000800 */
[----:B------:R-:W-:Y:S02]  /*4cd90*/  IMAD.MOV.U32 R5, RZ, RZ, R163 ;  /* 0x000000ffff057224 */ /* 0x000fe400078e00a3 */
[----:B------:R-:W-:-:S05]  /*4cda0*/  IMAD.WIDE.U32 R4, R7, R18, R4 ;  /* 0x0000001207047225 */ /* 0x000fca00078e0004 */
[----:B------:R-:W3:Y:S01]  /*4cdb0*/  LDC R21, c[0x0][0x658] ;  /* 0x00019600ff157b82 */ /* 0x000ee20000000800 */
[----:B------:R-:W-:Y:S01]  /*4cdc0*/  IMAD R7, R7, R19, R0 ;  /* 0x0000001307077224 */ /* 0x000fe200078e0200 */
[----:B0-----:R-:W-:-:S03]  /*4cdd0*/  ISETP.NE.U32.AND P0, PT, R22, RZ, PT ;  /* 0x000000ff1600720c */ /* 0x001fc60003f05070 */
[----:B------:R-:W-:Y:S01]  /*4cde0*/  IMAD.IADD R5, R5, 0x1, R7 ;  /* 0x0000000105057824 */ /* 0x000fe200078e0207 */
[----:B------:R-:W-:Y:S02]  /*4cdf0*/  ISETP.NE.AND.EX P0, PT, R23, RZ, PT, P0 ;  /* 0x000000ff1700720c */ /* 0x000fe40003f05300 */
[----:B------:R-:W0:Y:S02]  /*4ce00*/  LDC R18, c[0x0][0x600] ;  /* 0x00018000ff127b82 */ /* 0x000e240000000800 */
[-CC-:B-1----:R-:W-:Y:S01]  /*4ce10*/  SHF.R.U64 R10, R4, R6.reuse, R5.reuse ;  /* 0x00000006040a7219 */ /* 0x182fe20000001205 */
[----:B------:R-:W-:Y:S01]  /*4ce20*/  IMAD.MOV.U32 R4, RZ, RZ, -0x1 ;  /* 0xffffffffff047424 */ /* 0x000fe200078e00ff */
[----:B------:R-:W-:-:S04]  /*4ce30*/  SHF.R.U32.HI R5, RZ, R6, R5 ;  /* 0x00000006ff057219 */ /* 0x000fc80000011605 */
[----:B------:R-:W1:Y:S01]  /*4ce40*/  LDC R19, c[0x0][0x648] ;  /* 0x00019200ff137b82 */ /* 0x000e620000000800 */
[-CC-:B--2---:R-:W-:Y:S02]  /*4ce50*/  SHF.R.U64 R17, R10, R8.reuse, R5.reuse ;  /* 0x000000080a117219 */ /* 0x184fe40000001205 */
[----:B------:R-:W-:-:S05]  /*4ce60*/  SHF.R.U32.HI R0, RZ, R8, R5 ;  /* 0x00000008ff007219 */ /* 0x000fca0000011605 */
[----:B------:R-:W2:Y:S01]  /*4ce70*/  LDC R20, c[0x0][0x638] ;  /* 0x00018e00ff147b82 */ /* 0x000ea20000000800 */
[-C--:B---3--:R-:W-:Y:S02]  /*4ce80*/  SHF.L.U32 R4, R4, R21.reuse, RZ ;  /* 0x0000001504047219 */ /* 0x088fe400000006ff */
[-CC-:B------:R-:W-:Y:S02]  /*4ce90*/  SHF.R.U64 R16, R17, R21.reuse, R0.reuse ;  /* 0x0000001511107219 */ /* 0x180fe40000001200 */
[----:B------:R-:W-:Y:S01]  /*4cea0*/  SHF.R.U32.HI R5, RZ, R21, R0 ;  /* 0x00000015ff057219 */ /* 0x000fe20000011600 */
[----:B------:R-:W-:Y:S01]  /*4ceb0*/  IMAD.MOV.U32 R0, RZ, RZ, 0x1 ;  /* 0x00000001ff007424 */ /* 0x000fe200078e00ff */
[----:B------:R-:W-:Y:S01]  /*4cec0*/  LOP3.LUT R24, RZ, R4, RZ, 0x33, !PT ;  /* 0x00000004ff187212 */ /* 0x000fe200078e33ff */
[----:B------:R-:W3:Y:S01]  /*4ced0*/  LDC R25, c[0x0][0x610] ;  /* 0x00018400ff197b82 */ /* 0x000ee20000000800 */
[----:B------:R-:W-:Y:S01]  /*4cee0*/  MOV R4, R16 ;  /* 0x0000001000047202 */ /* 0x000fe20000000f00 */
[----:B------:R-:W-:Y:S06]  /*4cef0*/  @!P0 BRA `(.L_x_1068) ;  /* 0x0000000000288947 */ /* 0x000fec0003800000 */
        /* <DEDUP_REMOVED lines=10> */
.L_x_1068:
[----:B-1----:R-:W-:Y:S01]  /*4cfa0*/  SHF.R.U64 R3, R4, R19, R5 ;  /* 0x0000001304037219 */ /* 0x002fe20000001205 */
[----:B0-----:R-:W-:Y:S01]  /*4cfb0*/  VIADD R7, R18, 0xffffffff ;  /* 0xffffffff12077836 */ /* 0x001fe20000000000 */
[----:B------:R-:W-:Y:S01]  /*4cfc0*/  SHF.L.U32 R4, R0, R21, RZ ;  /* 0x0000001500047219 */ /* 0x000fe200000006ff */
[----:B------:R-:W-:Y:S01]  /*4cfd0*/  @P4 IMAD R13, R15, R12, R2 ;  /* 0x0000000c0f0d4224 */ /* 0x000fe200078e0202 */
[----:B------:R-:W-:Y:S01]  /*4cfe0*/  LOP3.LUT R0, R17, R24, RZ, 0xc0, !PT ;  /* 0x0000001811007212 */ /* 0x000fe200078ec0ff */
[----:B------:R-:W-:Y:S02]  /*4cff0*/  IMAD.MOV R5, RZ, RZ, -R3 ;  /* 0x000000ffff057224 */ /* 0x000fe400078e0a03 */
[----:B------:R-:W-:Y:S02]  /*4d000*/  IMAD.MOV.U32 R2, RZ, RZ, 0x1 ;  /* 0x00000001ff027424 */ /* 0x000fe400078e00ff */
[----:B------:R-:W-:Y:S01]  /*4d010*/  IMAD R4, R4, R3, R0 ;  /* 0x0000000304047224 */ /* 0x000fe200078e0200 */
[----:B------:R-:W-:Y:S01]  /*4d020*/  LOP3.LUT R3, R10, R7, RZ, 0xc0, !PT ;  /* 0x000000070a037212 */ /* 0x000fe200078ec0ff */
[----:B--2---:R-:W-:-:S02]  /*4d030*/  IMAD R0, R5, R20, R16 ;  /* 0x0000001405007224 */ /* 0x004fc400078e0210 */
[----:B---3--:R-:W-:Y:S02]  /*4d040*/  IMAD R4, R4, R25, R13 ;  /* 0x0000001904047224 */ /* 0x008fe400078e020d */
[----:B------:R-:W-:Y:S01]  /*4d050*/  IMAD R3, R0, R18, R3 ;  /* 0x0000001200037224 */ /* 0x000fe200078e0203 */
[----:B------:R-:W-:Y:S01]  /*4d060*/  PRMT R0, R2, 0x7610, R0 ;  /* 0x0000761002007816 */ /* 0x000fe20000000000 */
[----:B------:R-:W-:-:S03]  /*4d070*/  IMAD.MOV.U32 R11, RZ, RZ, R14 ;  /* 0x000000ffff0b7224 */ /* 0x000fc600078e000e */
[----:B------:R-:W-:Y:S02]  /*4d080*/  SEL R5, R3, R4, !P4 ;  /* 0x0000000403057207 */ /* 0x000fe40006000000 */
[----:B------:R-:W-:-:S07]  /*4d090*/  SEL R4, R4, R3, !P4 ;  /* 0x0000000304047207 */ /* 0x000fce0006000000 */
.L_x_1066:
[----:B------:R-:W-:-:S08]  /*4d0a0*/  NOP ;  /* 0x0000000000007918 */ /* 0x000fd00000000000 */
[----:B0-----:R-:W0:-:S00]  /*4d0b0*/  USETMAXREG.DEALLOC.CTAPOOL 0x18 ;  /* 0x00000018000079c8 */ /* 0x001e0000080e0500 */
[----:B------:R-:W-:-:S13]  /*4d0c0*/  ISETP.NE.AND P0, PT, RZ, UR8, PT ;  /* 0x00000008ff007c0c */ /* 0x000fda000bf05270 */
[----:B------:R-:W-:Y:S05]  /*4d0d0*/  @P0 EXIT ;  /* 0x000000000000094d */ /* 0x000fea0003800000 */
[----:B0-----:R-:W-:Y:S01]  /*4d0e0*/  LOP3.LUT P0, RZ, R0, 0xff, RZ, 0xc0, !PT ;  /* 0x000000ff00ff7812 */ /* 0x001fe2000780c0ff */
[----:B------:R-:W-:Y:S02]  /*4d0f0*/  IMAD.MOV.U32 R0, RZ, RZ, 0x1 ;  /* 0x00000001ff007424 */ /* 0x000fe400078e00ff */
[----:B------:R-:W-:-:S10]  /*4d100*/  IMAD.MOV.U32 R6, RZ, RZ, RZ ;  /* 0x000000ffff067224 */ /* 0x000fd400078e00ff */
[----:B------:R-:W-:Y:S05]  /*4d110*/  @!P0 BRA `(.L_x_1069) ;  /* 0x0000000c005c8947 */ /* 0x000fea0003800000 */
[----:B------:R-:W0:Y:S01]  /*4d120*/  LDC R0, c[0x0][0x28c] ;  /* 0x0000a300ff007b82 */ /* 0x000e220000000800 */
[----:B------:R-:W1:Y:S01]  /*4d130*/  S2R R10, SR_CgaCtaId ;  /* 0x00000000000a7919 */ /* 0x000e620000008800 */
[----:B------:R-:W-:Y:S01]  /*4d140*/  ULDC UR5, c[0x0][0x658] ;  /* 0x0001960000057ab9 */ /* 0x000fe20000000800 */
[----:B------:R-:W-:Y:S01]  /*4d150*/  UMOV UR7, 0xffffffff ;  /* 0xffffffff00077882 */ /* 0x000fe20000000000 */
[----:B------:R-:W-:Y:S01]  /*4d160*/  ULDC UR6, c[0x0][0xc] ;  /* 0x0000030000067ab9 */ /* 0x000fe20000000800 */
[----:B------:R-:W-:Y:S01]  /*4d170*/  USHF.L.U32 UR9, UR7, UR5, URZ ;  /* 0x0000000507097299 */ /* 0x000fe2000800063f */
[----:B------:R-:W-:Y:S01]  /*4d180*/  BSSY B0, `(.L_x_1069) ;  /* 0x00000d0000007945 */ /* 0x000fe20003800000 */
[----:B------:R-:W-:Y:S01]  /*4d190*/  UMOV UR8, 0x1 ;  /* 0x0000000100087882 */ /* 0x000fe20000000000 */
[----:B------:R-:W-:Y:S01]  /*4d1a0*/  ULDC UR7, c[0x0][0x10] ;  /* 0x0000040000077ab9 */ /* 0x000fe20000000800 */
[----:B------:R-:W-:Y:S01]  /*4d1b0*/  USHF.L.U32 UR5, UR8, UR5, URZ ;  /* 0x0000000508057299 */ /* 0x000fe2000800063f */
[----:B------:R-:W-:Y:S01]  /*4d1c0*/  IMAD.MOV.U32 R9, RZ, RZ, 0x1 ;  /* 0x00000001ff097424 */ /* 0x000fe200078e00ff */
[----:B------:R-:W-:Y:S01]  /*4d1d0*/  UIMAD.WIDE.U32 UR6, UR6, UR7, URZ ;  /* 0x00000007060672a5 */ /* 0x000fe2000f8e003f */
[----:B------:R-:W-:Y:S01]  /*4d1e0*/  IMAD.MOV.U32 R6, RZ, RZ, RZ ;  /* 0x000000ffff067224 */ /* 0x000fe200078e00ff */
[----:B------:R-:W-:Y:S01]  /*4d1f0*/  ULDC UR8, c[0x0][0x14] ;  /* 0x0000050000087ab9 */ /* 0x000fe20000000800 */
[----:B------:R-:W-:Y:S01]  /*4d200*/  ULDC UR4, c[0x0][0x600] ;  /* 0x0001800000047ab9 */ /* 0x000fe20000000800 */
[----:B------:R-:W-:-:S02]  /*4d210*/  UIMAD.WIDE.U32 UR22, UR6, UR8, URZ ;  /* 0x00000008061672a5 */ /* 0x000fc4000f8e003f */
[----:B------:R-:W-:Y:S02]  /*4d220*/  UIMAD UR16, UR7, UR8, URZ ;  /* 0x00000008071072a4 */ /* 0x000fe4000f8e023f */
[----:B------:R-:W-:Y:S02]  /*4d230*/  ULOP3.LUT UR21, UR13, 0x2, URZ, 0xfc, !UPT ;  /* 0x000000020d157892 */ /* 0x000fe4000f8efc3f */
[----:B------:R-:W-:Y:S02]  /*4d240*/  UIADD3 UR4, UR4, -0x1, URZ ;  /* 0xffffffff04047890 */ /* 0x000fe4000fffe03f */
[----:B------:R-:W-:Y:S01]  /*4d250*/  ULOP3.LUT UR19, URZ, UR9, URZ, 0x33, !UPT ;  /* 0x000000093f137292 */ /* 0x000fe2000f8e333f */
[----:B0-----:R-:W-:Y:S01]  /*4d260*/  VIADD R0, R0, 0x3f ;  /* 0x0000003f00007836 */ /* 0x001fe20000000000 */
[----:B------:R-:W-:Y:S01]  /*4d270*/  UIADD3 UR16, UR23, UR16, URZ ;  /* 0x0000001017107290 */ /* 0x000fe2000fffe03f */
[----:B------:R-:W-:-:S03]  /*4d280*/  ULDC.64 UR24, c[0x0][0x198] ;  /* 0x0000660000187ab9 */ /* 0x000fc60000000a00 */
[----:B------:R-:W-:-:S04]  /*4d290*/  SHF.R.S32.HI R3, RZ, 0x1f, R0 ;  /* 0x0000001fff037819 */ /* 0x000fc80000011400 */
[----:B------:R-:W-:Y:S01]  /*4d2a0*/  LEA.HI R3, R3, R0, RZ, 0x6 ;  /* 0x0000000003037211 */ /* 0x000fe200078f30ff */
[C---:B-1----:R-:W-:Y:S02]  /*4d2b0*/  IMAD.SHL.U32 R16, R10.reuse, 0x100, RZ ;  /* 0x000001000a107824 */ /* 0x042fe400078e00ff */
[----:B------:R-:W-:Y:S01]  /*4d2c0*/  IMAD.SHL.U32 R10, R10, 0x4000, RZ ;  /* 0x000040000a0a7824 */ /* 0x000fe200078e00ff */
[----:B------:R-:W-:Y:S01]  /*4d2d0*/  SHF.R.S32.HI R7, RZ, 0x6, R3 ;  /* 0x00000006ff077819 */ /* 0x000fe20000011403 */
[----:B------:R-:W-:Y:S01]  /*4d2e0*/  IMAD.MOV.U32 R0, RZ, RZ, 0x1 ;  /* 0x00000001ff007424 */ /* 0x000fe200078e00ff */
[----:B------:R-:W-:Y:S02]  /*4d2f0*/  LOP3.LUT R16, R16, 0x100, RZ, 0xc0, !PT ;  /* 0x0000010010107812 */ /* 0x000fe400078ec0ff */
[----:B------:R-:W-:Y:S01]  /*4d300*/  LOP3.LUT R10, R10, 0x4000, RZ, 0xc0, !PT ;  /* 0x000040000a0a7812 */ /* 0x000fe200078ec0ff */
[----:B------:R-:W-:-:S07]  /*4d310*/  VIADD R17, R7, 0x1 ;  /* 0x0000000107117836 */ /* 0x000fce0000000000 */
.L_x_1080:
[----:B------:R-:W-:-:S03]  /*4d320*/  UMOV UR6, 0xffffffff ;  /* 0xffffffff00067882 */ /* 0x000fc60000000000 */
[----:B------:R-:W-:Y:S05]  /*4d330*/  BRA.DIV UR6, `(.L_x_1070) ;  /* 0x0000000e06d07947 */ /* 0x000fea000b800000 */
[----:B------:R-:W-:-:S13]  /*4d340*/  ELECT P0, URZ, PT ;  /* 0x00000000003f782f */ /* 0x000fda0003800000 */
.L_x_1091:
[----:B------:R-:W0:Y:S01]  /*4d350*/  LDC R2, c[0x0][0x28c] ;  /* 0x0000a300ff027b82 */ /* 0x000e220000000800 */
[----:B------:R-:W-:Y:S01]  /*4d360*/  BSSY B1, `(.L_x_1071) ;  /* 0x000003a000017945 */ /* 0x000fe20003800000 */
[----:B0-----:R-:W-:-:S13]  /*4d370*/  ISETP.LT.OR P0, PT, R2, 0x1, !P0 ;  /* 0x000000010200780c */ /* 0x001fda0004701670 */
[----:B------:R-:W-:Y:S05]  /*4d380*/  @P0 BRA `(.L_x_1072) ;  /* 0x0000000000dc0947 */ /* 0x000fea0003800000 */
[----:B------:R-:W-:Y:S02]  /*4d390*/  IMAD R5, R5, 0x200, R16 ;  /* 0x0000020005057824 */ /* 0x000fe400078e0210 */
[----:B------:R-:W-:Y:S02]  /*4d3a0*/  IMAD.SHL.U32 R4, R4, 0x100, RZ ;  /* 0x0000010004047824 */ /* 0x000fe400078e00ff */
[----:B------:R-:W-:Y:S02]  /*4d3b0*/  IMAD.MOV.U32 R14, RZ, RZ, RZ ;  /* 0x000000ffff0e7224 */ /* 0x000fe400078e00ff */
[----:B------:R-:W-:Y:S02]  /*4d3c0*/  IMAD.MOV.U32 R2, RZ, RZ, R17 ;  /* 0x000000ffff027224 */ /* 0x000fe400078e0011 */
[----:B------:R-:W-:Y:S02]  /*4d3d0*/  IMAD.MOV.U32 R3, RZ, RZ, R0 ;  /* 0x000000ffff037224 */ /* 0x000fe400078e0000 */
[----:B------:R-:W-:-:S07]  /*4d3e0*/  IMAD.MOV.U32 R13, RZ, RZ, R6 ;  /* 0x000000ffff0d7224 */ /* 0x000fce00078e0006 */
.L_x_1075:
[----:B------:R-:W0:Y:S01]  /*4d3f0*/  S2R R15, SR_CgaCtaId ;  /* 0x00000000000f7919 */ /* 0x000e220000008800 */
[----:B------:R-:W-:Y:S02]  /*4d400*/  MOV R8, 0x400 ;  /* 0x0000040000087802 */ /* 0x000fe40000000f00 */
[----:B------:R-:W-:Y:S02]  /*4d410*/  SHF.L.U32 R12, R3, 0x1f, RZ ;  /* 0x0000001f030c7819 */ /* 0x000fe400000006ff */
[----:B0-----:R-:W-:-:S05]  /*4d420*/  LEA R8, R15, R8, 0x18 ;  /* 0x000000080f087211 */ /* 0x001fca00078ec0ff */
[----:B------:R-:W-:-:S04]  /*4d430*/  IMAD R15, R13, 0x8, R8 ;  /* 0x000000080d0f7824 */ /* 0x000fc800078e0208 */
[----:B------:R-:W0:Y:S02]  /*4d440*/  SYNCS.PHASECHK.TRANS64.TRYWAIT P0, [R15+URZ+0x20], R12 ;  /* 0x0000200c0f0075a7 */ /* 0x000e24000800017f */
[----:B0-----:R-:W-:Y:S05]  /*4d450*/  @!P0 BRA `(.L_x_1073) ;  /* 0x0000000c00a88947 */ /* 0x001fea0003800000 */
.L_x_1092:
[----:B------:R-:W1:Y:S01]  /*4d460*/  S2R R18, SR_TID.X ;  /* 0x0000000000127919 */ /* 0x000e620000002100 */
[----:B------:R-:W-:-:S04]  /*4d470*/  UPRMT UR6, UR21, 0x9910, URZ ;  /* 0x0000991015067896 */ /* 0x000fc8000800003f */
[----:B------:R-:W-:Y:S01]  /*4d480*/  UISETP.NE.AND UP0, UPT, UR6, 0x2, UPT ;  /* 0x000000020600788c */ /* 0x000fe2000bf05270 */
[----:B-1----:R-:W-:-:S13]  /*4d490*/  LOP3.LUT P0, RZ, R18, 0x7f, RZ, 0xc0, !PT ;  /* 0x0000007f12ff7812 */ /* 0x002fda000780c0ff */
[----:B0-----:R-:W0:Y:S02]  /*4d4a0*/  @!P0 LDC R12, c[0x0][0x500] ;  /* 0x00014000ff0c8b82 */ /* 0x001e240000000800 */
[----:B0-----:R0:W-:Y:S01]  /*4d4b0*/  @!P0 SYNCS.ARRIVE.TRANS64 RZ, [R15+URZ], R12 ;  /* 0x0000000c0fff89a7 */ /* 0x0011e2000800003f */
[----:B------:R-:W-:-:S13]  /*4d4c0*/  PLOP3.LUT P0, PT, PT, PT, UP0, 0x80, 0x0 ;  /* 0x000000000000781c */ /* 0x000fda0003f0f008 */
[----:B0-----:R-:W-:Y:S05]  /*4d4d0*/  @P0 BRA `(.L_x_1074) ;  /* 0x0000000000040947 */ /* 0x001fea0003800000 */
[----:B------:R-:W-:Y:S01]  /*4d4e0*/  BPT.TRAP 0x1 ;  /* 0x000000040000795c */ /* 0x000fe20000300000 */
.L_x_1074:
[C---:B------:R-:W-:Y:S01]  /*4d4f0*/  IMAD R12, R13.reuse, 0x4000, R8 ;  /* 0x000040000d0c7824 */ /* 0x040fe200078e0208 */
[----:B------:R-:W-:Y:S01]  /*4d500*/  R2UR UR18, R8 ;  /* 0x00000000081272ca */ /* 0x000fe200000e0000 */
[----:B------:R-:W-:Y:S01]  /*4d510*/  IMAD R8, R13, 0x8000, R10 ;  /* 0x000080000d087824 */ /* 0x000fe200078e020a */
[----:B------:R-:W-:Y:S01]  /*4d520*/  R2UR UR9, R15 ;  /* 0x000000000f0972ca */ /* 0x000fe200000e0000 */
[----:B------:R-:W-:Y:S01]  /*4d530*/  VIADD R2, R2, 0xffffffff ;  /* 0xffffffff02027836 */ /* 0x000fe20000000000 */
[----:B------:R-:W-:Y:S01]  /*4d540*/  R2UR UR7, R12 ;  /* 0x000000000c0772ca */ /* 0x000fe200000e0000 */
[----:B------:R-:W-:Y:S01]  /*4d550*/  UIADD3 UR6, UP0, UR24, 0xf0, URZ ;  /* 0x000000f018067890 */ /* 0x000fe2000ff1e03f */
[----:B------:R-:W-:Y:S01]  /*4d560*/  R2UR UR8, R8 ;  /* 0x00000000080872ca */ /* 0x000fe200000e0000 */
[----:B------:R-:W-:Y:S01]  /*4d570*/  UIADD3 UR26, UP1, UR24, 0x1f0, URZ ;  /* 0x000001f0181a7890 */ /* 0x000fe2000ff3e03f */
[----:B------:R-:W-:Y:S01]  /*4d580*/  R2UR UR11, R4 ;  /* 0x00000000040b72ca */ /* 0x000fe200000e0000 */
[----:B------:R-:W-:Y:S01]  /*4d590*/  VIADD R13, R13, 0x1 ;  /* 0x000000010d0d7836 */ /* 0x000fe20000000000 */
[----:B------:R-:W-:Y:S01]  /*4d5a0*/  R2UR UR10, R14 ;  /* 0x000000000e0a72ca */ /* 0x000fe200000e0000 */
[----:B------:R-:W-:Y:S01]  /*4d5b0*/  UIADD3.X UR27, URZ, UR25, URZ, UP1, !UPT ;  /* 0x000000193f1b7290 */ /* 0x000fe20008ffe43f */
[----:B------:R-:W-:Y:S01]  /*4d5c0*/  R2UR UR12, R11 ;  /* 0x000000000b0c72ca */ /* 0x000fe200000e0000 */
[----:B------:R-:W-:Y:S01]  /*4d5d0*/  UMOV UR14, 0x0 ;  /* 0x00000000000e7882 */ /* 0x000fe20000000000 */
[----:B------:R-:W-:Y:S01]  /*4d5e0*/  R2UR UR20, R5 ;  /* 0x00000000051472ca */ /* 0x000fe200000e0000 */
[----:B------:R-:W-:Y:S01]  /*4d5f0*/  UMOV UR15, 0x10000000 ;  /* 0x10000000000f7882 */ /* 0x000fe20000000000 */
[----:B------:R-:W-:Y:S01]  /*4d600*/  ISETP.GT.AND P1, PT, R2, 0x1, PT ;  /* 0x000000010200780c */ /* 0x000fe20003f24270 */
[----:B------:R-:W-:Y:S01]  /*4d610*/  UIADD3 UR17, UR7, 0x100, URZ ;  /* 0x0000010007117890 */ /* 0x000fe2000fffe03f */
[C---:B------:R-:W-:Y:S01]  /*4d620*/  ISETP.NE.AND P0, PT, R13.reuse, 0x4, PT ;  /* 0x000000040d00780c */ /* 0x040fe20003f05270 */
[----:B------:R-:W-:Y:S01]  /*4d630*/  UIADD3.X UR7, URZ, UR25, URZ, UP0, !UPT ;  /* 0x000000193f077290 */ /* 0x000fe200087fe43f */
[----:B------:R-:W-:Y:S01]  /*4d640*/  VIADD R14, R14, 0x40 ;  /* 0x000000400e0e7836 */ /* 0x000fe20000000000 */
[----:B------:R-:W-:Y:S01]  /*4d650*/  UIADD3 UR18, UR18, 0x10100, UR8 ;  /* 0x0001010012127890 */ /* 0x000fe2000fffe008 */
[----:B------:R-:W-:Y:S01]  /*4d660*/  SEL R8, RZ, 0x1, P0 ;  /* 0x00000001ff087807 */ /* 0x000fe20000000000 */
[----:B------:R-:W-:Y:S01]  /*4d670*/  UMOV UR28, 0x30000 ;  /* 0x00030000001c7882 */ /* 0x000fe20000000000 */
[----:B------:R-:W-:Y:S01]  /*4d680*/  UMOV UR8, UR17 ;  /* 0x0000001100087c82 */ /* 0x000fe20008000000 */
[----:B------:R-:W-:-:S02]  /*4d690*/  SEL R13, R13, RZ, P0 ;  /* 0x000000ff0d0d7207 */ /* 0x000fc40000000000 */
[----:B------:R-:W-:Y:S01]  /*4d6a0*/  LOP3.LUT R3, R3, R8, RZ, 0x3c, !PT ;  /* 0x0000000803037212 */ /* 0x000fe200078e3cff */
[----:B------:R0:W-:Y:S02]  /*4d6b0*/  UTMALDG.3D [UR8], [UR6], desc[UR14] ;  /* 0x00000e08060075b4 */ /* 0x0001e40008011000 */
[----:B0-----:R-:W-:Y:S01]  /*4d6c0*/  UMOV UR11, UR20 ;  /* 0x00000014000b7c82 */ /* 0x001fe20008000000 */
[----:B------:R-:W-:Y:S02]  /*4d6d0*/  UMOV UR8, UR18 ;  /* 0x0000001200087c82 */ /* 0x000fe40008000000 */
[----:B------:R0:W-:Y:S02]  /*4d6e0*/  UTMALDG.3D.MULTICAST [UR8], [UR26], UR28, desc[UR14] ;  /* 0x00000e081a0073b4 */ /* 0x0001e4000801181c */
[----:B0-----:R-:W-:Y:S05]  /*4d6f0*/  @P1 BRA `(.L_x_1075) ;  /* 0xfffffffc003c1947 */ /* 0x001fea000383ffff */
.L_x_1072:
[----:B------:R-:W-:Y:S05]  /*4d700*/  BSYNC B1 ;  /* 0x0000000000017941 */ /* 0x000fea0003800000 */
.L_x_1071:
[----:B------:R-:W2:Y:S01]  /*4d710*/  LDL.LU R15, [R1+0xc5c] ;  /* 0x000c5c00010f7983 */ /* 0x000ea20000300800 */
[----:B------:R-:W-:Y:S01]  /*4d720*/  LOP3.LUT P2, RZ, R9, 0xff, RZ, 0xc0, !PT ;  /* 0x000000ff09ff7812 */ /* 0x000fe2000784c0ff */
[----:B------:R-:W-:Y:S01]  /*4d730*/  IMAD.IADD R6, R7, 0x1, R6 ;  /* 0x0000000107067824 */ /* 0x000fe200078e0206 */
[----:B------:R-:W-:Y:S01]  /*4d740*/  ULDC.64 UR6, c[0x0][0x650] ;  /* 0x0001940000067ab9 */ /* 0x000fe20000000a00 */
[----:B------:R-:W3:Y:S01]  /*4d750*/  LDL.LU R12, [R1+0xc60] ;  /* 0x000c6000010c7983 */ /* 0x000ee20000300800 */
[----:B------:R-:W-:Y:S01]  /*4d760*/  BSSY B1, `(.L_x_1076) ;  /* 0x000006f000017945 */ /* 0x000fe20003800000 */
[----:B------:R-:W-:Y:S01]  /*4d770*/  IMAD.MOV.U32 R4, RZ, RZ, -0x1 ;  /* 0xffffffffff047424 */ /* 0x000fe200078e00ff */
[----:B------:R-:W-:Y:S01]  /*4d780*/  SHF.R.U32.HI R2, RZ, 0x2, R6 ;  /* 0x00000002ff027819 */ /* 0x000fe20000011606 */
[----:B------:R-:W-:Y:S01]  /*4d790*/  IMAD.MOV.U32 R5, RZ, RZ, -0x1 ;  /* 0xffffffffff057424 */ /* 0x000fe200078e00ff */
[----:B------:R-:W-:Y:S01]  /*4d7a0*/  ISETP.GT.U32.AND P0, PT, R6, 0x3, PT ;  /* 0x000000030600780c */ /* 0x000fe20003f04070 */
[----:B------:R-:W-:Y:S01]  /*4d7b0*/  IMAD.MOV.U32 R11, RZ, RZ, -0x1 ;  /* 0xffffffffff0b7424 */ /* 0x000fe200078e00ff */
[----:B------:R-:W-:-:S02]  /*4d7c0*/  LOP3.LUT R2, R2, 0x1, RZ, 0xc0, !PT ;  /* 0x0000000102027812 */ /* 0x000fc400078ec0ff */
[C---:B------:R-:W-:Y:S01]  /*4d7d0*/  ISETP.LT.U32.AND P0, PT, R7.reuse, 0x4, P0 ;  /* 0x000000040700780c */ /* 0x040fe20000701070 */
[----:B------:R-:W0:Y:S01]  /*4d7e0*/  @P2 S2R R3, SR_CgaCtaId ;  /* 0x0000000000032919 */ /* 0x000e220000008800 */
[----:B------:R-:W-:Y:S02]  /*4d7f0*/  ISETP.NE.U32.AND P1, PT, R2, 0x1, PT ;  /* 0x000000010200780c */ /* 0x000fe40003f25070 */
[----:B------:R-:W-:Y:S02]  /*4d800*/  @P2 MOV R2, 0x400 ;  /* 0x0000040000022802 */ /* 0x000fe40000000f00 */
[----:B------:R-:W-:Y:S02]  /*4d810*/  ISETP.GT.U32.AND P1, PT, R7, 0x3, !P1 ;  /* 0x000000030700780c */ /* 0x000fe40004f24070 */
[----:B------:R-:W-:Y:S02]  /*4d820*/  LOP3.LUT R6, R6, 0x3, RZ, 0xc0, !PT ;  /* 0x0000000306067812 */ /* 0x000fe400078ec0ff */
[----:B------:R-:W-:-:S02]  /*4d830*/  PRMT R9, RZ, 0x7610, R9 ;  /* 0x00007610ff097816 */ /* 0x000fc40000000009 */
[----:B0-----:R-:W-:Y:S02]  /*4d840*/  @P2 LEA R2, R3, R2, 0x18 ;  /* 0x0000000203022211 */ /* 0x001fe400078ec0ff */
[----:B------:R-:W-:Y:S02]  /*4d850*/  SEL R3, RZ, 0x1, !P0 ;  /* 0x00000001ff037807 */ /* 0x000fe40004000000 */
[----:B------:R0:W-:Y:S02]  /*4d860*/  @P2 SYNCS.ARRIVE.TRANS64.A1T0 RZ, [R2+URZ+0x58], RZ ;  /* 0x000058ff02ff29a7 */ /* 0x0001e4000810003f */
[----:B0-----:R-:W-:-:S04]  /*4d870*/  SEL R2, RZ, 0x1, !P1 ;  /* 0x00000001ff027807 */ /* 0x001fc80004800000 */
[----:B------:R-:W-:Y:S02]  /*4d880*/  LOP3.LUT R0, R2, R0, R3, 0x96, !PT ;  /* 0x0000000002007212 */ /* 0x000fe400078e9603 */
[----:B------:R-:W-:Y:S02]  /*4d890*/  PRMT R2, RZ, 0x7610, R2 ;  /* 0x00007610ff027816 */ /* 0x000fe40000000002 */
[----:B---3--:R-:W-:-:S04]  /*4d8a0*/  IADD3 R12, P0, R12, UR22, RZ ;  /* 0x000000160c0c7c10 */ /* 0x008fc8000ff1e0ff */
[----:B--2---:R-:W-:Y:S01]  /*4d8b0*/  IADD3.X R15, R15, UR16, RZ, P0, !PT ;  /* 0x000000100f0f7c10 */ /* 0x004fe200087fe4ff */
[----:B------:R0:W-:Y:S01]  /*4d8c0*/  STL [R1+0xc60], R12 ;  /* 0x000c600c01007387 */ /* 0x0001e20000100800 */
[----:B------:R-:W-:-:S03]  /*4d8d0*/  ISETP.GE.U32.AND P0, PT, R12, UR6, PT ;  /* 0x000000060c007c0c */ /* 0x000fc6000bf06070 */
[----:B------:R0:W-:Y:S01]  /*4d8e0*/  STL [R1+0xc5c], R15 ;  /* 0x000c5c0f01007387 */ /* 0x0001e20000100800 */
[----:B------:R-:W-:-:S13]  /*4d8f0*/  ISETP.GE.U32.AND.EX P0, PT, R15, UR7, PT, P0 ;  /* 0x000000070f007c0c */ /* 0x000fda000bf06100 */
[----:B0-----:R-:W-:Y:S05]  /*4d900*/  @P0 BRA `(.L_x_1077) ;  /* 0x0000000400500947 */ /* 0x001fea0003800000 */
[----:B------:R-:W0:Y:S01]  /*4d910*/  S2R R8, SR_CTAID.X ;  /* 0x0000000000087919 */ /* 0x000e220000002500 */
[----:B------:R-:W-:Y:S01]  /*4d920*/  ULDC UR6, c[0x0][0x150] ;  /* 0x0000540000067ab9 */ /* 0x000fe20000000800 */
[----:B------:R-:W1:Y:S01]  /*4d930*/  LDC R5, c[0x0][0x144] ;  /* 0x00005100ff057b82 */ /* 0x000e620000000800 */
[----:B------:R-:W-:Y:S01]  /*4d940*/  ULDC UR9, c[0x0][0x630] ;  /* 0x00018c0000097ab9 */ /* 0x000fe20000000800 */
[----:B------:R-:W2:Y:S06]  /*4d950*/  S2R R2, SR_CTAID.Y ;  /* 0x0000000000027919 */ /* 0x000eac0000002600 */
[----:B------:R-:W3:Y:S01]  /*4d960*/  LDC R13, c[0x0][0x148] ;  /* 0x00005200ff0d7b82 */ /* 0x000ee20000000800 */
[----:B0-----:R-:W-:-:S02]  /*4d970*/  I2FP.F32.U32 R3, R8 ;  /* 0x0000000800037245 */ /* 0x001fc40000201000 */
[----:B--2---:R-:W-:-:S03]  /*4d980*/  I2FP.F32.U32 R4, R2 ;  /* 0x0000000200047245 */ /* 0x004fc60000201000 */
[----:B------:R-:W-:Y:S01]  /*4d990*/  FMUL R3, R3, UR6 ;  /* 0x0000000603037c20 */ /* 0x000fe20008400000 */
[----:B------:R-:W-:Y:S02]  /*4d9a0*/  ULDC UR6, c[0x0][0x154] ;  /* 0x0000550000067ab9 */ /* 0x000fe40000000800 */
[----:B------:R-:W-:Y:S01]  /*4d9b0*/  FMUL R11, R4, UR6 ;  /* 0x00000006040b7c20 */ /* 0x000fe20008400000 */
[----:B------:R-:W-:Y:S02]  /*4d9c0*/  ULDC.64 UR6, c[0x0][0x628] ;  /* 0x00018a0000067ab9 */ /* 0x000fe40000000a00 */
[----:B------:R-:W0:Y:S01]  /*4d9d0*/  F2I.U32.TRUNC.NTZ R3, R3 ;  /* 0x0000000300037305 */ /* 0x000e22000020f000 */
[----:B------:R-:W-:-:S04]  /*4d9e0*/  ISETP.NE.U32.AND P0, PT, RZ, UR6, PT ;  /* 0x00000006ff007c0c */ /* 0x000fc8000bf05070 */
[----:B------:R-:W-:-:S03]  /*4d9f0*/  ISETP.NE.AND.EX P0, PT, RZ, UR7, PT, P0 ;  /* 0x00000007ff007c0c */ /* 0x000fc6000bf05300 */
[----:B------:R-:W2:Y:S01]  /*4da00*/  F2I.U32.TRUNC.NTZ R11, R11 ;  /* 0x0000000b000b7305 */ /* 0x000ea2000020f000 */
[----:B0-----:R-:W-:Y:S02]  /*4da10*/  IMAD.MOV R4, RZ, RZ, -R3 ;  /* 0x000000ffff047224 */ /* 0x001fe400078e0a03 */
[----:B------:R-:W-:Y:S02]  /*4da20*/  IMAD.MOV.U32 R3, RZ, RZ, R15 ;  /* 0x000000ffff037224 */ /* 0x000fe400078e000f */
[----:B-1----:R-:W-:Y:S02]  /*4da30*/  IMAD R8, R5, R4, R8 ;  /* 0x0000000405087224 */ /* 0x002fe400078e0208 */
[----:B--2---:R-:W-:-:S04]  /*4da40*/  IMAD.MOV R4, RZ, RZ, -R11 ;  /* 0x000000ffff047224 */ /* 0x004fc800078e0a0b */
[----:B---3--:R-:W-:Y:S02]  /*4da50*/  @P4 IMAD R8, R13, R4, R2 ;  /* 0x000000040d084224 */ /* 0x008fe400078e0202 */
[----:B------:R-:W-:Y:S01]  /*4da60*/  IMAD.MOV.U32 R2, RZ, RZ, R12 ;  /* 0x000000ffff027224 */ /* 0x000fe200078e000c */
[----:B------:R-:W-:Y:S06]  /*4da70*/  @!P0 BRA `(.L_x_1078) ;  /* 0x0000000000288947 */ /* 0x000fec0003800000 */
[----:B------:R-:W-:Y:S02]  /*4da80*/  ULDC UR8, c[0x0][0x634] ;  /* 0x00018d0000087ab9 */ /* 0x000fe40000000800 */
[----:B------:R-:W-:-:S05]  /*4da90*/  IADD3 R3, P0, R12, UR8, RZ ;  /* 0x000000080c037c10 */ /* 0x000fca000ff1e0ff */
[----:B------:R-:W-:-:S04]  /*4daa0*/  IMAD.X R11, RZ, RZ, R15, P0 ;  /* 0x000000ffff0b7224 */ /* 0x000fc800000e060f */
[----:B------:R-:W-:-:S04]  /*4dab0*/  IMAD.WIDE.U32 R4, R11, UR6, RZ ;  /* 0x000000060b047c25 */ /* 0x000fc8000f8e00ff */
[----:B------:R-:W-:-:S04]  /*4dac0*/  IMAD.WIDE.U32 R4, P0, R3, UR7, R4 ;  /* 0x0000000703047c25 */ /* 0x000fc8000f800004 */
[----:B------:R-:W-:-:S04]  /*4dad0*/  IMAD.WIDE.U32 R2, R3, UR6, RZ ;  /* 0x0000000603027c25 */ /* 0x000fc8000f8e00ff */
[----:B------:R-:W-:Y:S01]  /*4dae0*/  IMAD.MOV.U32 R2, RZ, RZ, R5 ;  /* 0x000000ffff027224 */ /* 0x000fe200078e0005 */
[----:B------:R-:W-:Y:S01]  /*4daf0*/  IADD3 RZ, P1, R3, R4, RZ ;  /* 0x0000000403ff7210 */ /* 0x000fe20007f3e0ff */
[----:B------:R-:W-:-:S04]  /*4db00*/  IMAD.X R3, RZ, RZ, RZ, P0 ;  /* 0x000000ffff037224 */ /* 0x000fc800000e06ff */
[----:B------:R-:W-:-:S08]  /*4db10*/  IMAD.WIDE.U32.X R2, R11, UR7, R2, P1 ;  /* 0x000000070b027c25 */ /* 0x000fd000088e0402 */
.L_x_1078:
[--C-:B------:R-:W-:Y:S01]  /*4db20*/  SHF.R.U64 R11, R2, UR9, R3.reuse ;  /* 0x00000009020b7c19 */ /* 0x100fe20008001203 */
[----:B------:R-:W-:Y:S01]  /*4db30*/  ULDC.64 UR6, c[0x0][0x620] ;  /* 0x0001880000067ab9 */ /* 0x000fe20000000a00 */
[----:B------:R-:W-:Y:S01]  /*4db40*/  SHF.R.U32.HI R2, RZ, UR9, R3 ;  /* 0x00000009ff027c19 */ /* 0x000fe20008011603 */
[----:B------:R-:W-:Y:S01]  /*4db50*/  IMAD.MOV.U32 R3, RZ, RZ, R15 ;  /* 0x000000ffff037224 */ /* 0x000fe200078e000f */
[----:B------:R-:W-:Y:S01]  /*4db60*/  IADD3 R13, P0, RZ, -R11, RZ ;  /* 0x8000000bff0d7210 */ /* 0x000fe20007f1e0ff */
[----:B------:R-:W-:-:S04]  /*4db70*/  ULDC.64 UR8, c[0x0][0x640] ;  /* 0x0001900000087ab9 */ /* 0x000fc80000000a00 */
[----:B------:R-:W-:Y:S01]  /*4db80*/  IMAD.X R2, RZ, RZ, ~R2, P0 ;  /* 0x000000ffff027224 */ /* 0x000fe200000e0e02 */
[----:B------:R-:W-:-:S03]  /*4db90*/  ISETP.NE.U32.AND P0, PT, RZ, UR8, PT ;  /* 0x00000008ff007c0c */ /* 0x000fc6000bf05070 */
[----:B------:R-:W-:Y:S01]  /*4dba0*/  IMAD R2, R2, UR6, RZ ;  /* 0x0000000602027c24 */ /* 0x000fe2000f8e02ff */
[----:B------:R-:W-:-:S03]  /*4dbb0*/  ISETP.NE.AND.EX P0, PT, RZ, UR9, PT, P0 ;  /* 0x00000009ff007c0c */ /* 0x000fc6000bf05300 */
[----:B------:R-:W-:Y:S02]  /*4dbc0*/  IMAD R5, R13, UR7, R2 ;  /* 0x000000070d057c24 */ /* 0x000fe4000f8e0202 */
[----:B------:R-:W-:-:S04]  /*4dbd0*/  IMAD.MOV.U32 R2, RZ, RZ, R12 ;  /* 0x000000ffff027224 */ /* 0x000fc800078e000c */
[----:B------:R-:W-:Y:S01]  /*4dbe0*/  IMAD.WIDE.U32 R2, R13, UR6, R2 ;  /* 0x000000060d027c25 */ /* 0x000fe2000f8e0002 */
[----:B------:R-:W-:-:S03]  /*4dbf0*/  ULDC UR6, c[0x0][0x618] ;  /* 0x0001860000067ab9 */ /* 0x000fc60000000800 */
[----:B------:R-:W-:-:S05]  /*4dc00*/  IMAD.IADD R3, R3, 0x1, R5 ;  /* 0x0000000103037824 */ /* 0x000fca00078e0205 */
[--C-:B------:R-:W-:Y:S02]  /*4dc10*/  SHF.R.U64 R12, R2, UR6, R3.reuse ;  /* 0x00000006020c7c19 */ /* 0x100fe40008001203 */
[----:B------:R-:W-:Y:S01]  /*4dc20*/  SHF.R.U32.HI R3, RZ, UR6, R3 ;  /* 0x00000006ff037c19 */ /* 0x000fe20008011603 */
[----:B------:R-:W-:-:S03]  /*4dc30*/  ULDC UR6, c[0x0][0x608] ;  /* 0x0001820000067ab9 */ /* 0x000fc60000000800 */
[--C-:B------:R-:W-:Y:S02]  /*4dc40*/  SHF.R.U64 R13, R12, UR6, R3.reuse ;  /* 0x000000060c0d7c19 */ /* 0x100fe40008001203 */
[----:B------:R-:W-:Y:S01]  /*4dc50*/  SHF.R.U32.HI R2, RZ, UR6, R3 ;  /* 0x00000006ff027c19 */ /* 0x000fe20008011603 */
[----:B------:R-:W-:-:S03]  /*4dc60*/  ULDC UR6, c[0x0][0x658] ;  /* 0x0001960000067ab9 */ /* 0x000fc60000000800 */
[--C-:B------:R-:W-:Y:S02]  /*4dc70*/  SHF.R.U64 R14, R13, UR6, R2.reuse ;  /* 0x000000060d0e7c19 */ /* 0x100fe40008001202 */
[----:B------:R-:W-:-:S03]  /*4dc80*/  SHF.R.U32.HI R15, RZ, UR6, R2 ;  /* 0x00000006ff0f7c19 */ /* 0x000fc60008011602 */
[----:B------:R-:W-:Y:S02]  /*4dc90*/  IMAD.MOV.U32 R2, RZ, RZ, R14 ;  /* 0x000000ffff027224 */ /* 0x000fe400078e000e */
        /* <DEDUP_REMOVED lines=12> */
.L_x_1079:
[----:B------:R-:W-:Y:S01]  /*4dd60*/  ULDC UR6, c[0x0][0x648] ;  /* 0x0001920000067ab9 */ /* 0x000fe20000000800 */
[----:B------:R-:W-:Y:S02]  /*4dd70*/  LOP3.LUT R13, R13, UR19, RZ, 0xc0, !PT ;  /* 0x000000130d0d7c12 */ /* 0x000fe4000f8ec0ff */
[----:B------:R-:W-:Y:S01]  /*4dd80*/  SHF.R.U64 R2, R2, UR6, R3 ;  /* 0x0000000602027c19 */ /* 0x000fe20008001203 */
[----:B------:R-:W-:-:S04]  /*4dd90*/  ULDC UR6, c[0x0][0x638] ;  /* 0x00018e0000067ab9 */ /* 0x000fc80000000800 */
[----:B------:R-:W-:Y:S02]  /*4dda0*/  IMAD.MOV R3, RZ, RZ, -R2 ;  /* 0x000000ffff037224 */ /* 0x000fe400078e0a02 */
[----:B------:R-:W-:Y:S02]  /*4ddb0*/  IMAD R13, R2, UR5, R13 ;  /* 0x00000005020d7c24 */ /* 0x000fe4000f8e020d */
[----:B------:R-:W-:Y:S01]  /*4ddc0*/  IMAD R14, R3, UR6, R14 ;  /* 0x00000006030e7c24 */ /* 0x000fe2000f8e020e */
[----:B------:R-:W-:Y:S01]  /*4ddd0*/  ULDC UR6, c[0x0][0x610] ;  /* 0x0001840000067ab9 */ /* 0x000fe20000000800 */
[----:B------:R-:W-:Y:S01]  /*4dde0*/  LOP3.LUT R3, R12, UR4, RZ, 0xc0, !PT ;  /* 0x000000040c037c12 */ /* 0x000fe2000f8ec0ff */
[----:B------:R-:W-:Y:S01]  /*4ddf0*/  IMAD R8, R13, UR6, R8 ;  /* 0x000000060d087c24 */ /* 0x000fe2000f8e0208 */
[----:B------:R-:W-:Y:S01]  /*4de00*/  ULDC UR6, c[0x0][0x600] ;  /* 0x0001800000067ab9 */ /* 0x000fe20000000800 */
[----:B------:R-:W-:Y:S02]  /*4de10*/  IMAD.MOV.U32 R2, RZ, RZ, 0x1 ;  /* 0x00000001ff027424 */ /* 0x000fe400078e00ff */
[----:B------:R-:W-:-:S05]  /*4de20*/  IMAD R3, R14, UR6, R3 ;  /* 0x000000060e037c24 */ /* 0x000fca000f8e0203 */
[----:B------:R-:W-:Y:S02]  /*4de30*/  SEL R5, R3, R8, !P4 ;  /* 0x0000000803057207 */ /* 0x000fe40006000000 */
[----:B------:R-:W-:-:S07]  /*4de40*/  SEL R4, R8, R3, !P4 ;  /* 0x0000000308047207 */ /* 0x000fce0006000000 */
.L_x_1077:
[----:B------:R-:W-:Y:S05]  /*4de50*/  BSYNC B1 ;  /* 0x0000000000017941 */ /* 0x000fea0003800000 */
.L_x_1076:
[----:B------:R-:W-:-:S13]  /*4de60*/  LOP3.LUT P0, RZ, R2, 0xff, RZ, 0xc0, !PT ;  /* 0x000000ff02ff7812 */ /* 0x000fda000780c0ff */
[----:B------:R-:W-:Y:S05]  /*4de70*/  @P0 BRA `(.L_x_1080) ;  /* 0xfffffff400280947 */ /* 0x000fea000383ffff */
[----:B------:R-:W-:Y:S05]  /*4de80*/  BSYNC B0 ;  /* 0x0000000000007941 */ /* 0x000fea0003800000 */
.L_x_1069:
[----:B------:R-:W-:-:S03]  /*4de90*/  UMOV UR6, 0xffffffff ;  /* 0xffffffff00067882 */ /* 0x000fc60000000000 */
[----:B------:R-:W-:Y:S05]  /*4dea0*/  BRA.DIV UR6, `(.L_x_1081) ;  /* 0x0000000606287947 */ /* 0x000fea000b800000 */
[----:B------:R-:W-:-:S13]  /*4deb0*/  ELECT P0, URZ, PT ;  /* 0x00000000003f782f */ /* 0x000fda0003800000 */
.L_x_1095:
[----:B------:R-:W-:Y:S04]  /*4dec0*/  BSSY B0, `(.L_x_1082) ;  /* 0x000002c000007945 */ /* 0x000fe80003800000 */
[----:B------:R-:W-:Y:S05]  /*4ded0*/  @!P0 BRA `(.L_x_1083) ;  /* 0x0000000000a88947 */ /* 0x000fea0003800000 */
[----:B------:R-:W-:-:S04]  /*4dee0*/  ULOP3.LUT UR6, UR13, 0x2, URZ, 0xfc, !UPT ;  /* 0x000000020d067892 */ /* 0x000fc8000f8efc3f */
[----:B------:R-:W-:-:S06]  /*4def0*/  UISETP.NE.AND UP0, UPT, UR6, 0x3, UPT ;  /* 0x000000030600788c */ /* 0x000fcc000bf05270 */
[----:B------:R-:W-:-:S13]  /*4df00*/  PLOP3.LUT P0, PT, PT, PT, UP0, 0x80, 0x0 ;  /* 0x000000000000781c */ /* 0x000fda0003f0f008 */
[----:B------:R-:W-:Y:S05]  /*4df10*/  @!P0 BRA `(.L_x_1084) ;  /* 0x0000000000048947 */ /* 0x000fea0003800000 */
[----:B------:R-:W-:Y:S01]  /*4df20*/  BPT.TRAP 0x1 ;  /* 0x000000040000795c */ /* 0x000fe20000300000 */
.L_x_1084:
[----:B------:R-:W0:Y:S01]  /*4df30*/  S2R R3, SR_CgaCtaId ;  /* 0x0000000000037919 */ /* 0x000e220000008800 */
[----:B------:R-:W-:-:S04]  /*4df40*/  MOV R2, 0x400 ;  /* 0x0000040000027802 */ /* 0x000fc80000000f00 */
[----:B0-----:R-:W-:Y:S02]  /*4df50*/  LEA R3, R3, R2, 0x18 ;  /* 0x0000000203037211 */ /* 0x001fe400078ec0ff */
[----:B------:R-:W-:-:S03]  /*4df60*/  SHF.L.U32 R2, R0, 0x1f, RZ ;  /* 0x0000001f00027819 */ /* 0x000fc600000006ff */
[----:B------:R-:W-:-:S04]  /*4df70*/  VIADD R3, R3, 0x20 ;  /* 0x0000002003037836 */ /* 0x000fc80000000000 */
[----:B------:R-:W-:-:S04]  /*4df80*/  IMAD R5, R6, 0x8, R3 ;  /* 0x0000000806057824 */ /* 0x000fc800078e0203 */
[----:B------:R-:W0:Y:S02]  /*4df90*/  SYNCS.PHASECHK.TRANS64.TRYWAIT P0, [R5+URZ], R2 ;  /* 0x00000002050075a7 */ /* 0x000e24000800017f */
[----:B0-----:R-:W-:Y:S05]  /*4dfa0*/  @!P0 BRA `(.L_x_1085) ;  /* 0x0000000400088947 */ /* 0x001fea0003800000 */
.L_x_1096:
[----:B------:R-:W-:-:S05]  /*4dfb0*/  VIADD R6, R6, 0x1 ;  /* 0x0000000106067836 */ /* 0x000fca0000000000 */
[----:B------:R-:W-:-:S04]  /*4dfc0*/  ISETP.NE.AND P0, PT, R6, 0x4, PT ;  /* 0x000000040600780c */ /* 0x000fc80003f05270 */
[----:B0-----:R-:W-:Y:S02]  /*4dfd0*/  SEL R5, RZ, 0x1, P0 ;  /* 0x00000001ff057807 */ /* 0x001fe40000000000 */
[----:B------:R-:W-:Y:S02]  /*4dfe0*/  SEL R6, R6, RZ, P0 ;  /* 0x000000ff06067207 */ /* 0x000fe40000000000 */
[----:B------:R-:W-:-:S03]  /*4dff0*/  LOP3.LUT R5, R0, R5, RZ, 0x3c, !PT ;  /* 0x0000000500057212 */ /* 0x000fc600078e3cff */
[----:B------:R-:W-:Y:S01]  /*4e000*/  IMAD R7, R6, 0x8, R3 ;  /* 0x0000000806077824 */ /* 0x000fe200078e0203 */
[----:B------:R-:W-:-:S04]  /*4e010*/  SHF.L.U32 R0, R5, 0x1f, RZ ;  /* 0x0000001f05007819 */ /* 0x000fc800000006ff */
[----:B------:R-:W0:Y:S02]  /*4e020*/  SYNCS.PHASECHK.TRANS64.TRYWAIT P0, [R7+URZ], R0 ;  /* 0x00000000070075a7 */ /* 0x000e24000800017f */
[----:B0-----:R-:W-:Y:S05]  /*4e030*/  @!P0 BRA `(.L_x_1086) ;  /* 0x0000000000f88947 */ /* 0x001fea0003800000 */
.L_x_1097:
[----:B0-----:R-:W-:-:S05]  /*4e040*/  VIADD R0, R6, 0x1 ;  /* 0x0000000106007836 */ /* 0x001fca0000000000 */
[----:B------:R-:W-:-:S04]  /*4e050*/  ISETP.NE.AND P0, PT, R0, 0x4, PT ;  /* 0x000000040000780c */ /* 0x000fc80003f05270 */
[----:B------:R-:W-:Y:S02]  /*4e060*/  SEL R2, RZ, 0x1, P0 ;  /* 0x00000001ff027807 */ /* 0x000fe40000000000 */
[----:B------:R-:W-:Y:S02]  /*4e070*/  SEL R4, R0, RZ, P0 ;  /* 0x000000ff00047207 */ /* 0x000fe40000000000 */
[----:B------:R-:W-:-:S03]  /*4e080*/  LOP3.LUT R5, R5, R2, RZ, 0x3c, !PT ;  /* 0x0000000205057212 */ /* 0x000fc600078e3cff */
[----:B------:R-:W-:Y:S01]  /*4e090*/  IMAD R7, R4, 0x8, R3 ;  /* 0x0000000804077824 */ /* 0x000fe200078e0203 */
[----:B------:R-:W-:-:S04]  /*4e0a0*/  SHF.L.U32 R0, R5, 0x1f, RZ ;  /* 0x0000001f05007819 */ /* 0x000fc800000006ff */
[----:B------:R-:W0:Y:S02]  /*4e0b0*/  SYNCS.PHASECHK.TRANS64.TRYWAIT P0, [R7+URZ], R0 ;  /* 0x00000000070075a7 */ /* 0x000e24000800017f */
[----:B0-----:R-:W-:Y:S05]  /*4e0c0*/  @!P0 BRA `(.L_x_1087) ;  /* 0x0000000000e88947 */ /* 0x001fea0003800000 */
.L_x_1098:
[----:B0-----:R-:W-:-:S05]  /*4e0d0*/  VIADD R0, R4, 0x1 ;  /* 0x0000000104007836 */ /* 0x001fca0000000000 */
[----:B------:R-:W-:-:S04]  /*4e0e0*/  ISETP.NE.AND P0, PT, R0, 0x4, PT ;  /* 0x000000040000780c */ /* 0x000fc80003f05270 */
[----:B------:R-:W-:Y:S02]  /*4e0f0*/  SEL R2, RZ, 0x1, P0 ;  /* 0x00000001ff027807 */ /* 0x000fe40000000000 */
[----:B------:R-:W-:Y:S02]  /*4e100*/  SEL R0, R0, RZ, P0 ;  /* 0x000000ff00007207 */ /* 0x000fe40000000000 */
[----:B------:R-:W-:-:S03]  /*4e110*/  LOP3.LUT R2, R5, R2, RZ, 0x3c, !PT ;  /* 0x0000000205027212 */ /* 0x000fc600078e3cff */
[----:B------:R-:W-:Y:S01]  /*4e120*/  IMAD R3, R0, 0x8, R3 ;  /* 0x0000000800037824 */ /* 0x000fe200078e0203 */
[----:B------:R-:W-:-:S07]  /*4e130*/  SHF.L.U32 R0, R2, 0x1f, RZ ;  /* 0x0000001f02007819 */ /* 0x000fce00000006ff */
.L_x_1088:
[----:B0-----:R0:W1:Y:S02]  /*4e140*/  SYNCS.PHASECHK.TRANS64.TRYWAIT P0, [R3+URZ], R0 ;  /* 0x00000000030075a7 */ /* 0x001064000800017f */
[----:B-1----:R-:W-:Y:S05]  /*4e150*/  @!P0 NANOSLEEP.SYNCS 0x989680 ;  /* 0x009896800000895d */ /* 0x002fea0003900000 */
[----:B------:R-:W1:Y:S02]  /*4e160*/  @!P0 SYNCS.PHASECHK.TRANS64 P0, [R3+URZ], R0 ;  /* 0x00000000030085a7 */ /* 0x000e64000800007f */
[----:B-1----:R-:W-:Y:S05]  /*4e170*/  @!P0 BRA `(.L_x_1088) ;  /* 0xfffffffc00f08947 */ /* 0x002fea000383ffff */
.L_x_1083:
[----:B------:R-:W-:Y:S05]  /*4e180*/  BSYNC B0 ;  /* 0x0000000000007941 */ /* 0x000fea0003800000 */
.L_x_1082:
[----:B------:R-:W-:Y:S05]  /*4e190*/  EXIT ;  /* 0x000000000000794d */ /* 0x000fea0003800000 */
.L_x_21:
[----:B--2---:R-:W-:-:S04]  /*4e1a0*/  IMAD.U32 R3, RZ, RZ, UR7 ;  /* 0x00000007ff037e24 */ /* 0x004fc8000f8e00ff */
[----:B------:R2:W4:Y:S03]  /*4e1b0*/  SYNCS.PHASECHK.TRANS64.TRYWAIT P0, [R3+URZ], R0 ;  /* 0x00000000030075a7 */ /* 0x000526000800017f */
[----:B----4-:R-:W-:Y:S05]  /*4e1c0*/  @!P0 NANOSLEEP.SYNCS 0x989680 ;  /* 0x009896800000895d */ /* 0x010fea0003900000 */
[----:B------:R-:W4:Y:S02]  /*4e1d0*/  @!P0 SYNCS.PHASECHK.TRANS64 P0, [R3+URZ], R0 ;  /* 0x00000000030085a7 */ /* 0x000f24000800007f */
[----:B----4-:R-:W-:Y:S05]  /*4e1e0*/  @!P0 BRA `(.L_x_21) ;  /* 0xfffffffc00ec8947 */ /* 0x010fea000383ffff */
[----:B------:R-:W-:Y:S05]  /*4e1f0*/  BRA `(.L_x_20) ;  /* 0xfffffb6c00047947 */ /* 0x000fea000383ffff */
.L_x_27:
[----:B-----5:R3:W-:Y:S02]  /*4e200*/  STL [R1+0xc74], R0 ;  /* 0x000c740001007387 */ /* 0x0207e40000100800 */
[----:B---3--:R-:W-:-:S04]  /*4e210*/  IMAD.U32 R0, RZ, RZ, UR9 ;  /* 0x00000009ff007e24 */ /* 0x008fc8000f8e00ff */
[----:B------:R3:W4:Y:S03]  /*4e220*/  SYNCS.PHASECHK.TRANS64.TRYWAIT P0, [R0+URZ], R2 ;  /* 0x00000002000075a7 */ /* 0x000726000800017f */
[----:B----4-:R-:W-:Y:S05]  /*4e230*/  @!P0 NANOSLEEP.SYNCS 0x989680 ;  /* 0x009896800000895d */ /* 0x010fea0003900000 */
[----:B------:R3:W4:Y:S02]  /*4e240*/  @!P0 SYNCS.PHASECHK.TRANS64 P0, [R0+URZ], R2 ;  /* 0x00000002000085a7 */ /* 0x000724000800007f */
[----:B---3--:R3:W5:Y:S02]  /*4e250*/  LDL.LU R0, [R1+0xc74] ;  /* 0x000c740001007983 */ /* 0x0087640000300800 */
[----:B---34-:R-:W-:Y:S05]  /*4e260*/  @!P0 BRA `(.L_x_27) ;  /* 0xfffffffc00e48947 */ /* 0x018fea000383ffff */
[----:B------:R-:W-:Y:S05]  /*4e270*/  BRA `(.L_x_26) ;  /* 0xfffffc2000547947 */ /* 0x000fea000383ffff */
.L_x_1070:
[----:B------:R-:W-:Y:S01]  /*4e280*/  BSSY B1, `(.L_x_1089) ;  /* 0x0000006000017945 */ /* 0x000fe20003800000 */
[----:B------:R-:W-:-:S07]  /*4e290*/  IMAD.MOV.U32 R2, RZ, RZ, -0x1 ;  /* 0xffffffffff027424 */ /* 0x000fce00078e00ff */
[----:B------:R-:W-:Y:S05]  /*4e2a0*/  WARPSYNC.COLLECTIVE R2, `(.L_x_1090) ;  /* 0x00000000020c7348 */ /* 0x000fea0003c00000 */
[----:B------:R-:W-:Y:S02]  /*4e2b0*/  ELECT P0, UR62, PT ;  /* 0x00000000003e782f */ /* 0x000fe40003800000 */
[----:B------:R-:W-:Y:S01]  /*4e2c0*/  MOV R2, UR62 ;  /* 0x0000003e00027c02 */ /* 0x000fe20008000f00 */
[----:B------:R-:W-:Y:S10]  /*4e2d0*/  ENDCOLLECTIVE ;  /* 0x000000000000791b */ /* 0x000ff40003800000 */
.L_x_1090:
[----:B------:R-:W-:Y:S05]  /*4e2e0*/  BSYNC B1 ;  /* 0x0000000000017941 */ /* 0x000fea0003800000 */
.L_x_1089:
[----:B------:R-:W-:Y:S05]  /*4e2f0*/  BRA `(.L_x_1091) ;  /* 0xfffffff000147947 */ /* 0x000fea000383ffff */
.L_x_1073:
[----:B0-----:R0:W1:Y:S02]  /*4e300*/  SYNCS.PHASECHK.TRANS64.TRYWAIT P0, [R15+URZ+0x20], R12 ;  /* 0x0000200c0f0075a7 */ /* 0x001064000800017f */
[----:B-1----:R-:W-:Y:S05]  /*4e310*/  @!P0 NANOSLEEP.SYNCS 0x989680 ;  /* 0x009896800000895d */ /* 0x002fea0003900000 */
[----:B------:R-:W1:Y:S02]  /*4e320*/  @!P0 SYNCS.PHASECHK.TRANS64 P0, [R15+URZ+0x20], R12 ;  /* 0x0000200c0f0085a7 */ /* 0x000e64000800007f */
[----:B-1----:R-:W-:Y:S05]  /*4e330*/  @!P0 BRA `(.L_x_1073) ;  /* 0xfffffffc00f08947 */ /* 0x002fea000383ffff */
[----:B------:R-:W-:Y:S05]  /*4e340*/  BRA `(.L_x_1092) ;  /* 0xfffffff000447947 */ /* 0x000fea000383ffff */
.L_x_1081:
[----:B------:R-:W-:Y:S01]  /*4e350*/  BSSY B0, `(.L_x_1093) ;  /* 0x0000006000007945 */ /* 0x000fe20003800000 */
[----:B------:R-:W-:-:S07]  /*4e360*/  IMAD.MOV.U32 R2, RZ, RZ, -0x1 ;  /* 0xffffffffff027424 */ /* 0x000fce00078e00ff */
[----:B------:R-:W-:Y:S05]  /*4e370*/  WARPSYNC.COLLECTIVE R2, `(.L_x_1094) ;  /* 0x00000000020c7348 */ /* 0x000fea0003c00000 */
[----:B------:R-:W-:Y:S02]  /*4e380*/  ELECT P0, UR62, PT ;  /* 0x00000000003e782f */ /* 0x000fe40003800000 */
[----:B------:R-:W-:Y:S01]  /*4e390*/  MOV R2, UR62 ;  /* 0x0000003e00027c02 */ /* 0x000fe20008000f00 */
[----:B------:R-:W-:Y:S10]  /*4e3a0*/  ENDCOLLECTIVE ;  /* 0x000000000000791b */ /* 0x000ff40003800000 */
.L_x_1094:
[----:B------:R-:W-:Y:S05]  /*4e3b0*/  BSYNC B0 ;  /* 0x0000000000007941 */ /* 0x000fea0003800000 */
.L_x_1093:
[----:B------:R-:W-:Y:S05]  /*4e3c0*/  BRA `(.L_x_1095) ;  /* 0xfffffff800bc7947 */ /* 0x000fea000383ffff */
.L_x_1085:
[----:B0-----:R0:W1:Y:S02]  /*4e3d0*/  SYNCS.PHASECHK.TRANS64.TRYWAIT P0, [R5+URZ], R2 ;  /* 0x00000002050075a7 */ /* 0x001064000800017f */
[----:B-1----:R-:W-:Y:S05]  /*4e3e0*/  @!P0 NANOSLEEP.SYNCS 0x989680 ;  /* 0x009896800000895d */ /* 0x002fea0003900000 */
[----:B------:R-:W1:Y:S02]  /*4e3f0*/  @!P0 SYNCS.PHASECHK.TRANS64 P0, [R5+URZ], R2 ;  /* 0x00000002050085a7 */ /* 0x000e64000800007f */
[----:B-1----:R-:W-:Y:S05]  /*4e400*/  @!P0 BRA `(.L_x_1085) ;  /* 0xfffffffc00f08947 */ /* 0x002fea000383ffff */
[----:B------:R-:W-:Y:S05]  /*4e410*/  BRA `(.L_x_1096) ;  /* 0xfffffff800e47947 */ /* 0x000fea000383ffff */
.L_x_1086:
[----:B0-----:R0:W1:Y:S02]  /*4e420*/  SYNCS.PHASECHK.TRANS64.TRYWAIT P0, [R7+URZ], R0 ;  /* 0x00000000070075a7 */ /* 0x001064000800017f */
[----:B-1----:R-:W-:Y:S05]  /*4e430*/  @!P0 NANOSLEEP.SYNCS 0x989680 ;  /* 0x009896800000895d */ /* 0x002fea0003900000 */
[----:B------:R-:W1:Y:S02]  /*4e440*/  @!P0 SYNCS.PHASECHK.TRANS64 P0, [R7+URZ], R0 ;  /* 0x00000000070085a7 */ /* 0x000e64000800007f */
[----:B-1----:R-:W-:Y:S05]  /*4e450*/  @!P0 BRA `(.L_x_1086) ;  /* 0xfffffffc00f08947 */ /* 0x002fea000383ffff */
[----:B------:R-:W-:Y:S05]  /*4e460*/  BRA `(.L_x_1097) ;  /* 0xfffffff800f47947 */ /* 0x000fea000383ffff */
.L_x_1087:
[----:B0-----:R0:W1:Y:S02]  /*4e470*/  SYNCS.PHASECHK.TRANS64.TRYWAIT P0, [R7+URZ], R0 ;  /* 0x00000000070075a7 */ /* 0x001064000800017f */
[----:B-1----:R-:W-:Y:S05]  /*4e480*/  @!P0 NANOSLEEP.SYNCS 0x989680 ;  /* 0x009896800000895d */ /* 0x002fea0003900000 */
[----:B------:R-:W1:Y:S02]  /*4e490*/  @!P0 SYNCS.PHASECHK.TRANS64 P0, [R7+URZ], R0 ;  /* 0x00000000070085a7 */ /* 0x000e64000800007f */
[----:B-1----:R-:W-:Y:S05]  /*4e4a0*/  @!P0 BRA `(.L_x_1087) ;  /* 0xfffffffc00f08947 */ /* 0x002fea000383ffff */
[----:B------:R-:W-:Y:S05]  /*4e4b0*/  BRA `(.L_x_1098) ;  /* 0xfffffffc00047947 */ /* 0x000fea000383ffff */
.L_x_1099:
[----:B------:R-:W-:-:S00]  /*4e4c0*/  BRA `(.L_x_1099) ;  /* 0xfffffffc00fc7947 */ /* 0x000fc0000383ffff */
[----:B------:R-:W-:-:S00]  /*4e4d0*/  NOP ;  /* 0x0000000000007918 */ /* 0x000fc00000000000 */
        /* <DEDUP_REMOVED lines=10> */
.L_x_1100:


//--------------------- .nv.shared._ZN7cutlass13device_kernelINS_4gemm6kernel13GemmUniversalIN4cute5tupleIJiiiiEEENS1_10collective13CollectiveMmaINS1_37MainloopSm90TmaGmmaWarpSpecializedFP8ILi4ENS5_IJNS4_1CILi2EEENSA_ILi1EEESC_EEENS1_35KernelTmaWarpSpecializedCooperativeEEENS5_IJNSA_ILi256EEENSA_ILi512EEENSA_ILi64EEEEEENS_12float_e4m3_tENS5_IJlSC_lEEESK_SL_NS4_8TiledMMAINS4_8MMA_AtomIJNS4_4SM904GMMA31MMA_64x256x32_F32E4M3E4M3_SS_TNILNSP_7ScaleInE1ELSR_1EEEEEENS4_6LayoutISD_NS5_IJSC_NSA_ILi0EEESV_EEEEENS5_IJNS4_10UnderscoreESY_SY_EEEEENS4_13SM90_TMA_LOADENS4_14ComposedLayoutINS4_7SwizzleILi2ELi4ELi3EEENS4_18smem_ptr_flag_bitsILi8EEENSU_INS5_IJNSA_ILi8EEESI_EEENS5_IJSI_SC_EEEEEEEvNS4_8identityENS4_23SM90_TMA_LOAD_MULTICASTES1B_vS1C_EENS_8epilogue10collective6detail29Sm90TmaWarpSpecializedAdapterINS1G_15DefaultEpilogueISK_SL_SL_NS1F_6thread17LinearCombinationISK_Li1EffLNS1K_9ScaleType4KindE0ELNS_15FloatRoundStyleE2ESK_EENS1_15EpilogueDefaultEEEEEvvEEEEvNT_6ParamsE --------------------------
	.section	.nv.shared._ZN7cutlass13device_kernelINS_4gemm6kernel13GemmUniversalIN4cute5tupleIJiiiiEEENS1_10collective13CollectiveMmaINS1_37MainloopSm90TmaGmmaWarpSpecializedFP8ILi4ENS5_IJNS4_1CILi2EEENSA_ILi1EEESC_EEENS1_35KernelTmaWarpSpecializedCooperativeEEENS5_IJNSA_ILi256EEENSA_ILi512EEENSA_ILi64EEEEEENS_12float_e4m3_tENS5_IJlSC_lEEESK_SL_NS4_8TiledMMAINS4_8MMA_AtomIJNS4_4SM904GMMA31MMA_64x256x32_F32E4M3E4M3_SS_TNILNSP_7ScaleInE1ELSR_1EEEEEENS4_6LayoutISD_NS5_IJSC_NSA_ILi0EEESV_EEEEENS5_IJNS4_10UnderscoreESY_SY_EEEEENS4_13SM90_TMA_LOADENS4_14ComposedLayoutINS4_7SwizzleILi2ELi4ELi3EEENS4_18smem_ptr_flag_bitsILi8EEENSU_INS5_IJNSA_ILi8EEESI_EEENS5_IJSI_SC_EEEEEEEvNS4_8identityENS4_23SM90_TMA_LOAD_MULTICASTES1B_vS1C_EENS_8epilogue10collective6detail29Sm90TmaWarpSpecializedAdapterINS1G_15DefaultEpilogueISK_SL_SL_NS1F_6thread17LinearCombinationISK_Li1EffLNS1K_9ScaleType4KindE0ELNS_15FloatRoundStyleE2ESK_EENS1_15EpilogueDefaultEEEEEvvEEEEvNT_6ParamsE,"aw",@nobits
	.sectionflags	@""
	.align	16
	.zero		1024


//--------------------- .nv.shared.reserved.0     --------------------------
	.section	.nv.shared.reserved.0,"aw",@nobits
	.weak		__nv_reservedSMEM_offset_0_alias
	.size		__nv_reservedSMEM_offset_0_alias, 0, 0
	.other		__nv_reservedSMEM_offset_0_alias,@"STO_CUDA_RESERVED_SHARED STV_DEFAULT"
__nv_reservedSMEM_offset_0_alias:
	.zero		0


//--------------------- .nv.global                --------------------------
	.section	.nv.global,"aw",@nobits
.nv.global:
	.type		_ZN39_INTERNAL_518aa209_4_k_cu_a6c1da45_56714cute1_E,@object
	.size		_ZN39_INTERNAL_518aa209_4_k_cu_a6c1da45_56714cute1_E,(_ZN39_INTERNAL_518aa209_4_k_cu_a6c1da45_56714cuda3std3__45__cpo6cbeginE - _ZN39_INTERNAL_518aa209_4_k_cu_a6c1da45_56714cute1_E)
_ZN39_INTERNAL_518aa209_4_k_cu_a6c1da45_56714cute1_E:
	.zero		1
	.type		_ZN39_INTERNAL_518aa209_4_k_cu_a6c1da45_56714cuda3std3__45__cpo6cbeginE,@object
	.size		_ZN39_INTERNAL_518aa209_4_k_cu_a6c1da45_56714cuda3std3__45__cpo6cbeginE,(_ZN39_INTERNAL_518aa209_4_k_cu_a6c1da45_56714cuda3std3__48in_placeE - _ZN39_INTERNAL_518aa209_4_k_cu_a6c1da45_56714cuda3std3__45__cpo6cbeginE)
_ZN39_INTERNAL_518aa209_4_k_cu_a6c1da45_56714cuda3std3__45__cpo6cbeginE:
	.zero		1
	.type		_ZN39_INTERNAL_518aa209_4_k_cu_a6c1da45_56714cuda3std3__48in_placeE,@object
	.size		_ZN39_INTERNAL_518aa209_4_k_cu_a6c1da45_56714cuda3std3__48in_placeE,(_ZN39_INTERNAL_518aa209_4_k_cu_a6c1da45_56714cuda3std6ranges3__45__cpo9iter_moveE - _ZN39_INTERNAL_518aa209_4_k_cu_a6c1da45_56714cuda3std3__48in_placeE)
_ZN39_INTERNAL_518aa209_4_k_cu_a6c1da45_56714cuda3std3__48in_placeE:
	.zero		1
	.type		_ZN39_INTERNAL_518aa209_4_k_cu_a6c1da45_56714cuda3std6ranges3__45__cpo9iter_moveE,@object
	.size		_ZN39_INTERNAL_518aa209_4_k_cu_a6c1da45_56714cuda3std6ranges3__45__cpo9iter_moveE,(_ZN39_INTERNAL_518aa209_4_k_cu_a6c1da45_56714cuda3std3__45__cpo5beginE - _ZN39_INTERNAL_518aa209_4_k_cu_a6c1da45_56714cuda3std6ranges3__45__cpo9iter_moveE)
_ZN39_INTERNAL_518aa209_4_k_cu_a6c1da45_56714cuda3std6ranges3__45__cpo9iter_moveE:
	.zero		1
	.type		_ZN39_INTERNAL_518aa209_4_k_cu_a6c1da45_56714cuda3std3__45__cpo5beginE,@object
	.size		_ZN39_INTERNAL_518aa209_4_k_cu_a6c1da45_56714cuda3std3__45__cpo5beginE,(_ZN39_INTERNAL_518aa209_4_k_cu_a6c1da45_56714cuda3std3__441_GLOBAL__N__518aa209_4_k_cu_a6c1da45_56716ignoreE - _ZN39_INTERNAL_518aa209_4_k_cu_a6c1da45_56714cuda3std3__45__cpo5beginE)
_ZN39_INTERNAL_518aa209_4_k_cu_a6c1da45_56714cuda3std3__45__cpo5beginE:
	.zero		1
	.type		_ZN39_INTERNAL_518aa209_4_k_cu_a6c1da45_56714cuda3std3__441_GLOBAL__N__518aa209_4_k_cu_a6c1da45_56716ignoreE,@object
	.size		_ZN39_INTERNAL_518aa209_4_k_cu_a6c1da45_56714cuda3std3__441_GLOBAL__N__518aa209_4_k_cu_a6c1da45_56716ignoreE,(_ZN39_INTERNAL_518aa209_4_k_cu_a6c1da45_56714cute7productE - _ZN39_INTERNAL_518aa209_4_k_cu_a6c1da45_56714cuda3std3__441_GLOBAL__N__518aa209_4_k_cu_a6c1da45_56716ignoreE)
_ZN39_INTERNAL_518aa209_4_k_cu_a6c1da45_56714cuda3std3__441_GLOBAL__N__518aa209_4_k_cu_a6c1da45_56716ignoreE:
	.zero		1
	.type		_ZN39_INTERNAL_518aa209_4_k_cu_a6c1da45_56714cute7productE,@object
	.size		_ZN39_INTERNAL_518aa209_4_k_cu_a6c1da45_56714cute7productE,(_ZN39_INTERNAL_518aa209_4_k_cu_a6c1da45_56714cuda3std3__45__cpo3endE - _ZN39_INTERNAL_518aa209_4_k_cu_a6c1da45_56714cute7productE)
_ZN39_INTERNAL_518aa209_4_k_cu_a6c1da45_56714cute7productE:
	.zero		1
	.type		_ZN39_INTERNAL_518aa209_4_k_cu_a6c1da45_56714cuda3std3__45__cpo3endE,@object
	.size		_ZN39_INTERNAL_518aa209_4_k_cu_a6c1da45_56714cuda3std3__45__cpo3endE,(_ZN39_INTERNAL_518aa209_4_k_cu_a6c1da45_56714cuda3std3__419piecewise_constructE - _ZN39_INTERNAL_518aa209_4_k_cu_a6c1da45_56714cuda3std3__45__cpo3endE)
_ZN39_INTERNAL_518aa209_4_k_cu_a6c1da45_56714cuda3std3__45__cpo3endE:
	.zero		1
	.type		_ZN39_INTERNAL_518aa209_4_k_cu_a6c1da45_56714cuda3std3__419piecewise_constructE,@object
	.size		_ZN39_INTERNAL_518aa209_4_k_cu_a6c1da45_56714cuda3std3__419piecewise_constructE,(_ZN39_INTERNAL_518aa209_4_k_cu_a6c1da45_56714cuda3std3__45__cpo4cendE - _ZN39_INTERNAL_518aa209_4_k_cu_a6c1da45_56714cuda3std3__419piecewise_constructE)
_ZN39_INTERNAL_518aa209_4_k_cu_a6c1da45_56714cuda3std3__419piecewise_constructE:
	.zero		1
	.type		_ZN39_INTERNAL_518aa209_4_k_cu_a6c1da45_56714cuda3std3__45__cpo4cendE,@object
	.size		_ZN39_INTERNAL_518aa209_4_k_cu_a6c1da45_56714cuda3std3__45__cpo4cendE,(_ZN39_INTERNAL_518aa209_4_k_cu_a6c1da45_56714cuda3std6ranges3__45__cpo4swapE - _ZN39_INTERNAL_518aa209_4_k_cu_a6c1da45_56714cuda3std3__45__cpo4cendE)
_ZN39_INTERNAL_518aa209_4_k_cu_a6c1da45_56714cuda3std3__45__cpo4cendE:
	.zero		1
	.type		_ZN39_INTERNAL_518aa209_4_k_cu_a6c1da45_56714cuda3std6ranges3__45__cpo4swapE,@object
	.size		_ZN39_INTERNAL_518aa209_4_k_cu_a6c1da45_56714cuda3std6ranges3__45__cpo4swapE,(.L_7 - _ZN39_INTERNAL_518aa209_4_k_cu_a6c1da45_56714cuda3std6ranges3__45__cpo4swapE)
_ZN39_INTERNAL_518aa209_4_k_cu_a6c1da45_56714cuda3std6ranges3__45__cpo4swapE:
	.zero		1
.L_7:


//--------------------- .nv.constant0._ZN7cutlass13device_kernelINS_4gemm6kernel13GemmUniversalIN4cute5tupleIJiiiiEEENS1_10collective13CollectiveMmaINS1_37MainloopSm90TmaGmmaWarpSpecializedFP8ILi4ENS5_IJNS4_1CILi2EEENSA_ILi1EEESC_EEENS1_35KernelTmaWarpSpecializedCooperativeEEENS5_IJNSA_ILi256EEENSA_ILi512EEENSA_ILi64EEEEEENS_12float_e4m3_tENS5_IJlSC_lEEESK_SL_NS4_8TiledMMAINS4_8MMA_AtomIJNS4_4SM904GMMA31MMA_64x256x32_F32E4M3E4M3_SS_TNILNSP_7ScaleInE1ELSR_1EEEEEENS4_6LayoutISD_NS5_IJSC_NSA_ILi0EEESV_EEEEENS5_IJNS4_10UnderscoreESY_SY_EEEEENS4_13SM90_TMA_LOADENS4_14ComposedLayoutINS4_7SwizzleILi2ELi4ELi3EEENS4_18smem_ptr_flag_bitsILi8EEENSU_INS5_IJNSA_ILi8EEESI_EEENS5_IJSI_SC_EEEEEEEvNS4_8identityENS4_23SM90_TMA_LOAD_MULTICASTES1B_vS1C_EENS_8epilogue10collective6detail29Sm90TmaWarpSpecializedAdapterINS1G_15DefaultEpilogueISK_SL_SL_NS1F_6thread17LinearCombinationISK_Li1EffLNS1K_9ScaleType4KindE0ELNS_15FloatRoundStyleE2ESK_EENS1_15EpilogueDefaultEEEEEvvEEEEvNT_6ParamsE --------------------------
	.section	.nv.constant0._ZN7cutlass13device_kernelINS_4gemm6kernel13GemmUniversalIN4cute5tupleIJiiiiEEENS1_10collective13CollectiveMmaINS1_37MainloopSm90TmaGmmaWarpSpecializedFP8ILi4ENS5_IJNS4_1CILi2EEENSA_ILi1EEESC_EEENS1_35KernelTmaWarpSpecializedCooperativeEEENS5_IJNSA_ILi256EEENSA_ILi512EEENSA_ILi64EEEEEENS_12float_e4m3_tENS5_IJlSC_lEEESK_SL_NS4_8TiledMMAINS4_8MMA_AtomIJNS4_4SM904GMMA31MMA_64x256x32_F32E4M3E4M3_SS_TNILNSP_7ScaleInE1ELSR_1EEEEEENS4_6LayoutISD_NS5_IJSC_NSA_ILi0EEESV_EEEEENS5_IJNS4_10UnderscoreESY_SY_EEEEENS4_13SM90_TMA_LOADENS4_14ComposedLayoutINS4_7SwizzleILi2ELi4ELi3EEENS4_18smem_ptr_flag_bitsILi8EEENSU_INS5_IJNSA_ILi8EEESI_EEENS5_IJSI_SC_EEEEEEEvNS4_8identityENS4_23SM90_TMA_LOAD_MULTICASTES1B_vS1C_EENS_8epilogue10collective6detail29Sm90TmaWarpSpecializedAdapterINS1G_15DefaultEpilogueISK_SL_SL_NS1F_6thread17LinearCombinationISK_Li1EffLNS1K_9ScaleType4KindE0ELNS_15FloatRoundStyleE2ESK_EENS1_15EpilogueDefaultEEEEEvvEEEEvNT_6ParamsE,"a",@progbits
	.sectionflags	@""
	.align	4
.nv.constant0._ZN7cutlass13device_kernelINS_4gemm6kernel13GemmUniversalIN4cute5tupleIJiiiiEEENS1_10collective13CollectiveMmaINS1_37MainloopSm90TmaGmmaWarpSpecializedFP8ILi4ENS5_IJNS4_1CILi2EEENSA_ILi1EEESC_EEENS1_35KernelTmaWarpSpecializedCooperativeEEENS5_IJNSA_ILi256EEENSA_ILi512EEENSA_ILi64EEEEEENS_12float_e4m3_tENS5_IJlSC_lEEESK_SL_NS4_8TiledMMAINS4_8MMA_AtomIJNS4_4SM904GMMA31MMA_64x256x32_F32E4M3E4M3_SS_TNILNSP_7ScaleInE1ELSR_1EEEEEENS4_6LayoutISD_NS5_IJSC_NSA_ILi0EEESV_EEEEENS5_IJNS4_10UnderscoreESY_SY_EEEEENS4_13SM90_TMA_LOADENS4_14ComposedLayoutINS4_7SwizzleILi2ELi4ELi3EEENS4_18smem_ptr_flag_bitsILi8EEENSU_INS5_IJNSA_ILi8EEESI_EEENS5_IJSI_SC_EEEEEEEvNS4_8identityENS4_23SM90_TMA_LOAD_MULTICASTES1B_vS1C_EENS_8epilogue10collective6detail29Sm90TmaWarpSpecializedAdapterINS1G_15DefaultEpilogueISK_SL_SL_NS1F_6thread17LinearCombinationISK_Li1EffLNS1K_9ScaleType4KindE0ELNS_15FloatRoundStyleE2ESK_EENS1_15EpilogueDefaultEEEEEvvEEEEvNT_6ParamsE:
	.zero		1664


//--------------------- SYMBOLS --------------------------

	.type		.nv.reservedSmem.offset0,@object
	.size		.nv.reservedSmem.offset0,0x4
